//
// Generated by NVIDIA NVVM Compiler
//
// Compiler Build ID: CL-36424714
// Cuda compilation tools, release 13.0, V13.0.88
// Based on NVVM 20.0.0
//

.version 9.0
.target sm_100
.address_size 64

	// .globl	_Z11field_setupPKfS0_Pf
.const .align 4 .f32 hx = 0f3A83126F;
.const .align 4 .f32 hy = 0f3A83126F;
.const .align 4 .f32 h = 0f3A83126F;
.const .align 4 .f32 dt = 0f34B2F487;
.const .align 4 .f32 omegac = 0f493FBF80;
.const .align 4 .f32 tao = 0f368637BD;
.const .align 4 .f32 tt = 0f3708DB56;
.global .align 4 .b8 __cudart_i2opi_f[24] = {65, 144, 67, 60, 153, 149, 98, 219, 192, 221, 52, 245, 209, 87, 39, 252, 41, 21, 68, 78, 110, 131, 249, 162};

.visible .entry _Z11field_setupPKfS0_Pf(
	.param .u64 .ptr .align 1 _Z11field_setupPKfS0_Pf_param_0,
	.param .u64 .ptr .align 1 _Z11field_setupPKfS0_Pf_param_1,
	.param .u64 .ptr .align 1 _Z11field_setupPKfS0_Pf_param_2
)
{
	.reg .pred 	%p<77>;
	.reg .b32 	%r<91>;
	.reg .b32 	%f<497>;
	.reg .b64 	%rd<13>;

	ld.param.u64 	%rd1, [_Z11field_setupPKfS0_Pf_param_0];
	ld.param.u64 	%rd2, [_Z11field_setupPKfS0_Pf_param_1];
	ld.param.u64 	%rd3, [_Z11field_setupPKfS0_Pf_param_2];
	mov.u32 	%r3, %tid.x;
	mov.u32 	%r4, %ctaid.x;
	mov.u32 	%r5, %ntid.x;
	mad.lo.s32 	%r1, %r4, %r5, %r3;
	mov.u32 	%r6, %tid.y;
	mov.u32 	%r7, %ctaid.y;
	mov.u32 	%r8, %ntid.y;
	mad.lo.s32 	%r9, %r7, %r8, %r6;
	setp.gt.s32 	%p1, %r1, 200;
	setp.gt.u32 	%p2, %r9, 200;
	or.pred  	%p3, %p1, %p2;
	@%p3 bra 	$L__BB0_42;
	cvta.to.global.u64 	%rd4, %rd1;
	mul.wide.s32 	%rd5, %r1, 4;
	add.s64 	%rd6, %rd4, %rd5;
	ld.global.f32 	%f1, [%rd6];
	abs.f32 	%f2, %f1;
	setp.lt.f32 	%p4, %f2, 0f00800000;
	mul.f32 	%f48, %f2, 0f4B800000;
	selp.f32 	%f49, %f48, %f2, %p4;
	selp.f32 	%f50, 0fC1C00000, 0f00000000, %p4;
	mov.b32 	%r10, %f49;
	add.s32 	%r11, %r10, -1060439283;
	and.b32  	%r12, %r11, -8388608;
	sub.s32 	%r13, %r10, %r12;
	mov.b32 	%f51, %r13;
	cvt.rn.f32.s32 	%f52, %r12;
	fma.rn.f32 	%f53, %f52, 0f34000000, %f50;
	add.f32 	%f54, %f51, 0fBF800000;
	add.f32 	%f55, %f51, 0f3F800000;
	rcp.approx.ftz.f32 	%f56, %f55;
	add.f32 	%f57, %f54, %f54;
	mul.f32 	%f58, %f57, %f56;
	mul.f32 	%f59, %f58, %f58;
	sub.f32 	%f60, %f54, %f58;
	add.f32 	%f61, %f60, %f60;
	neg.f32 	%f62, %f58;
	fma.rn.f32 	%f63, %f62, %f54, %f61;
	mul.rn.f32 	%f64, %f56, %f63;
	fma.rn.f32 	%f65, %f59, 0f3A2C32E4, 0f3B52E7DB;
	fma.rn.f32 	%f66, %f65, %f59, 0f3C93BB73;
	fma.rn.f32 	%f67, %f66, %f59, 0f3DF6384F;
	mul.rn.f32 	%f68, %f67, %f59;
	fma.rn.f32 	%f69, %f58, 0f3FB8AA3B, %f53;
	sub.f32 	%f70, %f53, %f69;
	fma.rn.f32 	%f71, %f58, 0f3FB8AA3B, %f70;
	fma.rn.f32 	%f72, %f64, 0f3FB8AA3B, %f71;
	fma.rn.f32 	%f73, %f58, 0f32A55E34, %f72;
	mul.f32 	%f74, %f68, 0f40400000;
	fma.rn.f32 	%f75, %f74, %f64, %f73;
	fma.rn.f32 	%f76, %f68, %f58, %f75;
	add.rn.f32 	%f77, %f69, %f76;
	neg.f32 	%f78, %f69;
	add.rn.f32 	%f79, %f77, %f78;
	neg.f32 	%f80, %f79;
	add.rn.f32 	%f81, %f76, %f80;
	mov.f32 	%f82, 0f40000000;
	mul.rn.f32 	%f83, %f77, %f82;
	neg.f32 	%f84, %f83;
	fma.rn.f32 	%f85, %f77, 0f40000000, %f84;
	fma.rn.f32 	%f86, %f81, 0f40000000, %f85;
	cvt.rni.f32.f32 	%f87, %f83;
	sub.f32 	%f88, %f83, %f87;
	add.f32 	%f89, %f88, %f86;
	fma.rn.f32 	%f90, %f89, 0f391FCB8E, 0f3AAF85ED;
	fma.rn.f32 	%f91, %f90, %f89, 0f3C1D9856;
	fma.rn.f32 	%f92, %f91, %f89, 0f3D6357BB;
	fma.rn.f32 	%f93, %f92, %f89, 0f3E75FDEC;
	fma.rn.f32 	%f94, %f93, %f89, 0f3F317218;
	fma.rn.f32 	%f95, %f94, %f89, 0f3F800000;
	cvt.rzi.s32.f32 	%r14, %f87;
	setp.gt.f32 	%p5, %f87, 0f00000000;
	selp.b32 	%r15, 0, -2097152000, %p5;
	add.s32 	%r16, %r15, 2130706432;
	mov.b32 	%f96, %r16;
	mul.f32 	%f97, %f95, %f96;
	shl.b32 	%r17, %r14, 23;
	sub.s32 	%r18, %r17, %r15;
	mov.b32 	%f98, %r18;
	mul.f32 	%f99, %f97, %f98;
	abs.f32 	%f100, %f83;
	setp.gt.f32 	%p6, %f100, 0f43180000;
	setp.lt.f32 	%p7, %f83, 0f00000000;
	selp.f32 	%f101, 0f00000000, 0f7F800000, %p7;
	selp.f32 	%f3, %f101, %f99, %p6;
	setp.eq.f32 	%p8, %f1, 0f3F800000;
	mov.f32 	%f489, 0f3F800000;
	@%p8 bra 	$L__BB0_6;
	setp.num.f32 	%p9, %f2, %f2;
	@%p9 bra 	$L__BB0_4;
	mov.f32 	%f103, 0f40000000;
	add.rn.f32 	%f489, %f1, %f103;
	bra.uni 	$L__BB0_6;
$L__BB0_4:
	setp.neu.f32 	%p10, %f1, 0f00000000;
	setp.neu.f32 	%p11, %f2, 0f7F800000;
	and.pred  	%p12, %p10, %p11;
	mov.f32 	%f489, %f3;
	@%p12 bra 	$L__BB0_6;
	add.f32 	%f102, %f1, %f1;
	mov.b32 	%r19, %f102;
	and.b32  	%r20, %r19, 2147483647;
	mov.b32 	%f489, %r20;
$L__BB0_6:
	cvta.to.global.u64 	%rd7, %rd2;
	mul.wide.u32 	%rd8, %r9, 4;
	add.s64 	%rd9, %rd7, %rd8;
	ld.global.f32 	%f7, [%rd9];
	abs.f32 	%f8, %f7;
	setp.eq.f32 	%p13, %f7, 0f3F800000;
	mov.f32 	%f490, 0f3F800000;
	@%p13 bra 	$L__BB0_11;
	setp.num.f32 	%p14, %f8, %f8;
	@%p14 bra 	$L__BB0_9;
	mov.f32 	%f160, 0f40000000;
	add.rn.f32 	%f490, %f7, %f160;
	bra.uni 	$L__BB0_11;
$L__BB0_9:
	setp.lt.f32 	%p15, %f8, 0f00800000;
	mul.f32 	%f105, %f8, 0f4B800000;
	selp.f32 	%f106, %f105, %f8, %p15;
	mov.b32 	%r21, %f106;
	add.s32 	%r22, %r21, -1060439283;
	and.b32  	%r23, %r22, -8388608;
	sub.s32 	%r24, %r21, %r23;
	mov.b32 	%f107, %r24;
	cvt.rn.f32.s32 	%f108, %r23;
	selp.f32 	%f109, 0fC1C00000, 0f00000000, %p15;
	fma.rn.f32 	%f110, %f108, 0f34000000, %f109;
	add.f32 	%f111, %f107, 0fBF800000;
	add.f32 	%f112, %f107, 0f3F800000;
	rcp.approx.ftz.f32 	%f113, %f112;
	add.f32 	%f114, %f111, %f111;
	mul.f32 	%f115, %f114, %f113;
	mul.f32 	%f116, %f115, %f115;
	neg.f32 	%f117, %f115;
	sub.f32 	%f118, %f111, %f115;
	add.f32 	%f119, %f118, %f118;
	fma.rn.f32 	%f120, %f117, %f111, %f119;
	mul.rn.f32 	%f121, %f113, %f120;
	fma.rn.f32 	%f122, %f116, 0f3A2C32E4, 0f3B52E7DB;
	fma.rn.f32 	%f123, %f122, %f116, 0f3C93BB73;
	fma.rn.f32 	%f124, %f123, %f116, 0f3DF6384F;
	mul.rn.f32 	%f125, %f124, %f116;
	fma.rn.f32 	%f126, %f115, 0f3FB8AA3B, %f110;
	mul.f32 	%f127, %f125, 0f40400000;
	sub.f32 	%f128, %f110, %f126;
	fma.rn.f32 	%f129, %f115, 0f3FB8AA3B, %f128;
	fma.rn.f32 	%f130, %f121, 0f3FB8AA3B, %f129;
	fma.rn.f32 	%f131, %f115, 0f32A55E34, %f130;
	fma.rn.f32 	%f132, %f127, %f121, %f131;
	fma.rn.f32 	%f133, %f125, %f115, %f132;
	add.rn.f32 	%f134, %f126, %f133;
	mov.f32 	%f135, 0f40000000;
	mul.rn.f32 	%f136, %f134, %f135;
	cvt.rni.f32.f32 	%f137, %f136;
	sub.f32 	%f138, %f136, %f137;
	neg.f32 	%f139, %f136;
	fma.rn.f32 	%f140, %f134, 0f40000000, %f139;
	neg.f32 	%f141, %f126;
	add.rn.f32 	%f142, %f134, %f141;
	neg.f32 	%f143, %f142;
	add.rn.f32 	%f144, %f133, %f143;
	fma.rn.f32 	%f145, %f144, 0f40000000, %f140;
	add.f32 	%f146, %f138, %f145;
	setp.gt.f32 	%p16, %f137, 0f00000000;
	selp.b32 	%r25, 0, -2097152000, %p16;
	setp.neu.f32 	%p17, %f7, 0f00000000;
	setp.neu.f32 	%p18, %f8, 0f7F800000;
	setp.lt.f32 	%p19, %f136, 0f00000000;
	selp.f32 	%f147, 0f00000000, 0f7F800000, %p19;
	abs.f32 	%f148, %f136;
	setp.gt.f32 	%p20, %f148, 0f43180000;
	cvt.rzi.s32.f32 	%r26, %f137;
	shl.b32 	%r27, %r26, 23;
	sub.s32 	%r28, %r27, %r25;
	mov.b32 	%f149, %r28;
	add.s32 	%r29, %r25, 2130706432;
	mov.b32 	%f150, %r29;
	fma.rn.f32 	%f151, %f146, 0f391FCB8E, 0f3AAF85ED;
	fma.rn.f32 	%f152, %f151, %f146, 0f3C1D9856;
	fma.rn.f32 	%f153, %f152, %f146, 0f3D6357BB;
	fma.rn.f32 	%f154, %f153, %f146, 0f3E75FDEC;
	fma.rn.f32 	%f155, %f154, %f146, 0f3F317218;
	fma.rn.f32 	%f156, %f155, %f146, 0f3F800000;
	mul.f32 	%f157, %f156, %f150;
	mul.f32 	%f158, %f157, %f149;
	selp.f32 	%f490, %f147, %f158, %p20;
	and.pred  	%p21, %p17, %p18;
	@%p21 bra 	$L__BB0_11;
	add.f32 	%f159, %f7, %f7;
	mov.b32 	%r30, %f159;
	and.b32  	%r31, %r30, 2147483647;
	mov.b32 	%f490, %r31;
$L__BB0_11:
	add.f32 	%f13, %f489, %f490;
	mov.f32 	%f162, 0fBF060A92;
	mul.rn.f32 	%f163, %f162, %f162;
	add.f32 	%f164, %f163, 0f00000000;
	fma.rn.f32 	%f165, %f163, 0f37CBAC00, 0fBAB607ED;
	fma.rn.f32 	%f166, %f165, %f163, 0f3D2AAABB;
	fma.rn.f32 	%f167, %f166, %f163, 0fBEFFFFFF;
	fma.rn.f32 	%f168, %f167, %f164, 0f3F800000;
	mul.f32 	%f14, %f168, 0f3C75C28F;
	sub.f32 	%f15, %f1, %f14;
	abs.f32 	%f16, %f15;
	setp.eq.f32 	%p22, %f15, 0f3F800000;
	mov.f32 	%f491, 0f3F800000;
	@%p22 bra 	$L__BB0_16;
	setp.num.f32 	%p23, %f16, %f16;
	@%p23 bra 	$L__BB0_14;
	mov.f32 	%f224, 0f40000000;
	add.rn.f32 	%f491, %f15, %f224;
	bra.uni 	$L__BB0_16;
$L__BB0_14:
	setp.lt.f32 	%p24, %f16, 0f00800000;
	mul.f32 	%f169, %f16, 0f4B800000;
	selp.f32 	%f170, %f169, %f16, %p24;
	mov.b32 	%r32, %f170;
	add.s32 	%r33, %r32, -1060439283;
	and.b32  	%r34, %r33, -8388608;
	sub.s32 	%r35, %r32, %r34;
	mov.b32 	%f171, %r35;
	cvt.rn.f32.s32 	%f172, %r34;
	selp.f32 	%f173, 0fC1C00000, 0f00000000, %p24;
	fma.rn.f32 	%f174, %f172, 0f34000000, %f173;
	add.f32 	%f175, %f171, 0fBF800000;
	add.f32 	%f176, %f171, 0f3F800000;
	rcp.approx.ftz.f32 	%f177, %f176;
	add.f32 	%f178, %f175, %f175;
	mul.f32 	%f179, %f178, %f177;
	mul.f32 	%f180, %f179, %f179;
	neg.f32 	%f181, %f179;
	sub.f32 	%f182, %f175, %f179;
	add.f32 	%f183, %f182, %f182;
	fma.rn.f32 	%f184, %f181, %f175, %f183;
	mul.rn.f32 	%f185, %f177, %f184;
	fma.rn.f32 	%f186, %f180, 0f3A2C32E4, 0f3B52E7DB;
	fma.rn.f32 	%f187, %f186, %f180, 0f3C93BB73;
	fma.rn.f32 	%f188, %f187, %f180, 0f3DF6384F;
	mul.rn.f32 	%f189, %f188, %f180;
	fma.rn.f32 	%f190, %f179, 0f3FB8AA3B, %f174;
	mul.f32 	%f191, %f189, 0f40400000;
	sub.f32 	%f192, %f174, %f190;
	fma.rn.f32 	%f193, %f179, 0f3FB8AA3B, %f192;
	fma.rn.f32 	%f194, %f185, 0f3FB8AA3B, %f193;
	fma.rn.f32 	%f195, %f179, 0f32A55E34, %f194;
	fma.rn.f32 	%f196, %f191, %f185, %f195;
	fma.rn.f32 	%f197, %f189, %f179, %f196;
	add.rn.f32 	%f198, %f190, %f197;
	mov.f32 	%f199, 0f40000000;
	mul.rn.f32 	%f200, %f198, %f199;
	cvt.rni.f32.f32 	%f201, %f200;
	sub.f32 	%f202, %f200, %f201;
	neg.f32 	%f203, %f200;
	fma.rn.f32 	%f204, %f198, 0f40000000, %f203;
	neg.f32 	%f205, %f190;
	add.rn.f32 	%f206, %f198, %f205;
	neg.f32 	%f207, %f206;
	add.rn.f32 	%f208, %f197, %f207;
	fma.rn.f32 	%f209, %f208, 0f40000000, %f204;
	add.f32 	%f210, %f202, %f209;
	setp.gt.f32 	%p25, %f201, 0f00000000;
	selp.b32 	%r36, 0, -2097152000, %p25;
	setp.neu.f32 	%p26, %f15, 0f00000000;
	setp.neu.f32 	%p27, %f16, 0f7F800000;
	setp.lt.f32 	%p28, %f200, 0f00000000;
	selp.f32 	%f211, 0f00000000, 0f7F800000, %p28;
	abs.f32 	%f212, %f200;
	setp.gt.f32 	%p29, %f212, 0f43180000;
	cvt.rzi.s32.f32 	%r37, %f201;
	shl.b32 	%r38, %r37, 23;
	sub.s32 	%r39, %r38, %r36;
	mov.b32 	%f213, %r39;
	add.s32 	%r40, %r36, 2130706432;
	mov.b32 	%f214, %r40;
	fma.rn.f32 	%f215, %f210, 0f391FCB8E, 0f3AAF85ED;
	fma.rn.f32 	%f216, %f215, %f210, 0f3C1D9856;
	fma.rn.f32 	%f217, %f216, %f210, 0f3D6357BB;
	fma.rn.f32 	%f218, %f217, %f210, 0f3E75FDEC;
	fma.rn.f32 	%f219, %f218, %f210, 0f3F317218;
	fma.rn.f32 	%f220, %f219, %f210, 0f3F800000;
	mul.f32 	%f221, %f220, %f214;
	mul.f32 	%f222, %f221, %f213;
	selp.f32 	%f491, %f211, %f222, %p29;
	and.pred  	%p30, %p26, %p27;
	@%p30 bra 	$L__BB0_16;
	add.f32 	%f223, %f15, %f15;
	mov.b32 	%r41, %f223;
	and.b32  	%r42, %r41, 2147483647;
	mov.b32 	%f491, %r42;
$L__BB0_16:
	mov.f32 	%f226, 0f3F060A92;
	mul.rn.f32 	%f227, %f226, %f226;
	fma.rn.f32 	%f228, %f227, 0f3F060A92, 0f00000000;
	fma.rn.f32 	%f229, %f227, 0fB94D4153, 0f3C0885E4;
	fma.rn.f32 	%f230, %f229, %f227, 0fBE2AAAA8;
	fma.rn.f32 	%f231, %f230, %f228, 0f3F060A92;
	fma.rn.f32 	%f21, %f231, 0fBC75C28F, %f7;
	abs.f32 	%f22, %f21;
	setp.lt.f32 	%p31, %f22, 0f00800000;
	mul.f32 	%f232, %f22, 0f4B800000;
	selp.f32 	%f233, %f232, %f22, %p31;
	selp.f32 	%f234, 0fC1C00000, 0f00000000, %p31;
	mov.b32 	%r43, %f233;
	add.s32 	%r44, %r43, -1060439283;
	and.b32  	%r45, %r44, -8388608;
	sub.s32 	%r46, %r43, %r45;
	mov.b32 	%f235, %r46;
	cvt.rn.f32.s32 	%f236, %r45;
	fma.rn.f32 	%f237, %f236, 0f34000000, %f234;
	add.f32 	%f238, %f235, 0fBF800000;
	add.f32 	%f239, %f235, 0f3F800000;
	rcp.approx.ftz.f32 	%f240, %f239;
	add.f32 	%f241, %f238, %f238;
	mul.f32 	%f242, %f241, %f240;
	mul.f32 	%f243, %f242, %f242;
	sub.f32 	%f244, %f238, %f242;
	add.f32 	%f245, %f244, %f244;
	neg.f32 	%f246, %f242;
	fma.rn.f32 	%f247, %f246, %f238, %f245;
	mul.rn.f32 	%f248, %f240, %f247;
	fma.rn.f32 	%f249, %f243, 0f3A2C32E4, 0f3B52E7DB;
	fma.rn.f32 	%f250, %f249, %f243, 0f3C93BB73;
	fma.rn.f32 	%f251, %f250, %f243, 0f3DF6384F;
	mul.rn.f32 	%f252, %f251, %f243;
	fma.rn.f32 	%f253, %f242, 0f3FB8AA3B, %f237;
	sub.f32 	%f254, %f237, %f253;
	fma.rn.f32 	%f255, %f242, 0f3FB8AA3B, %f254;
	fma.rn.f32 	%f256, %f248, 0f3FB8AA3B, %f255;
	fma.rn.f32 	%f257, %f242, 0f32A55E34, %f256;
	mul.f32 	%f258, %f252, 0f40400000;
	fma.rn.f32 	%f259, %f258, %f248, %f257;
	fma.rn.f32 	%f260, %f252, %f242, %f259;
	add.rn.f32 	%f261, %f253, %f260;
	neg.f32 	%f262, %f253;
	add.rn.f32 	%f263, %f261, %f262;
	neg.f32 	%f264, %f263;
	add.rn.f32 	%f265, %f260, %f264;
	mov.f32 	%f266, 0f40000000;
	mul.rn.f32 	%f267, %f261, %f266;
	neg.f32 	%f268, %f267;
	fma.rn.f32 	%f269, %f261, 0f40000000, %f268;
	fma.rn.f32 	%f270, %f265, 0f40000000, %f269;
	cvt.rni.f32.f32 	%f271, %f267;
	sub.f32 	%f272, %f267, %f271;
	add.f32 	%f273, %f272, %f270;
	fma.rn.f32 	%f274, %f273, 0f391FCB8E, 0f3AAF85ED;
	fma.rn.f32 	%f275, %f274, %f273, 0f3C1D9856;
	fma.rn.f32 	%f276, %f275, %f273, 0f3D6357BB;
	fma.rn.f32 	%f277, %f276, %f273, 0f3E75FDEC;
	fma.rn.f32 	%f278, %f277, %f273, 0f3F317218;
	fma.rn.f32 	%f279, %f278, %f273, 0f3F800000;
	cvt.rzi.s32.f32 	%r47, %f271;
	setp.gt.f32 	%p32, %f271, 0f00000000;
	selp.b32 	%r48, 0, -2097152000, %p32;
	add.s32 	%r49, %r48, 2130706432;
	mov.b32 	%f280, %r49;
	mul.f32 	%f281, %f279, %f280;
	shl.b32 	%r50, %r47, 23;
	sub.s32 	%r51, %r50, %r48;
	mov.b32 	%f282, %r51;
	mul.f32 	%f283, %f281, %f282;
	abs.f32 	%f284, %f267;
	setp.gt.f32 	%p33, %f284, 0f43180000;
	setp.lt.f32 	%p34, %f267, 0f00000000;
	selp.f32 	%f285, 0f00000000, 0f7F800000, %p34;
	selp.f32 	%f23, %f285, %f283, %p33;
	setp.eq.f32 	%p35, %f21, 0f3F800000;
	mov.f32 	%f492, 0f3F800000;
	@%p35 bra 	$L__BB0_21;
	setp.num.f32 	%p36, %f22, %f22;
	@%p36 bra 	$L__BB0_19;
	mov.f32 	%f287, 0f40000000;
	add.rn.f32 	%f492, %f21, %f287;
	bra.uni 	$L__BB0_21;
$L__BB0_19:
	setp.neu.f32 	%p37, %f21, 0f00000000;
	setp.neu.f32 	%p38, %f22, 0f7F800000;
	and.pred  	%p39, %p37, %p38;
	mov.f32 	%f492, %f23;
	@%p39 bra 	$L__BB0_21;
	add.f32 	%f286, %f21, %f21;
	mov.b32 	%r52, %f286;
	and.b32  	%r53, %r52, 2147483647;
	mov.b32 	%f492, %r53;
$L__BB0_21:
	add.f32 	%f27, %f491, %f492;
	add.f32 	%f28, %f14, %f1;
	abs.f32 	%f29, %f28;
	setp.eq.f32 	%p40, %f28, 0f3F800000;
	mov.f32 	%f493, 0f3F800000;
	@%p40 bra 	$L__BB0_26;
	setp.num.f32 	%p41, %f29, %f29;
	@%p41 bra 	$L__BB0_24;
	mov.f32 	%f344, 0f40000000;
	add.rn.f32 	%f493, %f28, %f344;
	bra.uni 	$L__BB0_26;
$L__BB0_24:
	setp.lt.f32 	%p42, %f29, 0f00800000;
	mul.f32 	%f289, %f29, 0f4B800000;
	selp.f32 	%f290, %f289, %f29, %p42;
	mov.b32 	%r54, %f290;
	add.s32 	%r55, %r54, -1060439283;
	and.b32  	%r56, %r55, -8388608;
	sub.s32 	%r57, %r54, %r56;
	mov.b32 	%f291, %r57;
	cvt.rn.f32.s32 	%f292, %r56;
	selp.f32 	%f293, 0fC1C00000, 0f00000000, %p42;
	fma.rn.f32 	%f294, %f292, 0f34000000, %f293;
	add.f32 	%f295, %f291, 0fBF800000;
	add.f32 	%f296, %f291, 0f3F800000;
	rcp.approx.ftz.f32 	%f297, %f296;
	add.f32 	%f298, %f295, %f295;
	mul.f32 	%f299, %f298, %f297;
	mul.f32 	%f300, %f299, %f299;
	neg.f32 	%f301, %f299;
	sub.f32 	%f302, %f295, %f299;
	add.f32 	%f303, %f302, %f302;
	fma.rn.f32 	%f304, %f301, %f295, %f303;
	mul.rn.f32 	%f305, %f297, %f304;
	fma.rn.f32 	%f306, %f300, 0f3A2C32E4, 0f3B52E7DB;
	fma.rn.f32 	%f307, %f306, %f300, 0f3C93BB73;
	fma.rn.f32 	%f308, %f307, %f300, 0f3DF6384F;
	mul.rn.f32 	%f309, %f308, %f300;
	fma.rn.f32 	%f310, %f299, 0f3FB8AA3B, %f294;
	mul.f32 	%f311, %f309, 0f40400000;
	sub.f32 	%f312, %f294, %f310;
	fma.rn.f32 	%f313, %f299, 0f3FB8AA3B, %f312;
	fma.rn.f32 	%f314, %f305, 0f3FB8AA3B, %f313;
	fma.rn.f32 	%f315, %f299, 0f32A55E34, %f314;
	fma.rn.f32 	%f316, %f311, %f305, %f315;
	fma.rn.f32 	%f317, %f309, %f299, %f316;
	add.rn.f32 	%f318, %f310, %f317;
	mov.f32 	%f319, 0f40000000;
	mul.rn.f32 	%f320, %f318, %f319;
	cvt.rni.f32.f32 	%f321, %f320;
	sub.f32 	%f322, %f320, %f321;
	neg.f32 	%f323, %f320;
	fma.rn.f32 	%f324, %f318, 0f40000000, %f323;
	neg.f32 	%f325, %f310;
	add.rn.f32 	%f326, %f318, %f325;
	neg.f32 	%f327, %f326;
	add.rn.f32 	%f328, %f317, %f327;
	fma.rn.f32 	%f329, %f328, 0f40000000, %f324;
	add.f32 	%f330, %f322, %f329;
	setp.gt.f32 	%p43, %f321, 0f00000000;
	selp.b32 	%r58, 0, -2097152000, %p43;
	setp.neu.f32 	%p44, %f28, 0f00000000;
	setp.neu.f32 	%p45, %f29, 0f7F800000;
	setp.lt.f32 	%p46, %f320, 0f00000000;
	selp.f32 	%f331, 0f00000000, 0f7F800000, %p46;
	abs.f32 	%f332, %f320;
	setp.gt.f32 	%p47, %f332, 0f43180000;
	cvt.rzi.s32.f32 	%r59, %f321;
	shl.b32 	%r60, %r59, 23;
	sub.s32 	%r61, %r60, %r58;
	mov.b32 	%f333, %r61;
	add.s32 	%r62, %r58, 2130706432;
	mov.b32 	%f334, %r62;
	fma.rn.f32 	%f335, %f330, 0f391FCB8E, 0f3AAF85ED;
	fma.rn.f32 	%f336, %f335, %f330, 0f3C1D9856;
	fma.rn.f32 	%f337, %f336, %f330, 0f3D6357BB;
	fma.rn.f32 	%f338, %f337, %f330, 0f3E75FDEC;
	fma.rn.f32 	%f339, %f338, %f330, 0f3F317218;
	fma.rn.f32 	%f340, %f339, %f330, 0f3F800000;
	mul.f32 	%f341, %f340, %f334;
	mul.f32 	%f342, %f341, %f333;
	selp.f32 	%f493, %f331, %f342, %p47;
	and.pred  	%p48, %p44, %p45;
	@%p48 bra 	$L__BB0_26;
	add.f32 	%f343, %f28, %f28;
	mov.b32 	%r63, %f343;
	and.b32  	%r64, %r63, 2147483647;
	mov.b32 	%f493, %r64;
$L__BB0_26:
	setp.eq.f32 	%p49, %f21, 0f3F800000;
	mov.f32 	%f494, 0f3F800000;
	@%p49 bra 	$L__BB0_31;
	setp.num.f32 	%p50, %f22, %f22;
	@%p50 bra 	$L__BB0_29;
	mov.f32 	%f347, 0f40000000;
	add.rn.f32 	%f494, %f21, %f347;
	bra.uni 	$L__BB0_31;
$L__BB0_29:
	setp.neu.f32 	%p51, %f21, 0f00000000;
	setp.neu.f32 	%p52, %f22, 0f7F800000;
	and.pred  	%p53, %p51, %p52;
	mov.f32 	%f494, %f23;
	@%p53 bra 	$L__BB0_31;
	add.f32 	%f346, %f21, %f21;
	mov.b32 	%r65, %f346;
	and.b32  	%r66, %r65, 2147483647;
	mov.b32 	%f494, %r66;
$L__BB0_31:
	setp.eq.f32 	%p54, %f1, 0f3F800000;
	add.f32 	%f37, %f493, %f494;
	mov.f32 	%f495, 0f3F800000;
	@%p54 bra 	$L__BB0_36;
	setp.num.f32 	%p55, %f2, %f2;
	@%p55 bra 	$L__BB0_34;
	mov.f32 	%f350, 0f40000000;
	add.rn.f32 	%f495, %f1, %f350;
	bra.uni 	$L__BB0_36;
$L__BB0_34:
	setp.neu.f32 	%p56, %f1, 0f00000000;
	setp.neu.f32 	%p57, %f2, 0f7F800000;
	and.pred  	%p58, %p56, %p57;
	mov.f32 	%f495, %f3;
	@%p58 bra 	$L__BB0_36;
	add.f32 	%f349, %f1, %f1;
	mov.b32 	%r67, %f349;
	and.b32  	%r68, %r67, 2147483647;
	mov.b32 	%f495, %r68;
$L__BB0_36:
	add.f32 	%f41, %f7, 0f3C75C28F;
	abs.f32 	%f42, %f41;
	setp.eq.f32 	%p59, %f41, 0f3F800000;
	mov.f32 	%f496, 0f3F800000;
	@%p59 bra 	$L__BB0_41;
	setp.num.f32 	%p60, %f42, %f42;
	@%p60 bra 	$L__BB0_39;
	mov.f32 	%f407, 0f40000000;
	add.rn.f32 	%f496, %f41, %f407;
	bra.uni 	$L__BB0_41;
$L__BB0_39:
	setp.lt.f32 	%p61, %f42, 0f00800000;
	mul.f32 	%f352, %f42, 0f4B800000;
	selp.f32 	%f353, %f352, %f42, %p61;
	mov.b32 	%r69, %f353;
	add.s32 	%r70, %r69, -1060439283;
	and.b32  	%r71, %r70, -8388608;
	sub.s32 	%r72, %r69, %r71;
	mov.b32 	%f354, %r72;
	cvt.rn.f32.s32 	%f355, %r71;
	selp.f32 	%f356, 0fC1C00000, 0f00000000, %p61;
	fma.rn.f32 	%f357, %f355, 0f34000000, %f356;
	add.f32 	%f358, %f354, 0fBF800000;
	add.f32 	%f359, %f354, 0f3F800000;
	rcp.approx.ftz.f32 	%f360, %f359;
	add.f32 	%f361, %f358, %f358;
	mul.f32 	%f362, %f361, %f360;
	mul.f32 	%f363, %f362, %f362;
	neg.f32 	%f364, %f362;
	sub.f32 	%f365, %f358, %f362;
	add.f32 	%f366, %f365, %f365;
	fma.rn.f32 	%f367, %f364, %f358, %f366;
	mul.rn.f32 	%f368, %f360, %f367;
	fma.rn.f32 	%f369, %f363, 0f3A2C32E4, 0f3B52E7DB;
	fma.rn.f32 	%f370, %f369, %f363, 0f3C93BB73;
	fma.rn.f32 	%f371, %f370, %f363, 0f3DF6384F;
	mul.rn.f32 	%f372, %f371, %f363;
	fma.rn.f32 	%f373, %f362, 0f3FB8AA3B, %f357;
	mul.f32 	%f374, %f372, 0f40400000;
	sub.f32 	%f375, %f357, %f373;
	fma.rn.f32 	%f376, %f362, 0f3FB8AA3B, %f375;
	fma.rn.f32 	%f377, %f368, 0f3FB8AA3B, %f376;
	fma.rn.f32 	%f378, %f362, 0f32A55E34, %f377;
	fma.rn.f32 	%f379, %f374, %f368, %f378;
	fma.rn.f32 	%f380, %f372, %f362, %f379;
	add.rn.f32 	%f381, %f373, %f380;
	mov.f32 	%f382, 0f40000000;
	mul.rn.f32 	%f383, %f381, %f382;
	cvt.rni.f32.f32 	%f384, %f383;
	sub.f32 	%f385, %f383, %f384;
	neg.f32 	%f386, %f383;
	fma.rn.f32 	%f387, %f381, 0f40000000, %f386;
	neg.f32 	%f388, %f373;
	add.rn.f32 	%f389, %f381, %f388;
	neg.f32 	%f390, %f389;
	add.rn.f32 	%f391, %f380, %f390;
	fma.rn.f32 	%f392, %f391, 0f40000000, %f387;
	add.f32 	%f393, %f385, %f392;
	setp.gt.f32 	%p62, %f384, 0f00000000;
	selp.b32 	%r73, 0, -2097152000, %p62;
	setp.neu.f32 	%p63, %f41, 0f00000000;
	setp.neu.f32 	%p64, %f42, 0f7F800000;
	setp.lt.f32 	%p65, %f383, 0f00000000;
	selp.f32 	%f394, 0f00000000, 0f7F800000, %p65;
	abs.f32 	%f395, %f383;
	setp.gt.f32 	%p66, %f395, 0f43180000;
	cvt.rzi.s32.f32 	%r74, %f384;
	shl.b32 	%r75, %r74, 23;
	sub.s32 	%r76, %r75, %r73;
	mov.b32 	%f396, %r76;
	add.s32 	%r77, %r73, 2130706432;
	mov.b32 	%f397, %r77;
	fma.rn.f32 	%f398, %f393, 0f391FCB8E, 0f3AAF85ED;
	fma.rn.f32 	%f399, %f398, %f393, 0f3C1D9856;
	fma.rn.f32 	%f400, %f399, %f393, 0f3D6357BB;
	fma.rn.f32 	%f401, %f400, %f393, 0f3E75FDEC;
	fma.rn.f32 	%f402, %f401, %f393, 0f3F317218;
	fma.rn.f32 	%f403, %f402, %f393, 0f3F800000;
	mul.f32 	%f404, %f403, %f397;
	mul.f32 	%f405, %f404, %f396;
	selp.f32 	%f496, %f394, %f405, %p66;
	and.pred  	%p67, %p63, %p64;
	@%p67 bra 	$L__BB0_41;
	add.f32 	%f406, %f41, %f41;
	mov.b32 	%r78, %f406;
	and.b32  	%r79, %r78, 2147483647;
	mov.b32 	%f496, %r79;
$L__BB0_41:
	mov.f32 	%f408, 0f32695D3C;
	mov.f32 	%f409, 0f3EE08FB8;
	mul.rn.f32 	%f410, %f409, %f408;
	mov.f32 	%f411, 0f3D7718A6;
	mov.f32 	%f412, 0f3DF878E7;
	mul.rn.f32 	%f413, %f412, %f411;
	mul.f32 	%f414, %f413, 0f40400000;
	fma.rn.f32 	%f415, %f410, 0f3FB8AA3B, 0fB4368F3E;
	fma.rn.f32 	%f416, 0f3E7B823D, 0f32A55E34, %f415;
	fma.rn.f32 	%f417, %f414, %f410, %f416;
	fma.rn.f32 	%f418, %f413, 0f3E7B823D, %f417;
	mov.f32 	%f419, 0fC0F4A932;
	add.rn.f32 	%f420, %f419, %f418;
	mov.f32 	%f421, 0f40000000;
	mul.rn.f32 	%f422, %f420, %f421;
	cvt.rni.f32.f32 	%f423, %f422;
	sub.f32 	%f424, %f422, %f423;
	neg.f32 	%f425, %f422;
	fma.rn.f32 	%f426, %f420, 0f40000000, %f425;
	mov.f32 	%f427, 0f40F4A932;
	add.rn.f32 	%f428, %f420, %f427;
	neg.f32 	%f429, %f428;
	add.rn.f32 	%f430, %f418, %f429;
	fma.rn.f32 	%f431, %f430, 0f40000000, %f426;
	add.f32 	%f432, %f424, %f431;
	setp.gt.f32 	%p68, %f423, 0f00000000;
	selp.b32 	%r80, 0, -2097152000, %p68;
	setp.lt.f32 	%p69, %f422, 0f00000000;
	selp.f32 	%f433, 0f00000000, 0f7F800000, %p69;
	abs.f32 	%f434, %f422;
	setp.gt.f32 	%p70, %f434, 0f43180000;
	cvt.rzi.s32.f32 	%r81, %f423;
	shl.b32 	%r82, %r81, 23;
	sub.s32 	%r83, %r82, %r80;
	mov.b32 	%f435, %r83;
	add.s32 	%r84, %r80, 2130706432;
	mov.b32 	%f436, %r84;
	fma.rn.f32 	%f437, %f432, 0f391FCB8E, 0f3AAF85ED;
	fma.rn.f32 	%f438, %f437, %f432, 0f3C1D9856;
	fma.rn.f32 	%f439, %f438, %f432, 0f3D6357BB;
	fma.rn.f32 	%f440, %f439, %f432, 0f3E75FDEC;
	fma.rn.f32 	%f441, %f440, %f432, 0f3F317218;
	fma.rn.f32 	%f442, %f441, %f432, 0f3F800000;
	mul.f32 	%f443, %f442, %f436;
	mul.f32 	%f444, %f443, %f435;
	selp.f32 	%f445, %f433, %f444, %p70;
	mov.f32 	%f447, 0fB0DEC5B6;
	mov.f32 	%f448, 0f3F029CBC;
	mul.rn.f32 	%f449, %f448, %f447;
	mov.f32 	%f450, 0f3ADA5CD2;
	mov.f32 	%f451, 0f3DF64811;
	mul.rn.f32 	%f452, %f451, %f450;
	mul.f32 	%f453, %f452, 0f40400000;
	fma.rn.f32 	%f454, %f449, 0f3FB8AA3B, 0f330A5B4F;
	fma.rn.f32 	%f455, 0fBD272F0B, 0f32A55E34, %f454;
	fma.rn.f32 	%f456, %f453, %f449, %f455;
	fma.rn.f32 	%f457, %f452, 0fBD272F0B, %f456;
	mov.f32 	%f458, 0fC0C1E264;
	add.rn.f32 	%f459, %f458, %f457;
	mul.rn.f32 	%f460, %f459, %f421;
	cvt.rni.f32.f32 	%f461, %f460;
	sub.f32 	%f462, %f460, %f461;
	neg.f32 	%f463, %f460;
	fma.rn.f32 	%f464, %f459, 0f40000000, %f463;
	mov.f32 	%f465, 0f40C1E264;
	add.rn.f32 	%f466, %f459, %f465;
	neg.f32 	%f467, %f466;
	add.rn.f32 	%f468, %f457, %f467;
	fma.rn.f32 	%f469, %f468, 0f40000000, %f464;
	add.f32 	%f470, %f462, %f469;
	setp.gt.f32 	%p71, %f461, 0f00000000;
	selp.b32 	%r85, 0, -2097152000, %p71;
	setp.le.f32 	%p72, %f27, %f445;
	add.f32 	%f471, %f495, %f496;
	min.f32 	%f472, %f471, %f37;
	setp.le.f32 	%p73, %f472, %f445;
	setp.lt.f32 	%p74, %f460, 0f00000000;
	selp.f32 	%f473, 0f00000000, 0f7F800000, %p74;
	abs.f32 	%f474, %f460;
	setp.gt.f32 	%p75, %f474, 0f43180000;
	cvt.rzi.s32.f32 	%r86, %f461;
	shl.b32 	%r87, %r86, 23;
	sub.s32 	%r88, %r87, %r85;
	mov.b32 	%f475, %r88;
	add.s32 	%r89, %r85, 2130706432;
	mov.b32 	%f476, %r89;
	fma.rn.f32 	%f477, %f470, 0f391FCB8E, 0f3AAF85ED;
	fma.rn.f32 	%f478, %f477, %f470, 0f3C1D9856;
	fma.rn.f32 	%f479, %f478, %f470, 0f3D6357BB;
	fma.rn.f32 	%f480, %f479, %f470, 0f3E75FDEC;
	fma.rn.f32 	%f481, %f480, %f470, 0f3F317218;
	fma.rn.f32 	%f482, %f481, %f470, 0f3F800000;
	mul.f32 	%f483, %f482, %f476;
	mul.f32 	%f484, %f483, %f475;
	selp.f32 	%f485, %f473, %f484, %p75;
	setp.le.f32 	%p76, %f13, %f485;
	selp.f32 	%f486, 0f3CF5C28F, 0f00000000, %p76;
	selp.f32 	%f487, 0f3D4CCCCD, %f486, %p72;
	selp.f32 	%f488, 0f3D4CCCCD, %f487, %p73;
	mad.lo.s32 	%r90, %r9, 201, %r1;
	cvta.to.global.u64 	%rd10, %rd3;
	mul.wide.s32 	%rd11, %r90, 4;
	add.s64 	%rd12, %rd10, %rd11;
	st.global.f32 	[%rd12], %f488;
$L__BB0_42:
	ret;

}
	// .globl	_Z11propagationiiiiPKfPfi
.visible .entry _Z11propagationiiiiPKfPfi(
	.param .u32 _Z11propagationiiiiPKfPfi_param_0,
	.param .u32 _Z11propagationiiiiPKfPfi_param_1,
	.param .u32 _Z11propagationiiiiPKfPfi_param_2,
	.param .u32 _Z11propagationiiiiPKfPfi_param_3,
	.param .u64 .ptr .align 1 _Z11propagationiiiiPKfPfi_param_4,
	.param .u64 .ptr .align 1 _Z11propagationiiiiPKfPfi_param_5,
	.param .u32 _Z11propagationiiiiPKfPfi_param_6
)
{
	.local .align 4 .b8 	__local_depot1[28];
	.reg .b64 	%SP;
	.reg .b64 	%SPL;
	.reg .pred 	%p<40>;
	.reg .b32 	%r<81>;
	.reg .b32 	%f<173>;
	.reg .b64 	%rd<68>;
	.reg .b64 	%fd<3>;

	mov.u64 	%SPL, __local_depot1;
	ld.param.u32 	%r20, [_Z11propagationiiiiPKfPfi_param_0];
	ld.param.u32 	%r21, [_Z11propagationiiiiPKfPfi_param_1];
	ld.param.u32 	%r22, [_Z11propagationiiiiPKfPfi_param_2];
	ld.param.u32 	%r23, [_Z11propagationiiiiPKfPfi_param_3];
	ld.param.u64 	%rd11, [_Z11propagationiiiiPKfPfi_param_4];
	ld.param.u64 	%rd12, [_Z11propagationiiiiPKfPfi_param_5];
	ld.param.u32 	%r24, [_Z11propagationiiiiPKfPfi_param_6];
	cvta.to.global.u64 	%rd1, %rd12;
	add.u64 	%rd2, %SPL, 0;
	mov.u32 	%r25, %tid.x;
	mov.u32 	%r26, %ctaid.x;
	mov.u32 	%r27, %ntid.x;
	mad.lo.s32 	%r1, %r26, %r27, %r25;
	mov.u32 	%r28, %tid.y;
	mov.u32 	%r29, %ctaid.y;
	mov.u32 	%r30, %ntid.y;
	mad.lo.s32 	%r31, %r29, %r30, %r28;
	setp.gt.s32 	%p1, %r1, 200;
	setp.gt.u32 	%p2, %r31, 200;
	or.pred  	%p3, %p1, %p2;
	@%p3 bra 	$L__BB1_21;
	cvta.to.global.u64 	%rd14, %rd11;
	mul.lo.s32 	%r3, %r31, 201;
	add.s32 	%r32, %r3, %r1;
	cvt.s64.s32 	%rd3, %r32;
	mul.wide.s32 	%rd15, %r32, 4;
	add.s64 	%rd16, %rd14, %rd15;
	ld.global.f32 	%f13, [%rd16];
	add.f32 	%f14, %f13, 0f3F800000;
	sqrt.rn.f32 	%f15, %f14;
	mul.f32 	%f1, %f15, 0f44BB8000;
	ld.const.f32 	%f2, [dt];
	mul.f32 	%f16, %f1, %f2;
	ld.const.f32 	%f17, [hx];
	div.rn.f32 	%f3, %f16, %f17;
	mul.f32 	%f18, %f3, 0fC0800000;
	fma.rn.f32 	%f4, %f3, %f18, 0f40000000;
	add.s32 	%r33, %r31, 1;
	setp.lt.s32 	%p4, %r33, %r20;
	setp.ge.s32 	%p5, %r31, %r21;
	add.s32 	%r34, %r1, 1;
	setp.lt.s32 	%p6, %r34, %r22;
	or.pred  	%p7, %p4, %p6;
	or.pred  	%p8, %p7, %p5;
	setp.ge.s32 	%p9, %r1, %r23;
	or.pred  	%p10, %p8, %p9;
	setp.gt.s32 	%p11, %r24, 23;
	or.pred  	%p12, %p10, %p11;
	@%p12 bra 	$L__BB1_11;
	cvt.rn.f32.s32 	%f113, %r24;
	mul.f32 	%f114, %f2, %f113;
	ld.const.f32 	%f115, [tt];
	sub.f32 	%f5, %f114, %f115;
	mul.f32 	%f116, %f1, %f1;
	mul.f32 	%f117, %f116, %f2;
	mul.f32 	%f6, %f2, %f117;
	ld.const.f32 	%f118, [omegac];
	mul.f32 	%f7, %f118, %f5;
	mul.f32 	%f119, %f7, 0f3F22F983;
	cvt.rni.s32.f32 	%r80, %f119;
	cvt.rn.f32.s32 	%f120, %r80;
	fma.rn.f32 	%f121, %f120, 0fBFC90FDA, %f7;
	fma.rn.f32 	%f122, %f120, 0fB3A22168, %f121;
	fma.rn.f32 	%f172, %f120, 0fA7C234C5, %f122;
	abs.f32 	%f9, %f7;
	setp.ltu.f32 	%p32, %f9, 0f47CE4780;
	@%p32 bra 	$L__BB1_10;
	setp.neu.f32 	%p33, %f9, 0f7F800000;
	@%p33 bra 	$L__BB1_5;
	mov.f32 	%f125, 0f00000000;
	mul.rn.f32 	%f172, %f7, %f125;
	mov.b32 	%r80, 0;
	bra.uni 	$L__BB1_10;
$L__BB1_5:
	mov.b32 	%r5, %f7;
	shl.b32 	%r50, %r5, 8;
	or.b32  	%r6, %r50, -2147483648;
	mov.b64 	%rd67, 0;
	mov.b32 	%r77, 0;
	mov.u64 	%rd65, __cudart_i2opi_f;
	mov.u64 	%rd66, %rd2;
$L__BB1_6:
	.pragma "nounroll";
	ld.global.nc.u32 	%r51, [%rd65];
	mad.wide.u32 	%rd53, %r51, %r6, %rd67;
	shr.u64 	%rd67, %rd53, 32;
	st.local.u32 	[%rd66], %rd53;
	add.s32 	%r77, %r77, 1;
	add.s64 	%rd66, %rd66, 4;
	add.s64 	%rd65, %rd65, 4;
	setp.ne.s32 	%p34, %r77, 6;
	@%p34 bra 	$L__BB1_6;
	shr.u32 	%r52, %r5, 23;
	st.local.u32 	[%rd2+24], %rd67;
	and.b32  	%r9, %r52, 31;
	and.b32  	%r53, %r52, 224;
	add.s32 	%r54, %r53, -128;
	shr.u32 	%r55, %r54, 5;
	mul.wide.u32 	%rd54, %r55, 4;
	sub.s64 	%rd10, %rd2, %rd54;
	ld.local.u32 	%r78, [%rd10+24];
	ld.local.u32 	%r79, [%rd10+20];
	setp.eq.s32 	%p35, %r9, 0;
	@%p35 bra 	$L__BB1_9;
	shf.l.wrap.b32 	%r78, %r79, %r78, %r9;
	ld.local.u32 	%r56, [%rd10+16];
	shf.l.wrap.b32 	%r79, %r56, %r79, %r9;
$L__BB1_9:
	shr.u32 	%r57, %r78, 30;
	shf.l.wrap.b32 	%r58, %r79, %r78, 2;
	shl.b32 	%r59, %r79, 2;
	shr.u32 	%r60, %r58, 31;
	add.s32 	%r61, %r60, %r57;
	neg.s32 	%r62, %r61;
	setp.lt.s32 	%p36, %r5, 0;
	selp.b32 	%r80, %r62, %r61, %p36;
	xor.b32  	%r63, %r58, %r5;
	shr.s32 	%r64, %r58, 31;
	xor.b32  	%r65, %r64, %r58;
	xor.b32  	%r66, %r64, %r59;
	cvt.u64.u32 	%rd55, %r65;
	shl.b64 	%rd56, %rd55, 32;
	cvt.u64.u32 	%rd57, %r66;
	or.b64  	%rd58, %rd56, %rd57;
	cvt.rn.f64.s64 	%fd1, %rd58;
	mul.f64 	%fd2, %fd1, 0d3BF921FB54442D19;
	cvt.rn.f32.f64 	%f123, %fd2;
	neg.f32 	%f124, %f123;
	setp.lt.s32 	%p37, %r63, 0;
	selp.f32 	%f172, %f124, %f123, %p37;
$L__BB1_10:
	cvt.u32.u64 	%r68, %rd3;
	add.s32 	%r69, %r80, 1;
	mul.rn.f32 	%f126, %f172, %f172;
	and.b32  	%r70, %r80, 1;
	setp.eq.b32 	%p38, %r70, 1;
	selp.f32 	%f127, %f172, 0f3F800000, %p38;
	fma.rn.f32 	%f128, %f126, %f127, 0f00000000;
	fma.rn.f32 	%f129, %f126, 0f37CBAC00, 0fBAB607ED;
	selp.f32 	%f130, 0fB94D4153, %f129, %p38;
	selp.f32 	%f131, 0f3C0885E4, 0f3D2AAABB, %p38;
	fma.rn.f32 	%f132, %f130, %f126, %f131;
	selp.f32 	%f133, 0fBE2AAAA8, 0fBEFFFFFF, %p38;
	fma.rn.f32 	%f134, %f132, %f126, %f133;
	fma.rn.f32 	%f135, %f134, %f128, %f127;
	and.b32  	%r71, %r69, 2;
	setp.eq.s32 	%p39, %r71, 0;
	mov.f32 	%f136, 0f00000000;
	sub.f32 	%f137, %f136, %f135;
	selp.f32 	%f138, %f135, %f137, %p39;
	mul.f32 	%f139, %f6, %f138;
	neg.f32 	%f140, %f5;
	mul.f32 	%f141, %f5, %f140;
	ld.const.f32 	%f142, [tao];
	add.f32 	%f143, %f142, %f142;
	mul.f32 	%f144, %f142, %f143;
	div.rn.f32 	%f145, %f141, %f144;
	fma.rn.f32 	%f146, %f145, 0f3BBB989D, 0f3F000000;
	cvt.sat.f32.f32 	%f147, %f146;
	mov.f32 	%f148, 0f4B400001;
	mov.f32 	%f149, 0f437C0000;
	fma.rm.f32 	%f150, %f147, %f149, %f148;
	add.f32 	%f151, %f150, 0fCB40007F;
	neg.f32 	%f152, %f151;
	fma.rn.f32 	%f153, %f145, 0f3FB8AA3B, %f152;
	fma.rn.f32 	%f154, %f145, 0f32A57060, %f153;
	mov.b32 	%r72, %f150;
	shl.b32 	%r73, %r72, 23;
	mov.b32 	%f155, %r73;
	ex2.approx.ftz.f32 	%f156, %f154;
	mul.f32 	%f157, %f156, %f155;
	mul.f32 	%f158, %f139, %f157;
	mul.f32 	%f159, %f3, %f3;
	mul.lo.s32 	%r74, %r24, 40401;
	cvt.s64.s32 	%rd59, %r74;
	add.s64 	%rd60, %rd3, %rd59;
	shl.b64 	%rd61, %rd60, 2;
	add.s64 	%rd62, %rd1, %rd61;
	ld.global.f32 	%f160, [%rd62+4];
	ld.global.f32 	%f161, [%rd62+-4];
	add.f32 	%f162, %f160, %f161;
	add.s32 	%r75, %r68, %r74;
	add.s32 	%r76, %r75, -201;
	mul.wide.s32 	%rd63, %r76, 4;
	add.s64 	%rd64, %rd1, %rd63;
	ld.global.f32 	%f163, [%rd64];
	add.f32 	%f164, %f162, %f163;
	ld.global.f32 	%f165, [%rd62+804];
	add.f32 	%f166, %f164, %f165;
	fma.rn.f32 	%f167, %f159, %f166, %f158;
	ld.global.f32 	%f168, [%rd64+804];
	fma.rn.f32 	%f169, %f4, %f168, %f167;
	ld.global.f32 	%f170, [%rd64+-160800];
	sub.f32 	%f171, %f169, %f170;
	st.global.f32 	[%rd64+162408], %f171;
	bra.uni 	$L__BB1_21;
$L__BB1_11:
	setp.eq.s32 	%p13, %r1, 0;
	setp.eq.s32 	%p14, %r31, 0;
	or.pred  	%p15, %p13, %p14;
	setp.eq.s32 	%p16, %r1, 200;
	or.pred  	%p17, %p16, %p15;
	setp.eq.s32 	%p18, %r31, 200;
	or.pred  	%p19, %p17, %p18;
	@%p19 bra 	$L__BB1_13;
	cvt.u32.u64 	%r45, %rd3;
	mul.f32 	%f100, %f3, %f3;
	mul.lo.s32 	%r46, %r24, 40401;
	cvt.s64.s32 	%rd45, %r46;
	add.s64 	%rd46, %rd3, %rd45;
	shl.b64 	%rd47, %rd46, 2;
	add.s64 	%rd48, %rd1, %rd47;
	ld.global.f32 	%f101, [%rd48+4];
	ld.global.f32 	%f102, [%rd48+-4];
	add.f32 	%f103, %f101, %f102;
	add.s32 	%r47, %r45, %r46;
	add.s32 	%r48, %r47, -201;
	mul.wide.s32 	%rd49, %r48, 4;
	add.s64 	%rd50, %rd1, %rd49;
	ld.global.f32 	%f104, [%rd50];
	add.f32 	%f105, %f103, %f104;
	ld.global.f32 	%f106, [%rd48+804];
	add.f32 	%f107, %f105, %f106;
	ld.global.f32 	%f108, [%rd50+804];
	mul.f32 	%f109, %f4, %f108;
	fma.rn.f32 	%f110, %f100, %f107, %f109;
	ld.global.f32 	%f111, [%rd50+-160800];
	sub.f32 	%f112, %f110, %f111;
	st.global.f32 	[%rd50+162408], %f112;
	bra.uni 	$L__BB1_21;
$L__BB1_13:
	setp.ne.s32 	%p20, %r1, 0;
	add.s32 	%r18, %r31, -1;
	setp.gt.u32 	%p21, %r18, 198;
	or.pred  	%p22, %p20, %p21;
	@%p22 bra 	$L__BB1_15;
	add.f32 	%f79, %f3, 0f40000000;
	mul.f32 	%f80, %f3, %f79;
	mov.f32 	%f81, 0f40000000;
	sub.f32 	%f82, %f81, %f80;
	mul.lo.s32 	%r43, %r24, 40401;
	add.s32 	%r44, %r43, %r3;
	mul.wide.s32 	%rd38, %r44, 4;
	add.s64 	%rd39, %rd1, %rd38;
	ld.global.f32 	%f83, [%rd39];
	add.f32 	%f84, %f3, %f3;
	add.f32 	%f85, %f3, 0f3F800000;
	mul.f32 	%f86, %f84, %f85;
	cvt.s64.s32 	%rd40, %r43;
	cvt.u64.u32 	%rd41, %r3;
	add.s64 	%rd42, %rd41, %rd40;
	shl.b64 	%rd43, %rd42, 2;
	add.s64 	%rd44, %rd1, %rd43;
	ld.global.f32 	%f87, [%rd44+4];
	mul.f32 	%f88, %f86, %f87;
	fma.rn.f32 	%f89, %f82, %f83, %f88;
	mul.f32 	%f90, %f3, %f3;
	ld.global.f32 	%f91, [%rd44+8];
	mul.f32 	%f92, %f90, %f91;
	sub.f32 	%f93, %f89, %f92;
	add.f32 	%f94, %f84, 0fBF800000;
	ld.global.f32 	%f95, [%rd39+-161604];
	fma.rn.f32 	%f96, %f94, %f95, %f93;
	ld.global.f32 	%f97, [%rd39+-161600];
	mul.f32 	%f98, %f84, %f97;
	sub.f32 	%f99, %f96, %f98;
	st.global.f32 	[%rd39+161604], %f99;
	bra.uni 	$L__BB1_21;
$L__BB1_15:
	setp.gt.u32 	%p23, %r18, 198;
	setp.ne.s32 	%p24, %r1, 200;
	or.pred  	%p25, %p24, %p23;
	@%p25 bra 	$L__BB1_17;
	add.f32 	%f59, %f3, %f3;
	mov.f32 	%f60, 0f40000000;
	sub.f32 	%f61, %f60, %f59;
	mul.f32 	%f62, %f3, %f3;
	sub.f32 	%f63, %f61, %f62;
	mul.lo.s32 	%r40, %r24, 40401;
	add.s32 	%r41, %r3, %r40;
	add.s32 	%r42, %r41, 200;
	mul.wide.s32 	%rd31, %r42, 4;
	add.s64 	%rd32, %rd1, %rd31;
	ld.global.f32 	%f64, [%rd32];
	add.f32 	%f65, %f3, 0f3F800000;
	mul.f32 	%f66, %f59, %f65;
	cvt.s64.s32 	%rd33, %r40;
	cvt.u64.u32 	%rd34, %r3;
	add.s64 	%rd35, %rd34, %rd33;
	shl.b64 	%rd36, %rd35, 2;
	add.s64 	%rd37, %rd1, %rd36;
	ld.global.f32 	%f67, [%rd37+796];
	mul.f32 	%f68, %f66, %f67;
	fma.rn.f32 	%f69, %f63, %f64, %f68;
	ld.global.f32 	%f70, [%rd37+792];
	mul.f32 	%f71, %f62, %f70;
	sub.f32 	%f72, %f69, %f71;
	add.f32 	%f73, %f59, 0fBF800000;
	ld.global.f32 	%f74, [%rd32+-161604];
	fma.rn.f32 	%f75, %f73, %f74, %f72;
	ld.global.f32 	%f76, [%rd32+-161608];
	mul.f32 	%f77, %f59, %f76;
	sub.f32 	%f78, %f75, %f77;
	st.global.f32 	[%rd32+161604], %f78;
	bra.uni 	$L__BB1_21;
$L__BB1_17:
	setp.ne.s32 	%p26, %r31, 0;
	add.s32 	%r19, %r1, -1;
	setp.gt.u32 	%p27, %r19, 198;
	or.pred  	%p28, %p26, %p27;
	@%p28 bra 	$L__BB1_19;
	add.f32 	%f39, %f3, %f3;
	mov.f32 	%f40, 0f40000000;
	sub.f32 	%f41, %f40, %f39;
	mul.f32 	%f42, %f3, %f3;
	sub.f32 	%f43, %f41, %f42;
	mul.lo.s32 	%r38, %r24, 40401;
	add.s32 	%r39, %r38, %r1;
	mul.wide.s32 	%rd24, %r39, 4;
	add.s64 	%rd25, %rd1, %rd24;
	ld.global.f32 	%f44, [%rd25];
	add.f32 	%f45, %f3, 0f3F800000;
	mul.f32 	%f46, %f39, %f45;
	cvt.s64.s32 	%rd26, %r38;
	cvt.u64.u32 	%rd27, %r1;
	add.s64 	%rd28, %rd27, %rd26;
	shl.b64 	%rd29, %rd28, 2;
	add.s64 	%rd30, %rd1, %rd29;
	ld.global.f32 	%f47, [%rd30+804];
	mul.f32 	%f48, %f46, %f47;
	fma.rn.f32 	%f49, %f43, %f44, %f48;
	ld.global.f32 	%f50, [%rd30+1608];
	mul.f32 	%f51, %f42, %f50;
	sub.f32 	%f52, %f49, %f51;
	add.f32 	%f53, %f39, 0fBF800000;
	ld.global.f32 	%f54, [%rd25+-161604];
	fma.rn.f32 	%f55, %f53, %f54, %f52;
	ld.global.f32 	%f56, [%rd25+-160800];
	mul.f32 	%f57, %f39, %f56;
	sub.f32 	%f58, %f55, %f57;
	st.global.f32 	[%rd25+161604], %f58;
	bra.uni 	$L__BB1_21;
$L__BB1_19:
	setp.gt.u32 	%p29, %r19, 198;
	setp.ne.s32 	%p30, %r31, 200;
	or.pred  	%p31, %p30, %p29;
	@%p31 bra 	$L__BB1_21;
	add.f32 	%f19, %f3, %f3;
	mov.f32 	%f20, 0f40000000;
	sub.f32 	%f21, %f20, %f19;
	mul.f32 	%f22, %f3, %f3;
	sub.f32 	%f23, %f21, %f22;
	mul.lo.s32 	%r35, %r24, 40401;
	cvt.s64.s32 	%rd17, %r35;
	cvt.u64.u32 	%rd18, %r1;
	add.s64 	%rd19, %rd18, %rd17;
	shl.b64 	%rd20, %rd19, 2;
	add.s64 	%rd21, %rd1, %rd20;
	ld.global.f32 	%f24, [%rd21+160800];
	add.f32 	%f25, %f3, 0f3F800000;
	mul.f32 	%f26, %f19, %f25;
	ld.global.f32 	%f27, [%rd21+159996];
	mul.f32 	%f28, %f26, %f27;
	fma.rn.f32 	%f29, %f23, %f24, %f28;
	ld.global.f32 	%f30, [%rd21+159192];
	mul.f32 	%f31, %f22, %f30;
	sub.f32 	%f32, %f29, %f31;
	add.f32 	%f33, %f19, 0fBF800000;
	add.s32 	%r36, %r35, %r1;
	add.s32 	%r37, %r36, -201;
	mul.wide.s32 	%rd22, %r37, 4;
	add.s64 	%rd23, %rd1, %rd22;
	ld.global.f32 	%f34, [%rd23];
	fma.rn.f32 	%f35, %f33, %f34, %f32;
	ld.global.f32 	%f36, [%rd23+-804];
	mul.f32 	%f37, %f19, %f36;
	sub.f32 	%f38, %f35, %f37;
	st.global.f32 	[%rd23+323208], %f38;
$L__BB1_21:
	ret;

}
	// .globl	_Z22propagation_at_cornersPf
.visible .entry _Z22propagation_at_cornersPf(
	.param .u64 .ptr .align 1 _Z22propagation_at_cornersPf_param_0
)
{
	.reg .b32 	%r<3>;
	.reg .b32 	%f<17>;
	.reg .b64 	%rd<7>;

	ld.param.u64 	%rd1, [_Z22propagation_at_cornersPf_param_0];
	cvta.to.global.u64 	%rd2, %rd1;
	mov.u32 	%r1, %tid.x;
	mul.lo.s32 	%r2, %r1, 40401;
	mul.wide.u32 	%rd3, %r1, 4;
	add.s64 	%rd4, %rd2, %rd3;
	ld.global.f32 	%f1, [%rd4+804];
	ld.global.f32 	%f2, [%rd4+4];
	add.f32 	%f3, %f1, %f2;
	mul.f32 	%f4, %f3, 0f3F000000;
	mul.wide.u32 	%rd5, %r2, 4;
	add.s64 	%rd6, %rd2, %rd5;
	st.global.f32 	[%rd6], %f4;
	ld.global.f32 	%f5, [%rd6+796];
	ld.global.f32 	%f6, [%rd6+1604];
	add.f32 	%f7, %f5, %f6;
	mul.f32 	%f8, %f7, 0f3F000000;
	st.global.f32 	[%rd6+800], %f8;
	ld.global.f32 	%f9, [%rd6+159996];
	ld.global.f32 	%f10, [%rd6+160804];
	add.f32 	%f11, %f9, %f10;
	mul.f32 	%f12, %f11, 0f3F000000;
	st.global.f32 	[%rd6+160800], %f12;
	ld.global.f32 	%f13, [%rd6+161596];
	ld.global.f32 	%f14, [%rd6+160796];
	add.f32 	%f15, %f13, %f14;
	mul.f32 	%f16, %f15, 0f3F000000;
	st.global.f32 	[%rd6+161600], %f16;
	ret;

}
	// .globl	_Z14initial_signalPKfPfS1_S1_S1_i
.visible .entry _Z14initial_signalPKfPfS1_S1_S1_i(
	.param .u64 .ptr .align 1 _Z14initial_signalPKfPfS1_S1_S1_i_param_0,
	.param .u64 .ptr .align 1 _Z14initial_signalPKfPfS1_S1_S1_i_param_1,
	.param .u64 .ptr .align 1 _Z14initial_signalPKfPfS1_S1_S1_i_param_2,
	.param .u64 .ptr .align 1 _Z14initial_signalPKfPfS1_S1_S1_i_param_3,
	.param .u64 .ptr .align 1 _Z14initial_signalPKfPfS1_S1_S1_i_param_4,
	.param .u32 _Z14initial_signalPKfPfS1_S1_S1_i_param_5
)
{
	.reg .b32 	%r<9>;
	.reg .b32 	%f<5>;
	.reg .b64 	%rd<29>;

	ld.param.u64 	%rd1, [_Z14initial_signalPKfPfS1_S1_S1_i_param_0];
	ld.param.u64 	%rd2, [_Z14initial_signalPKfPfS1_S1_S1_i_param_1];
	ld.param.u64 	%rd3, [_Z14initial_signalPKfPfS1_S1_S1_i_param_2];
	ld.param.u64 	%rd4, [_Z14initial_signalPKfPfS1_S1_S1_i_param_3];
	ld.param.u64 	%rd5, [_Z14initial_signalPKfPfS1_S1_S1_i_param_4];
	ld.param.u32 	%r1, [_Z14initial_signalPKfPfS1_S1_S1_i_param_5];
	cvta.to.global.u64 	%rd6, %rd5;
	cvta.to.global.u64 	%rd7, %rd3;
	cvta.to.global.u64 	%rd8, %rd4;
	cvta.to.global.u64 	%rd9, %rd2;
	cvta.to.global.u64 	%rd10, %rd1;
	mov.u32 	%r2, %tid.x;
	mov.u32 	%r3, %ctaid.x;
	add.s32 	%r4, %r3, 2;
	mul.lo.s32 	%r5, %r4, 40401;
	mul.lo.s32 	%r6, %r4, 201;
	mul.lo.s32 	%r7, %r1, 80601;
	cvt.s64.s32 	%rd11, %r5;
	cvt.u64.u32 	%rd12, %r2;
	add.s64 	%rd13, %rd12, %rd11;
	shl.b64 	%rd14, %rd13, 2;
	add.s64 	%rd15, %rd10, %rd14;
	ld.global.f32 	%f1, [%rd15+144804];
	cvt.s64.s32 	%rd16, %r7;
	cvt.s64.s32 	%rd17, %r6;
	add.s64 	%rd18, %rd17, %rd12;
	add.s64 	%rd19, %rd18, %rd16;
	shl.b64 	%rd20, %rd19, 2;
	add.s64 	%rd21, %rd9, %rd20;
	st.global.f32 	[%rd21+84], %f1;
	ld.global.f32 	%f2, [%rd15+16164];
	add.s64 	%rd22, %rd8, %rd20;
	st.global.f32 	[%rd22+84], %f2;
	mad.lo.s32 	%r8, %r2, 201, 4221;
	cvt.u64.u32 	%rd23, %r8;
	add.s64 	%rd24, %rd23, %rd11;
	shl.b64 	%rd25, %rd24, 2;
	add.s64 	%rd26, %rd10, %rd25;
	ld.global.f32 	%f3, [%rd26+720];
	add.s64 	%rd27, %rd7, %rd20;
	st.global.f32 	[%rd27+84], %f3;
	ld.global.f32 	%f4, [%rd26+80];
	add.s64 	%rd28, %rd6, %rd20;
	st.global.f32 	[%rd28+84], %f4;
	ret;

}
	// .globl	_Z17difference_signalPKfS0_S0_S0_S0_PfS1_S1_S1_i
.visible .entry _Z17difference_signalPKfS0_S0_S0_S0_PfS1_S1_S1_i(
	.param .u64 .ptr .align 1 _Z17difference_signalPKfS0_S0_S0_S0_PfS1_S1_S1_i_param_0,
	.param .u64 .ptr .align 1 _Z17difference_signalPKfS0_S0_S0_S0_PfS1_S1_S1_i_param_1,
	.param .u64 .ptr .align 1 _Z17difference_signalPKfS0_S0_S0_S0_PfS1_S1_S1_i_param_2,
	.param .u64 .ptr .align 1 _Z17difference_signalPKfS0_S0_S0_S0_PfS1_S1_S1_i_param_3,
	.param .u64 .ptr .align 1 _Z17difference_signalPKfS0_S0_S0_S0_PfS1_S1_S1_i_param_4,
	.param .u64 .ptr .align 1 _Z17difference_signalPKfS0_S0_S0_S0_PfS1_S1_S1_i_param_5,
	.param .u64 .ptr .align 1 _Z17difference_signalPKfS0_S0_S0_S0_PfS1_S1_S1_i_param_6,
	.param .u64 .ptr .align 1 _Z17difference_signalPKfS0_S0_S0_S0_PfS1_S1_S1_i_param_7,
	.param .u64 .ptr .align 1 _Z17difference_signalPKfS0_S0_S0_S0_PfS1_S1_S1_i_param_8,
	.param .u32 _Z17difference_signalPKfS0_S0_S0_S0_PfS1_S1_S1_i_param_9
)
{
	.reg .b32 	%r<9>;
	.reg .b32 	%f<13>;
	.reg .b64 	%rd<42>;

	ld.param.u64 	%rd1, [_Z17difference_signalPKfS0_S0_S0_S0_PfS1_S1_S1_i_param_0];
	ld.param.u64 	%rd2, [_Z17difference_signalPKfS0_S0_S0_S0_PfS1_S1_S1_i_param_1];
	ld.param.u64 	%rd3, [_Z17difference_signalPKfS0_S0_S0_S0_PfS1_S1_S1_i_param_2];
	ld.param.u64 	%rd4, [_Z17difference_signalPKfS0_S0_S0_S0_PfS1_S1_S1_i_param_3];
	ld.param.u64 	%rd5, [_Z17difference_signalPKfS0_S0_S0_S0_PfS1_S1_S1_i_param_4];
	ld.param.u64 	%rd6, [_Z17difference_signalPKfS0_S0_S0_S0_PfS1_S1_S1_i_param_5];
	ld.param.u64 	%rd7, [_Z17difference_signalPKfS0_S0_S0_S0_PfS1_S1_S1_i_param_6];
	ld.param.u64 	%rd8, [_Z17difference_signalPKfS0_S0_S0_S0_PfS1_S1_S1_i_param_7];
	ld.param.u64 	%rd9, [_Z17difference_signalPKfS0_S0_S0_S0_PfS1_S1_S1_i_param_8];
	ld.param.u32 	%r1, [_Z17difference_signalPKfS0_S0_S0_S0_PfS1_S1_S1_i_param_9];
	cvta.to.global.u64 	%rd10, %rd9;
	cvta.to.global.u64 	%rd11, %rd5;
	cvta.to.global.u64 	%rd12, %rd7;
	cvta.to.global.u64 	%rd13, %rd3;
	cvta.to.global.u64 	%rd14, %rd8;
	cvta.to.global.u64 	%rd15, %rd4;
	cvta.to.global.u64 	%rd16, %rd6;
	cvta.to.global.u64 	%rd17, %rd1;
	cvta.to.global.u64 	%rd18, %rd2;
	mov.u32 	%r2, %tid.x;
	mov.u32 	%r3, %ctaid.x;
	add.s32 	%r4, %r3, 2;
	mul.lo.s32 	%r5, %r4, 40401;
	mul.lo.s32 	%r6, %r4, 201;
	mul.lo.s32 	%r7, %r1, 80601;
	cvt.s64.s32 	%rd19, %r7;
	cvt.s64.s32 	%rd20, %r6;
	cvt.u64.u32 	%rd21, %r2;
	add.s64 	%rd22, %rd20, %rd21;
	add.s64 	%rd23, %rd22, %rd19;
	shl.b64 	%rd24, %rd23, 2;
	add.s64 	%rd25, %rd18, %rd24;
	ld.global.f32 	%f1, [%rd25+84];
	cvt.s64.s32 	%rd26, %r5;
	add.s64 	%rd27, %rd21, %rd26;
	shl.b64 	%rd28, %rd27, 2;
	add.s64 	%rd29, %rd17, %rd28;
	ld.global.f32 	%f2, [%rd29+144804];
	sub.f32 	%f3, %f1, %f2;
	shl.b64 	%rd30, %rd22, 2;
	add.s64 	%rd31, %rd16, %rd30;
	st.global.f32 	[%rd31+84], %f3;
	add.s64 	%rd32, %rd15, %rd24;
	ld.global.f32 	%f4, [%rd32+84];
	ld.global.f32 	%f5, [%rd29+16164];
	sub.f32 	%f6, %f4, %f5;
	add.s64 	%rd33, %rd14, %rd30;
	st.global.f32 	[%rd33+84], %f6;
	add.s64 	%rd34, %rd13, %rd24;
	ld.global.f32 	%f7, [%rd34+84];
	mad.lo.s32 	%r8, %r2, 201, 4221;
	cvt.u64.u32 	%rd35, %r8;
	add.s64 	%rd36, %rd35, %rd26;
	shl.b64 	%rd37, %rd36, 2;
	add.s64 	%rd38, %rd17, %rd37;
	ld.global.f32 	%f8, [%rd38+720];
	sub.f32 	%f9, %f7, %f8;
	add.s64 	%rd39, %rd12, %rd30;
	st.global.f32 	[%rd39+84], %f9;
	add.s64 	%rd40, %rd11, %rd24;
	ld.global.f32 	%f10, [%rd40+84];
	ld.global.f32 	%f11, [%rd38+80];
	sub.f32 	%f12, %f10, %f11;
	add.s64 	%rd41, %rd10, %rd30;
	st.global.f32 	[%rd41+84], %f12;
	ret;

}
	// .globl	_Z16backpropagation1PfPKfi
.visible .entry _Z16backpropagation1PfPKfi(
	.param .u64 .ptr .align 1 _Z16backpropagation1PfPKfi_param_0,
	.param .u64 .ptr .align 1 _Z16backpropagation1PfPKfi_param_1,
	.param .u32 _Z16backpropagation1PfPKfi_param_2
)
{
	.reg .pred 	%p<2>;
	.reg .b32 	%r<19>;
	.reg .b32 	%f<32>;
	.reg .b64 	%rd<18>;

	ld.param.u64 	%rd1, [_Z16backpropagation1PfPKfi_param_0];
	ld.param.u64 	%rd2, [_Z16backpropagation1PfPKfi_param_1];
	ld.param.u32 	%r3, [_Z16backpropagation1PfPKfi_param_2];
	mov.u32 	%r4, %tid.x;
	mov.u32 	%r5, %ctaid.x;
	mov.u32 	%r6, %ntid.x;
	mad.lo.s32 	%r1, %r5, %r6, %r4;
	mov.u32 	%r7, %tid.y;
	mov.u32 	%r8, %ctaid.y;
	mov.u32 	%r9, %ntid.y;
	mad.lo.s32 	%r10, %r8, %r9, %r7;
	add.s32 	%r11, %r1, -1;
	add.s32 	%r12, %r10, -1;
	max.u32 	%r13, %r11, %r12;
	setp.gt.u32 	%p1, %r13, 198;
	@%p1 bra 	$L__BB5_2;
	cvta.to.global.u64 	%rd3, %rd2;
	cvta.to.global.u64 	%rd4, %rd1;
	ld.const.f32 	%f1, [dt];
	mul.f32 	%f2, %f1, %f1;
	mul.f32 	%f3, %f2, 0f4A095440;
	mad.lo.s32 	%r14, %r10, 201, %r1;
	add.s32 	%r15, %r14, -201;
	mul.wide.u32 	%rd5, %r15, 4;
	add.s64 	%rd6, %rd3, %rd5;
	ld.global.f32 	%f4, [%rd6];
	add.f32 	%f5, %f4, 0f3F800000;
	mad.lo.s32 	%r16, %r3, 40401, 40401;
	cvt.s64.s32 	%rd7, %r16;
	cvt.u64.u32 	%rd8, %r14;
	add.s64 	%rd9, %rd7, %rd8;
	shl.b64 	%rd10, %rd9, 2;
	add.s64 	%rd11, %rd4, %rd10;
	ld.global.f32 	%f6, [%rd11+-804];
	mul.wide.u32 	%rd12, %r14, 4;
	add.s64 	%rd13, %rd3, %rd12;
	ld.global.f32 	%f7, [%rd13+804];
	add.f32 	%f8, %f7, 0f3F800000;
	ld.global.f32 	%f9, [%rd11+804];
	mul.f32 	%f10, %f8, %f9;
	fma.rn.f32 	%f11, %f5, %f6, %f10;
	add.s32 	%r17, %r14, -1;
	mul.wide.u32 	%rd14, %r17, 4;
	add.s64 	%rd15, %rd3, %rd14;
	ld.global.f32 	%f12, [%rd15];
	add.f32 	%f13, %f12, 0f3F800000;
	add.s32 	%r18, %r16, %r17;
	mul.wide.s32 	%rd16, %r18, 4;
	add.s64 	%rd17, %rd4, %rd16;
	ld.global.f32 	%f14, [%rd17];
	fma.rn.f32 	%f15, %f13, %f14, %f11;
	ld.global.f32 	%f16, [%rd13+4];
	add.f32 	%f17, %f16, 0f3F800000;
	ld.global.f32 	%f18, [%rd11+4];
	fma.rn.f32 	%f19, %f17, %f18, %f15;
	ld.global.f32 	%f20, [%rd13];
	add.f32 	%f21, %f20, 0f3F800000;
	mul.f32 	%f22, %f21, 0fC0800000;
	ld.global.f32 	%f23, [%rd17+4];
	fma.rn.f32 	%f24, %f23, %f22, %f19;
	mul.f32 	%f25, %f3, %f24;
	ld.const.f32 	%f26, [h];
	mul.f32 	%f27, %f26, %f26;
	div.rn.f32 	%f28, %f25, %f27;
	fma.rn.f32 	%f29, %f23, 0f40000000, %f28;
	ld.global.f32 	%f30, [%rd17+161608];
	sub.f32 	%f31, %f29, %f30;
	st.global.f32 	[%rd17+-161600], %f31;
$L__BB5_2:
	ret;

}
	// .globl	_Z16backpropagation2PfPKfS1_S1_S1_i
.visible .entry _Z16backpropagation2PfPKfS1_S1_S1_i(
	.param .u64 .ptr .align 1 _Z16backpropagation2PfPKfS1_S1_S1_i_param_0,
	.param .u64 .ptr .align 1 _Z16backpropagation2PfPKfS1_S1_S1_i_param_1,
	.param .u64 .ptr .align 1 _Z16backpropagation2PfPKfS1_S1_S1_i_param_2,
	.param .u64 .ptr .align 1 _Z16backpropagation2PfPKfS1_S1_S1_i_param_3,
	.param .u64 .ptr .align 1 _Z16backpropagation2PfPKfS1_S1_S1_i_param_4,
	.param .u32 _Z16backpropagation2PfPKfS1_S1_S1_i_param_5
)
{
	.reg .pred 	%p<4>;
	.reg .b32 	%r<13>;
	.reg .b32 	%f<38>;
	.reg .b64 	%rd<40>;

	ld.param.u64 	%rd6, [_Z16backpropagation2PfPKfS1_S1_S1_i_param_0];
	ld.param.u64 	%rd2, [_Z16backpropagation2PfPKfS1_S1_S1_i_param_1];
	ld.param.u64 	%rd3, [_Z16backpropagation2PfPKfS1_S1_S1_i_param_2];
	ld.param.u64 	%rd4, [_Z16backpropagation2PfPKfS1_S1_S1_i_param_3];
	ld.param.u64 	%rd5, [_Z16backpropagation2PfPKfS1_S1_S1_i_param_4];
	ld.param.u32 	%r2, [_Z16backpropagation2PfPKfS1_S1_S1_i_param_5];
	cvta.to.global.u64 	%rd1, %rd6;
	mov.u32 	%r1, %tid.x;
	add.s32 	%r3, %r1, -21;
	setp.gt.u32 	%p1, %r3, 158;
	@%p1 bra 	$L__BB6_2;
	cvta.to.global.u64 	%rd7, %rd2;
	cvta.to.global.u64 	%rd8, %rd4;
	cvta.to.global.u64 	%rd9, %rd3;
	cvta.to.global.u64 	%rd10, %rd5;
	mul.lo.s32 	%r4, %r2, 40401;
	cvt.s64.s32 	%rd11, %r4;
	cvt.u64.u32 	%rd12, %r1;
	add.s64 	%rd13, %rd12, %rd11;
	shl.b64 	%rd14, %rd13, 2;
	add.s64 	%rd15, %rd1, %rd14;
	ld.global.f32 	%f1, [%rd15+143916];
	mad.lo.s32 	%r5, %r2, 201, %r1;
	mul.wide.s32 	%rd16, %r5, 4;
	add.s64 	%rd17, %rd7, %rd16;
	ld.global.f32 	%f2, [%rd17];
	ld.const.f32 	%f3, [h];
	mul.f32 	%f4, %f2, %f3;
	fma.rn.f32 	%f5, %f4, 0f447A0000, %f1;
	st.global.f32 	[%rd15+144720], %f5;
	ld.global.f32 	%f6, [%rd15+16884];
	add.s64 	%rd18, %rd8, %rd16;
	ld.global.f32 	%f7, [%rd18];
	mul.f32 	%f8, %f7, %f3;
	fma.rn.f32 	%f9, %f8, 0f447A0000, %f6;
	st.global.f32 	[%rd15+16080], %f9;
	mul.lo.s32 	%r6, %r1, 201;
	cvt.u64.u32 	%rd19, %r6;
	add.s64 	%rd20, %rd19, %rd11;
	shl.b64 	%rd21, %rd20, 2;
	add.s64 	%rd22, %rd1, %rd21;
	ld.global.f32 	%f10, [%rd22+716];
	add.s64 	%rd23, %rd9, %rd16;
	ld.global.f32 	%f11, [%rd23];
	mul.f32 	%f12, %f11, %f3;
	fma.rn.f32 	%f13, %f12, 0f447A0000, %f10;
	st.global.f32 	[%rd22+720], %f13;
	ld.global.f32 	%f14, [%rd22+84];
	add.s64 	%rd24, %rd10, %rd16;
	ld.global.f32 	%f15, [%rd24];
	mul.f32 	%f16, %f15, %f3;
	fma.rn.f32 	%f17, %f16, 0f447A0000, %f14;
	st.global.f32 	[%rd22+80], %f17;
$L__BB6_2:
	add.s32 	%r7, %r1, -1;
	setp.gt.u32 	%p2, %r7, 198;
	@%p2 bra 	$L__BB6_4;
	mul.lo.s32 	%r9, %r2, 40401;
	cvt.s64.s32 	%rd27, %r9;
	cvt.u64.u32 	%rd28, %r1;
	add.s64 	%rd29, %rd28, %rd27;
	shl.b64 	%rd30, %rd29, 2;
	add.s64 	%rd31, %rd1, %rd30;
	ld.global.f32 	%f34, [%rd31+804];
	add.s32 	%r10, %r9, %r1;
	mul.wide.s32 	%rd32, %r10, 4;
	add.s64 	%rd33, %rd1, %rd32;
	st.global.f32 	[%rd33], %f34;
	ld.global.f32 	%f35, [%rd33+159996];
	st.global.f32 	[%rd33+160800], %f35;
	mul.lo.s32 	%r11, %r1, 201;
	cvt.u64.u32 	%rd34, %r11;
	add.s64 	%rd35, %rd34, %rd27;
	shl.b64 	%rd36, %rd35, 2;
	add.s64 	%rd37, %rd1, %rd36;
	ld.global.f32 	%f36, [%rd37+4];
	mad.lo.s32 	%r12, %r1, 200, %r10;
	mul.wide.s32 	%rd38, %r12, 4;
	add.s64 	%rd39, %rd1, %rd38;
	st.global.f32 	[%rd39], %f36;
	ld.global.f32 	%f37, [%rd39+796];
	st.global.f32 	[%rd39+800], %f37;
	bra.uni 	$L__BB6_6;
$L__BB6_4:
	setp.ne.s32 	%p3, %r1, 0;
	@%p3 bra 	$L__BB6_6;
	mul.lo.s32 	%r8, %r2, 40401;
	mul.wide.s32 	%rd25, %r8, 4;
	add.s64 	%rd26, %rd1, %rd25;
	ld.global.f32 	%f18, [%rd26+4];
	ld.global.f32 	%f19, [%rd26+804];
	add.f32 	%f20, %f18, %f19;
	mul.f32 	%f21, %f20, 0f3F000000;
	st.global.f32 	[%rd26], %f21;
	ld.global.f32 	%f22, [%rd26+796];
	ld.global.f32 	%f23, [%rd26+1604];
	add.f32 	%f24, %f22, %f23;
	mul.f32 	%f25, %f24, 0f3F000000;
	st.global.f32 	[%rd26+800], %f25;
	ld.global.f32 	%f26, [%rd26+160804];
	ld.global.f32 	%f27, [%rd26+159996];
	add.f32 	%f28, %f26, %f27;
	mul.f32 	%f29, %f28, 0f3F000000;
	st.global.f32 	[%rd26+160800], %f29;
	ld.global.f32 	%f30, [%rd26+161596];
	ld.global.f32 	%f31, [%rd26+160796];
	add.f32 	%f32, %f30, %f31;
	mul.f32 	%f33, %f32, 0f3F000000;
	st.global.f32 	[%rd26+161600], %f33;
$L__BB6_6:
	ret;

}
	// .globl	_Z8laplace1PKfPf
.visible .entry _Z8laplace1PKfPf(
	.param .u64 .ptr .align 1 _Z8laplace1PKfPf_param_0,
	.param .u64 .ptr .align 1 _Z8laplace1PKfPf_param_1
)
{
	.reg .pred 	%p<9>;
	.reg .b32 	%r<27>;
	.reg .b32 	%f<55>;
	.reg .b64 	%rd<32>;

	ld.param.u64 	%rd3, [_Z8laplace1PKfPf_param_0];
	ld.param.u64 	%rd4, [_Z8laplace1PKfPf_param_1];
	cvta.to.global.u64 	%rd1, %rd4;
	cvta.to.global.u64 	%rd2, %rd3;
	mov.u32 	%r4, %tid.x;
	mov.u32 	%r5, %ctaid.x;
	mov.u32 	%r6, %ntid.x;
	mad.lo.s32 	%r1, %r5, %r6, %r4;
	mov.u32 	%r7, %tid.y;
	mov.u32 	%r8, %ctaid.y;
	mov.u32 	%r9, %ntid.y;
	mad.lo.s32 	%r10, %r8, %r9, %r7;
	mov.u32 	%r11, %tid.z;
	mov.u32 	%r12, %ctaid.z;
	mov.u32 	%r13, %ntid.z;
	mad.lo.s32 	%r14, %r12, %r13, %r11;
	add.s32 	%r3, %r14, 1;
	setp.gt.s32 	%p1, %r1, 199;
	setp.gt.u32 	%p2, %r10, 199;
	setp.gt.u32 	%p3, %r14, 399;
	or.pred  	%p4, %p2, %p3;
	or.pred  	%p5, %p4, %p1;
	setp.lt.s32 	%p6, %r1, 1;
	or.pred  	%p7, %p6, %p5;
	@%p7 bra 	$L__BB7_4;
	setp.eq.s32 	%p8, %r10, 0;
	@%p8 bra 	$L__BB7_3;
	mul.lo.s32 	%r15, %r3, 40401;
	mad.lo.s32 	%r16, %r10, 201, %r1;
	add.s32 	%r17, %r16, %r15;
	add.s32 	%r18, %r17, -201;
	mul.wide.u32 	%rd5, %r18, 4;
	add.s64 	%rd6, %rd2, %rd5;
	ld.global.f32 	%f1, [%rd6];
	cvt.u64.u32 	%rd7, %r15;
	cvt.u64.u32 	%rd8, %r16;
	add.s64 	%rd9, %rd8, %rd7;
	shl.b64 	%rd10, %rd9, 2;
	add.s64 	%rd11, %rd2, %rd10;
	ld.global.f32 	%f2, [%rd11+804];
	add.f32 	%f3, %f1, %f2;
	add.s32 	%r19, %r17, -1;
	mul.wide.u32 	%rd12, %r19, 4;
	add.s64 	%rd13, %rd2, %rd12;
	ld.global.f32 	%f4, [%rd13];
	add.f32 	%f5, %f3, %f4;
	ld.global.f32 	%f6, [%rd11+4];
	add.f32 	%f7, %f5, %f6;
	mul.wide.u32 	%rd14, %r17, 4;
	add.s64 	%rd15, %rd2, %rd14;
	ld.global.f32 	%f8, [%rd15];
	fma.rn.f32 	%f9, %f8, 0fC0800000, %f7;
	ld.const.f32 	%f10, [h];
	mul.f32 	%f11, %f10, %f10;
	div.rn.f32 	%f12, %f9, %f11;
	add.s64 	%rd16, %rd1, %rd14;
	st.global.f32 	[%rd16], %f12;
	bra.uni 	$L__BB7_4;
$L__BB7_3:
	mul.lo.s32 	%r20, %r3, 40401;
	add.s32 	%r21, %r20, %r1;
	mul.wide.u32 	%rd17, %r21, 4;
	add.s64 	%rd18, %rd2, %rd17;
	ld.global.f32 	%f13, [%rd18];
	ld.global.f32 	%f14, [%rd18+804];
	add.f32 	%f15, %f13, %f14;
	add.s32 	%r22, %r21, -1;
	mul.wide.u32 	%rd19, %r22, 4;
	add.s64 	%rd20, %rd2, %rd19;
	ld.global.f32 	%f16, [%rd20];
	add.f32 	%f17, %f15, %f16;
	ld.global.f32 	%f18, [%rd18+4];
	add.f32 	%f19, %f17, %f18;
	mul.f32 	%f20, %f13, 0f40800000;
	sub.f32 	%f21, %f19, %f20;
	ld.const.f32 	%f22, [h];
	mul.f32 	%f23, %f22, %f22;
	div.rn.f32 	%f24, %f21, %f23;
	add.s64 	%rd21, %rd1, %rd17;
	st.global.f32 	[%rd21], %f24;
	ld.global.f32 	%f25, [%rd18+160800];
	ld.global.f32 	%f26, [%rd18+159996];
	add.f32 	%f27, %f25, %f26;
	ld.global.f32 	%f28, [%rd18+160796];
	add.f32 	%f29, %f27, %f28;
	ld.global.f32 	%f30, [%rd18+160804];
	add.f32 	%f31, %f29, %f30;
	mul.f32 	%f32, %f25, 0f40800000;
	sub.f32 	%f33, %f31, %f32;
	div.rn.f32 	%f34, %f33, %f23;
	st.global.f32 	[%rd21+160800], %f34;
	mad.lo.s32 	%r23, %r1, 200, %r21;
	mul.wide.u32 	%rd22, %r23, 4;
	add.s64 	%rd23, %rd2, %rd22;
	ld.global.f32 	%f35, [%rd23];
	mad.lo.s32 	%r24, %r1, 201, %r20;
	mul.wide.u32 	%rd24, %r24, 4;
	add.s64 	%rd25, %rd2, %rd24;
	ld.global.f32 	%f36, [%rd25+4];
	add.f32 	%f37, %f35, %f36;
	add.s32 	%r25, %r23, -201;
	mul.wide.u32 	%rd26, %r25, 4;
	add.s64 	%rd27, %rd2, %rd26;
	ld.global.f32 	%f38, [%rd27];
	add.f32 	%f39, %f37, %f38;
	ld.global.f32 	%f40, [%rd25+804];
	add.f32 	%f41, %f39, %f40;
	mul.f32 	%f42, %f35, 0f40800000;
	sub.f32 	%f43, %f41, %f42;
	div.rn.f32 	%f44, %f43, %f23;
	add.s64 	%rd28, %rd1, %rd22;
	st.global.f32 	[%rd28], %f44;
	ld.global.f32 	%f45, [%rd25+800];
	ld.global.f32 	%f46, [%rd25+796];
	add.f32 	%f47, %f45, %f46;
	add.s32 	%r26, %r23, -1;
	mul.wide.u32 	%rd29, %r26, 4;
	add.s64 	%rd30, %rd2, %rd29;
	ld.global.f32 	%f48, [%rd30];
	add.f32 	%f49, %f47, %f48;
	ld.global.f32 	%f50, [%rd25+1604];
	add.f32 	%f51, %f49, %f50;
	mul.f32 	%f52, %f45, 0f40800000;
	sub.f32 	%f53, %f51, %f52;
	div.rn.f32 	%f54, %f53, %f23;
	add.s64 	%rd31, %rd1, %rd24;
	st.global.f32 	[%rd31+800], %f54;
$L__BB7_4:
	ret;

}
	// .globl	_Z8laplace2PKfPf
.visible .entry _Z8laplace2PKfPf(
	.param .u64 .ptr .align 1 _Z8laplace2PKfPf_param_0,
	.param .u64 .ptr .align 1 _Z8laplace2PKfPf_param_1
)
{
	.reg .b32 	%f<6401>;
	.reg .b64 	%rd<3>;

	ld.param.u64 	%rd1, [_Z8laplace2PKfPf_param_1];
	cvta.to.global.u64 	%rd2, %rd1;
	ld.global.f32 	%f1, [%rd2+161608];
	ld.global.f32 	%f2, [%rd2+162408];
	add.f32 	%f3, %f1, %f2;
	mul.f32 	%f4, %f3, 0f3F000000;
	st.global.f32 	[%rd2+161604], %f4;
	ld.global.f32 	%f5, [%rd2+162400];
	ld.global.f32 	%f6, [%rd2+163208];
	add.f32 	%f7, %f5, %f6;
	mul.f32 	%f8, %f7, 0f3F000000;
	st.global.f32 	[%rd2+162404], %f8;
	ld.global.f32 	%f9, [%rd2+322408];
	ld.global.f32 	%f10, [%rd2+321600];
	add.f32 	%f11, %f9, %f10;
	mul.f32 	%f12, %f11, 0f3F000000;
	st.global.f32 	[%rd2+322404], %f12;
	ld.global.f32 	%f13, [%rd2+323200];
	ld.global.f32 	%f14, [%rd2+322400];
	add.f32 	%f15, %f13, %f14;
	mul.f32 	%f16, %f15, 0f3F000000;
	st.global.f32 	[%rd2+323204], %f16;
	ld.global.f32 	%f17, [%rd2+323212];
	ld.global.f32 	%f18, [%rd2+324012];
	add.f32 	%f19, %f17, %f18;
	mul.f32 	%f20, %f19, 0f3F000000;
	st.global.f32 	[%rd2+323208], %f20;
	ld.global.f32 	%f21, [%rd2+324004];
	ld.global.f32 	%f22, [%rd2+324812];
	add.f32 	%f23, %f21, %f22;
	mul.f32 	%f24, %f23, 0f3F000000;
	st.global.f32 	[%rd2+324008], %f24;
	ld.global.f32 	%f25, [%rd2+484012];
	ld.global.f32 	%f26, [%rd2+483204];
	add.f32 	%f27, %f25, %f26;
	mul.f32 	%f28, %f27, 0f3F000000;
	st.global.f32 	[%rd2+484008], %f28;
	ld.global.f32 	%f29, [%rd2+484804];
	ld.global.f32 	%f30, [%rd2+484004];
	add.f32 	%f31, %f29, %f30;
	mul.f32 	%f32, %f31, 0f3F000000;
	st.global.f32 	[%rd2+484808], %f32;
	ld.global.f32 	%f33, [%rd2+484816];
	ld.global.f32 	%f34, [%rd2+485616];
	add.f32 	%f35, %f33, %f34;
	mul.f32 	%f36, %f35, 0f3F000000;
	st.global.f32 	[%rd2+484812], %f36;
	ld.global.f32 	%f37, [%rd2+485608];
	ld.global.f32 	%f38, [%rd2+486416];
	add.f32 	%f39, %f37, %f38;
	mul.f32 	%f40, %f39, 0f3F000000;
	st.global.f32 	[%rd2+485612], %f40;
	ld.global.f32 	%f41, [%rd2+645616];
	ld.global.f32 	%f42, [%rd2+644808];
	add.f32 	%f43, %f41, %f42;
	mul.f32 	%f44, %f43, 0f3F000000;
	st.global.f32 	[%rd2+645612], %f44;
	ld.global.f32 	%f45, [%rd2+646408];
	ld.global.f32 	%f46, [%rd2+645608];
	add.f32 	%f47, %f45, %f46;
	mul.f32 	%f48, %f47, 0f3F000000;
	st.global.f32 	[%rd2+646412], %f48;
	ld.global.f32 	%f49, [%rd2+646420];
	ld.global.f32 	%f50, [%rd2+647220];
	add.f32 	%f51, %f49, %f50;
	mul.f32 	%f52, %f51, 0f3F000000;
	st.global.f32 	[%rd2+646416], %f52;
	ld.global.f32 	%f53, [%rd2+647212];
	ld.global.f32 	%f54, [%rd2+648020];
	add.f32 	%f55, %f53, %f54;
	mul.f32 	%f56, %f55, 0f3F000000;
	st.global.f32 	[%rd2+647216], %f56;
	ld.global.f32 	%f57, [%rd2+807220];
	ld.global.f32 	%f58, [%rd2+806412];
	add.f32 	%f59, %f57, %f58;
	mul.f32 	%f60, %f59, 0f3F000000;
	st.global.f32 	[%rd2+807216], %f60;
	ld.global.f32 	%f61, [%rd2+808012];
	ld.global.f32 	%f62, [%rd2+807212];
	add.f32 	%f63, %f61, %f62;
	mul.f32 	%f64, %f63, 0f3F000000;
	st.global.f32 	[%rd2+808016], %f64;
	ld.global.f32 	%f65, [%rd2+808024];
	ld.global.f32 	%f66, [%rd2+808824];
	add.f32 	%f67, %f65, %f66;
	mul.f32 	%f68, %f67, 0f3F000000;
	st.global.f32 	[%rd2+808020], %f68;
	ld.global.f32 	%f69, [%rd2+808816];
	ld.global.f32 	%f70, [%rd2+809624];
	add.f32 	%f71, %f69, %f70;
	mul.f32 	%f72, %f71, 0f3F000000;
	st.global.f32 	[%rd2+808820], %f72;
	ld.global.f32 	%f73, [%rd2+968824];
	ld.global.f32 	%f74, [%rd2+968016];
	add.f32 	%f75, %f73, %f74;
	mul.f32 	%f76, %f75, 0f3F000000;
	st.global.f32 	[%rd2+968820], %f76;
	ld.global.f32 	%f77, [%rd2+969616];
	ld.global.f32 	%f78, [%rd2+968816];
	add.f32 	%f79, %f77, %f78;
	mul.f32 	%f80, %f79, 0f3F000000;
	st.global.f32 	[%rd2+969620], %f80;
	ld.global.f32 	%f81, [%rd2+969628];
	ld.global.f32 	%f82, [%rd2+970428];
	add.f32 	%f83, %f81, %f82;
	mul.f32 	%f84, %f83, 0f3F000000;
	st.global.f32 	[%rd2+969624], %f84;
	ld.global.f32 	%f85, [%rd2+970420];
	ld.global.f32 	%f86, [%rd2+971228];
	add.f32 	%f87, %f85, %f86;
	mul.f32 	%f88, %f87, 0f3F000000;
	st.global.f32 	[%rd2+970424], %f88;
	ld.global.f32 	%f89, [%rd2+1130428];
	ld.global.f32 	%f90, [%rd2+1129620];
	add.f32 	%f91, %f89, %f90;
	mul.f32 	%f92, %f91, 0f3F000000;
	st.global.f32 	[%rd2+1130424], %f92;
	ld.global.f32 	%f93, [%rd2+1131220];
	ld.global.f32 	%f94, [%rd2+1130420];
	add.f32 	%f95, %f93, %f94;
	mul.f32 	%f96, %f95, 0f3F000000;
	st.global.f32 	[%rd2+1131224], %f96;
	ld.global.f32 	%f97, [%rd2+1131232];
	ld.global.f32 	%f98, [%rd2+1132032];
	add.f32 	%f99, %f97, %f98;
	mul.f32 	%f100, %f99, 0f3F000000;
	st.global.f32 	[%rd2+1131228], %f100;
	ld.global.f32 	%f101, [%rd2+1132024];
	ld.global.f32 	%f102, [%rd2+1132832];
	add.f32 	%f103, %f101, %f102;
	mul.f32 	%f104, %f103, 0f3F000000;
	st.global.f32 	[%rd2+1132028], %f104;
	ld.global.f32 	%f105, [%rd2+1292032];
	ld.global.f32 	%f106, [%rd2+1291224];
	add.f32 	%f107, %f105, %f106;
	mul.f32 	%f108, %f107, 0f3F000000;
	st.global.f32 	[%rd2+1292028], %f108;
	ld.global.f32 	%f109, [%rd2+1292824];
	ld.global.f32 	%f110, [%rd2+1292024];
	add.f32 	%f111, %f109, %f110;
	mul.f32 	%f112, %f111, 0f3F000000;
	st.global.f32 	[%rd2+1292828], %f112;
	ld.global.f32 	%f113, [%rd2+1292836];
	ld.global.f32 	%f114, [%rd2+1293636];
	add.f32 	%f115, %f113, %f114;
	mul.f32 	%f116, %f115, 0f3F000000;
	st.global.f32 	[%rd2+1292832], %f116;
	ld.global.f32 	%f117, [%rd2+1293628];
	ld.global.f32 	%f118, [%rd2+1294436];
	add.f32 	%f119, %f117, %f118;
	mul.f32 	%f120, %f119, 0f3F000000;
	st.global.f32 	[%rd2+1293632], %f120;
	ld.global.f32 	%f121, [%rd2+1453636];
	ld.global.f32 	%f122, [%rd2+1452828];
	add.f32 	%f123, %f121, %f122;
	mul.f32 	%f124, %f123, 0f3F000000;
	st.global.f32 	[%rd2+1453632], %f124;
	ld.global.f32 	%f125, [%rd2+1454428];
	ld.global.f32 	%f126, [%rd2+1453628];
	add.f32 	%f127, %f125, %f126;
	mul.f32 	%f128, %f127, 0f3F000000;
	st.global.f32 	[%rd2+1454432], %f128;
	ld.global.f32 	%f129, [%rd2+1454440];
	ld.global.f32 	%f130, [%rd2+1455240];
	add.f32 	%f131, %f129, %f130;
	mul.f32 	%f132, %f131, 0f3F000000;
	st.global.f32 	[%rd2+1454436], %f132;
	ld.global.f32 	%f133, [%rd2+1455232];
	ld.global.f32 	%f134, [%rd2+1456040];
	add.f32 	%f135, %f133, %f134;
	mul.f32 	%f136, %f135, 0f3F000000;
	st.global.f32 	[%rd2+1455236], %f136;
	ld.global.f32 	%f137, [%rd2+1615240];
	ld.global.f32 	%f138, [%rd2+1614432];
	add.f32 	%f139, %f137, %f138;
	mul.f32 	%f140, %f139, 0f3F000000;
	st.global.f32 	[%rd2+1615236], %f140;
	ld.global.f32 	%f141, [%rd2+1616032];
	ld.global.f32 	%f142, [%rd2+1615232];
	add.f32 	%f143, %f141, %f142;
	mul.f32 	%f144, %f143, 0f3F000000;
	st.global.f32 	[%rd2+1616036], %f144;
	ld.global.f32 	%f145, [%rd2+1616044];
	ld.global.f32 	%f146, [%rd2+1616844];
	add.f32 	%f147, %f145, %f146;
	mul.f32 	%f148, %f147, 0f3F000000;
	st.global.f32 	[%rd2+1616040], %f148;
	ld.global.f32 	%f149, [%rd2+1616836];
	ld.global.f32 	%f150, [%rd2+1617644];
	add.f32 	%f151, %f149, %f150;
	mul.f32 	%f152, %f151, 0f3F000000;
	st.global.f32 	[%rd2+1616840], %f152;
	ld.global.f32 	%f153, [%rd2+1776844];
	ld.global.f32 	%f154, [%rd2+1776036];
	add.f32 	%f155, %f153, %f154;
	mul.f32 	%f156, %f155, 0f3F000000;
	st.global.f32 	[%rd2+1776840], %f156;
	ld.global.f32 	%f157, [%rd2+1777636];
	ld.global.f32 	%f158, [%rd2+1776836];
	add.f32 	%f159, %f157, %f158;
	mul.f32 	%f160, %f159, 0f3F000000;
	st.global.f32 	[%rd2+1777640], %f160;
	ld.global.f32 	%f161, [%rd2+1777648];
	ld.global.f32 	%f162, [%rd2+1778448];
	add.f32 	%f163, %f161, %f162;
	mul.f32 	%f164, %f163, 0f3F000000;
	st.global.f32 	[%rd2+1777644], %f164;
	ld.global.f32 	%f165, [%rd2+1778440];
	ld.global.f32 	%f166, [%rd2+1779248];
	add.f32 	%f167, %f165, %f166;
	mul.f32 	%f168, %f167, 0f3F000000;
	st.global.f32 	[%rd2+1778444], %f168;
	ld.global.f32 	%f169, [%rd2+1938448];
	ld.global.f32 	%f170, [%rd2+1937640];
	add.f32 	%f171, %f169, %f170;
	mul.f32 	%f172, %f171, 0f3F000000;
	st.global.f32 	[%rd2+1938444], %f172;
	ld.global.f32 	%f173, [%rd2+1939240];
	ld.global.f32 	%f174, [%rd2+1938440];
	add.f32 	%f175, %f173, %f174;
	mul.f32 	%f176, %f175, 0f3F000000;
	st.global.f32 	[%rd2+1939244], %f176;
	ld.global.f32 	%f177, [%rd2+1939252];
	ld.global.f32 	%f178, [%rd2+1940052];
	add.f32 	%f179, %f177, %f178;
	mul.f32 	%f180, %f179, 0f3F000000;
	st.global.f32 	[%rd2+1939248], %f180;
	ld.global.f32 	%f181, [%rd2+1940044];
	ld.global.f32 	%f182, [%rd2+1940852];
	add.f32 	%f183, %f181, %f182;
	mul.f32 	%f184, %f183, 0f3F000000;
	st.global.f32 	[%rd2+1940048], %f184;
	ld.global.f32 	%f185, [%rd2+2100052];
	ld.global.f32 	%f186, [%rd2+2099244];
	add.f32 	%f187, %f185, %f186;
	mul.f32 	%f188, %f187, 0f3F000000;
	st.global.f32 	[%rd2+2100048], %f188;
	ld.global.f32 	%f189, [%rd2+2100844];
	ld.global.f32 	%f190, [%rd2+2100044];
	add.f32 	%f191, %f189, %f190;
	mul.f32 	%f192, %f191, 0f3F000000;
	st.global.f32 	[%rd2+2100848], %f192;
	ld.global.f32 	%f193, [%rd2+2100856];
	ld.global.f32 	%f194, [%rd2+2101656];
	add.f32 	%f195, %f193, %f194;
	mul.f32 	%f196, %f195, 0f3F000000;
	st.global.f32 	[%rd2+2100852], %f196;
	ld.global.f32 	%f197, [%rd2+2101648];
	ld.global.f32 	%f198, [%rd2+2102456];
	add.f32 	%f199, %f197, %f198;
	mul.f32 	%f200, %f199, 0f3F000000;
	st.global.f32 	[%rd2+2101652], %f200;
	ld.global.f32 	%f201, [%rd2+2261656];
	ld.global.f32 	%f202, [%rd2+2260848];
	add.f32 	%f203, %f201, %f202;
	mul.f32 	%f204, %f203, 0f3F000000;
	st.global.f32 	[%rd2+2261652], %f204;
	ld.global.f32 	%f205, [%rd2+2262448];
	ld.global.f32 	%f206, [%rd2+2261648];
	add.f32 	%f207, %f205, %f206;
	mul.f32 	%f208, %f207, 0f3F000000;
	st.global.f32 	[%rd2+2262452], %f208;
	ld.global.f32 	%f209, [%rd2+2262460];
	ld.global.f32 	%f210, [%rd2+2263260];
	add.f32 	%f211, %f209, %f210;
	mul.f32 	%f212, %f211, 0f3F000000;
	st.global.f32 	[%rd2+2262456], %f212;
	ld.global.f32 	%f213, [%rd2+2263252];
	ld.global.f32 	%f214, [%rd2+2264060];
	add.f32 	%f215, %f213, %f214;
	mul.f32 	%f216, %f215, 0f3F000000;
	st.global.f32 	[%rd2+2263256], %f216;
	ld.global.f32 	%f217, [%rd2+2423260];
	ld.global.f32 	%f218, [%rd2+2422452];
	add.f32 	%f219, %f217, %f218;
	mul.f32 	%f220, %f219, 0f3F000000;
	st.global.f32 	[%rd2+2423256], %f220;
	ld.global.f32 	%f221, [%rd2+2424052];
	ld.global.f32 	%f222, [%rd2+2423252];
	add.f32 	%f223, %f221, %f222;
	mul.f32 	%f224, %f223, 0f3F000000;
	st.global.f32 	[%rd2+2424056], %f224;
	ld.global.f32 	%f225, [%rd2+2424064];
	ld.global.f32 	%f226, [%rd2+2424864];
	add.f32 	%f227, %f225, %f226;
	mul.f32 	%f228, %f227, 0f3F000000;
	st.global.f32 	[%rd2+2424060], %f228;
	ld.global.f32 	%f229, [%rd2+2424856];
	ld.global.f32 	%f230, [%rd2+2425664];
	add.f32 	%f231, %f229, %f230;
	mul.f32 	%f232, %f231, 0f3F000000;
	st.global.f32 	[%rd2+2424860], %f232;
	ld.global.f32 	%f233, [%rd2+2584864];
	ld.global.f32 	%f234, [%rd2+2584056];
	add.f32 	%f235, %f233, %f234;
	mul.f32 	%f236, %f235, 0f3F000000;
	st.global.f32 	[%rd2+2584860], %f236;
	ld.global.f32 	%f237, [%rd2+2585656];
	ld.global.f32 	%f238, [%rd2+2584856];
	add.f32 	%f239, %f237, %f238;
	mul.f32 	%f240, %f239, 0f3F000000;
	st.global.f32 	[%rd2+2585660], %f240;
	ld.global.f32 	%f241, [%rd2+2585668];
	ld.global.f32 	%f242, [%rd2+2586468];
	add.f32 	%f243, %f241, %f242;
	mul.f32 	%f244, %f243, 0f3F000000;
	st.global.f32 	[%rd2+2585664], %f244;
	ld.global.f32 	%f245, [%rd2+2586460];
	ld.global.f32 	%f246, [%rd2+2587268];
	add.f32 	%f247, %f245, %f246;
	mul.f32 	%f248, %f247, 0f3F000000;
	st.global.f32 	[%rd2+2586464], %f248;
	ld.global.f32 	%f249, [%rd2+2746468];
	ld.global.f32 	%f250, [%rd2+2745660];
	add.f32 	%f251, %f249, %f250;
	mul.f32 	%f252, %f251, 0f3F000000;
	st.global.f32 	[%rd2+2746464], %f252;
	ld.global.f32 	%f253, [%rd2+2747260];
	ld.global.f32 	%f254, [%rd2+2746460];
	add.f32 	%f255, %f253, %f254;
	mul.f32 	%f256, %f255, 0f3F000000;
	st.global.f32 	[%rd2+2747264], %f256;
	ld.global.f32 	%f257, [%rd2+2747272];
	ld.global.f32 	%f258, [%rd2+2748072];
	add.f32 	%f259, %f257, %f258;
	mul.f32 	%f260, %f259, 0f3F000000;
	st.global.f32 	[%rd2+2747268], %f260;
	ld.global.f32 	%f261, [%rd2+2748064];
	ld.global.f32 	%f262, [%rd2+2748872];
	add.f32 	%f263, %f261, %f262;
	mul.f32 	%f264, %f263, 0f3F000000;
	st.global.f32 	[%rd2+2748068], %f264;
	ld.global.f32 	%f265, [%rd2+2908072];
	ld.global.f32 	%f266, [%rd2+2907264];
	add.f32 	%f267, %f265, %f266;
	mul.f32 	%f268, %f267, 0f3F000000;
	st.global.f32 	[%rd2+2908068], %f268;
	ld.global.f32 	%f269, [%rd2+2908864];
	ld.global.f32 	%f270, [%rd2+2908064];
	add.f32 	%f271, %f269, %f270;
	mul.f32 	%f272, %f271, 0f3F000000;
	st.global.f32 	[%rd2+2908868], %f272;
	ld.global.f32 	%f273, [%rd2+2908876];
	ld.global.f32 	%f274, [%rd2+2909676];
	add.f32 	%f275, %f273, %f274;
	mul.f32 	%f276, %f275, 0f3F000000;
	st.global.f32 	[%rd2+2908872], %f276;
	ld.global.f32 	%f277, [%rd2+2909668];
	ld.global.f32 	%f278, [%rd2+2910476];
	add.f32 	%f279, %f277, %f278;
	mul.f32 	%f280, %f279, 0f3F000000;
	st.global.f32 	[%rd2+2909672], %f280;
	ld.global.f32 	%f281, [%rd2+3069676];
	ld.global.f32 	%f282, [%rd2+3068868];
	add.f32 	%f283, %f281, %f282;
	mul.f32 	%f284, %f283, 0f3F000000;
	st.global.f32 	[%rd2+3069672], %f284;
	ld.global.f32 	%f285, [%rd2+3070468];
	ld.global.f32 	%f286, [%rd2+3069668];
	add.f32 	%f287, %f285, %f286;
	mul.f32 	%f288, %f287, 0f3F000000;
	st.global.f32 	[%rd2+3070472], %f288;
	ld.global.f32 	%f289, [%rd2+3070480];
	ld.global.f32 	%f290, [%rd2+3071280];
	add.f32 	%f291, %f289, %f290;
	mul.f32 	%f292, %f291, 0f3F000000;
	st.global.f32 	[%rd2+3070476], %f292;
	ld.global.f32 	%f293, [%rd2+3071272];
	ld.global.f32 	%f294, [%rd2+3072080];
	add.f32 	%f295, %f293, %f294;
	mul.f32 	%f296, %f295, 0f3F000000;
	st.global.f32 	[%rd2+3071276], %f296;
	ld.global.f32 	%f297, [%rd2+3231280];
	ld.global.f32 	%f298, [%rd2+3230472];
	add.f32 	%f299, %f297, %f298;
	mul.f32 	%f300, %f299, 0f3F000000;
	st.global.f32 	[%rd2+3231276], %f300;
	ld.global.f32 	%f301, [%rd2+3232072];
	ld.global.f32 	%f302, [%rd2+3231272];
	add.f32 	%f303, %f301, %f302;
	mul.f32 	%f304, %f303, 0f3F000000;
	st.global.f32 	[%rd2+3232076], %f304;
	ld.global.f32 	%f305, [%rd2+3232084];
	ld.global.f32 	%f306, [%rd2+3232884];
	add.f32 	%f307, %f305, %f306;
	mul.f32 	%f308, %f307, 0f3F000000;
	st.global.f32 	[%rd2+3232080], %f308;
	ld.global.f32 	%f309, [%rd2+3232876];
	ld.global.f32 	%f310, [%rd2+3233684];
	add.f32 	%f311, %f309, %f310;
	mul.f32 	%f312, %f311, 0f3F000000;
	st.global.f32 	[%rd2+3232880], %f312;
	ld.global.f32 	%f313, [%rd2+3392884];
	ld.global.f32 	%f314, [%rd2+3392076];
	add.f32 	%f315, %f313, %f314;
	mul.f32 	%f316, %f315, 0f3F000000;
	st.global.f32 	[%rd2+3392880], %f316;
	ld.global.f32 	%f317, [%rd2+3393676];
	ld.global.f32 	%f318, [%rd2+3392876];
	add.f32 	%f319, %f317, %f318;
	mul.f32 	%f320, %f319, 0f3F000000;
	st.global.f32 	[%rd2+3393680], %f320;
	ld.global.f32 	%f321, [%rd2+3393688];
	ld.global.f32 	%f322, [%rd2+3394488];
	add.f32 	%f323, %f321, %f322;
	mul.f32 	%f324, %f323, 0f3F000000;
	st.global.f32 	[%rd2+3393684], %f324;
	ld.global.f32 	%f325, [%rd2+3394480];
	ld.global.f32 	%f326, [%rd2+3395288];
	add.f32 	%f327, %f325, %f326;
	mul.f32 	%f328, %f327, 0f3F000000;
	st.global.f32 	[%rd2+3394484], %f328;
	ld.global.f32 	%f329, [%rd2+3554488];
	ld.global.f32 	%f330, [%rd2+3553680];
	add.f32 	%f331, %f329, %f330;
	mul.f32 	%f332, %f331, 0f3F000000;
	st.global.f32 	[%rd2+3554484], %f332;
	ld.global.f32 	%f333, [%rd2+3555280];
	ld.global.f32 	%f334, [%rd2+3554480];
	add.f32 	%f335, %f333, %f334;
	mul.f32 	%f336, %f335, 0f3F000000;
	st.global.f32 	[%rd2+3555284], %f336;
	ld.global.f32 	%f337, [%rd2+3555292];
	ld.global.f32 	%f338, [%rd2+3556092];
	add.f32 	%f339, %f337, %f338;
	mul.f32 	%f340, %f339, 0f3F000000;
	st.global.f32 	[%rd2+3555288], %f340;
	ld.global.f32 	%f341, [%rd2+3556084];
	ld.global.f32 	%f342, [%rd2+3556892];
	add.f32 	%f343, %f341, %f342;
	mul.f32 	%f344, %f343, 0f3F000000;
	st.global.f32 	[%rd2+3556088], %f344;
	ld.global.f32 	%f345, [%rd2+3716092];
	ld.global.f32 	%f346, [%rd2+3715284];
	add.f32 	%f347, %f345, %f346;
	mul.f32 	%f348, %f347, 0f3F000000;
	st.global.f32 	[%rd2+3716088], %f348;
	ld.global.f32 	%f349, [%rd2+3716884];
	ld.global.f32 	%f350, [%rd2+3716084];
	add.f32 	%f351, %f349, %f350;
	mul.f32 	%f352, %f351, 0f3F000000;
	st.global.f32 	[%rd2+3716888], %f352;
	ld.global.f32 	%f353, [%rd2+3716896];
	ld.global.f32 	%f354, [%rd2+3717696];
	add.f32 	%f355, %f353, %f354;
	mul.f32 	%f356, %f355, 0f3F000000;
	st.global.f32 	[%rd2+3716892], %f356;
	ld.global.f32 	%f357, [%rd2+3717688];
	ld.global.f32 	%f358, [%rd2+3718496];
	add.f32 	%f359, %f357, %f358;
	mul.f32 	%f360, %f359, 0f3F000000;
	st.global.f32 	[%rd2+3717692], %f360;
	ld.global.f32 	%f361, [%rd2+3877696];
	ld.global.f32 	%f362, [%rd2+3876888];
	add.f32 	%f363, %f361, %f362;
	mul.f32 	%f364, %f363, 0f3F000000;
	st.global.f32 	[%rd2+3877692], %f364;
	ld.global.f32 	%f365, [%rd2+3878488];
	ld.global.f32 	%f366, [%rd2+3877688];
	add.f32 	%f367, %f365, %f366;
	mul.f32 	%f368, %f367, 0f3F000000;
	st.global.f32 	[%rd2+3878492], %f368;
	ld.global.f32 	%f369, [%rd2+3878500];
	ld.global.f32 	%f370, [%rd2+3879300];
	add.f32 	%f371, %f369, %f370;
	mul.f32 	%f372, %f371, 0f3F000000;
	st.global.f32 	[%rd2+3878496], %f372;
	ld.global.f32 	%f373, [%rd2+3879292];
	ld.global.f32 	%f374, [%rd2+3880100];
	add.f32 	%f375, %f373, %f374;
	mul.f32 	%f376, %f375, 0f3F000000;
	st.global.f32 	[%rd2+3879296], %f376;
	ld.global.f32 	%f377, [%rd2+4039300];
	ld.global.f32 	%f378, [%rd2+4038492];
	add.f32 	%f379, %f377, %f378;
	mul.f32 	%f380, %f379, 0f3F000000;
	st.global.f32 	[%rd2+4039296], %f380;
	ld.global.f32 	%f381, [%rd2+4040092];
	ld.global.f32 	%f382, [%rd2+4039292];
	add.f32 	%f383, %f381, %f382;
	mul.f32 	%f384, %f383, 0f3F000000;
	st.global.f32 	[%rd2+4040096], %f384;
	ld.global.f32 	%f385, [%rd2+4040104];
	ld.global.f32 	%f386, [%rd2+4040904];
	add.f32 	%f387, %f385, %f386;
	mul.f32 	%f388, %f387, 0f3F000000;
	st.global.f32 	[%rd2+4040100], %f388;
	ld.global.f32 	%f389, [%rd2+4040896];
	ld.global.f32 	%f390, [%rd2+4041704];
	add.f32 	%f391, %f389, %f390;
	mul.f32 	%f392, %f391, 0f3F000000;
	st.global.f32 	[%rd2+4040900], %f392;
	ld.global.f32 	%f393, [%rd2+4200904];
	ld.global.f32 	%f394, [%rd2+4200096];
	add.f32 	%f395, %f393, %f394;
	mul.f32 	%f396, %f395, 0f3F000000;
	st.global.f32 	[%rd2+4200900], %f396;
	ld.global.f32 	%f397, [%rd2+4201696];
	ld.global.f32 	%f398, [%rd2+4200896];
	add.f32 	%f399, %f397, %f398;
	mul.f32 	%f400, %f399, 0f3F000000;
	st.global.f32 	[%rd2+4201700], %f400;
	ld.global.f32 	%f401, [%rd2+4201708];
	ld.global.f32 	%f402, [%rd2+4202508];
	add.f32 	%f403, %f401, %f402;
	mul.f32 	%f404, %f403, 0f3F000000;
	st.global.f32 	[%rd2+4201704], %f404;
	ld.global.f32 	%f405, [%rd2+4202500];
	ld.global.f32 	%f406, [%rd2+4203308];
	add.f32 	%f407, %f405, %f406;
	mul.f32 	%f408, %f407, 0f3F000000;
	st.global.f32 	[%rd2+4202504], %f408;
	ld.global.f32 	%f409, [%rd2+4362508];
	ld.global.f32 	%f410, [%rd2+4361700];
	add.f32 	%f411, %f409, %f410;
	mul.f32 	%f412, %f411, 0f3F000000;
	st.global.f32 	[%rd2+4362504], %f412;
	ld.global.f32 	%f413, [%rd2+4363300];
	ld.global.f32 	%f414, [%rd2+4362500];
	add.f32 	%f415, %f413, %f414;
	mul.f32 	%f416, %f415, 0f3F000000;
	st.global.f32 	[%rd2+4363304], %f416;
	ld.global.f32 	%f417, [%rd2+4363312];
	ld.global.f32 	%f418, [%rd2+4364112];
	add.f32 	%f419, %f417, %f418;
	mul.f32 	%f420, %f419, 0f3F000000;
	st.global.f32 	[%rd2+4363308], %f420;
	ld.global.f32 	%f421, [%rd2+4364104];
	ld.global.f32 	%f422, [%rd2+4364912];
	add.f32 	%f423, %f421, %f422;
	mul.f32 	%f424, %f423, 0f3F000000;
	st.global.f32 	[%rd2+4364108], %f424;
	ld.global.f32 	%f425, [%rd2+4524112];
	ld.global.f32 	%f426, [%rd2+4523304];
	add.f32 	%f427, %f425, %f426;
	mul.f32 	%f428, %f427, 0f3F000000;
	st.global.f32 	[%rd2+4524108], %f428;
	ld.global.f32 	%f429, [%rd2+4524904];
	ld.global.f32 	%f430, [%rd2+4524104];
	add.f32 	%f431, %f429, %f430;
	mul.f32 	%f432, %f431, 0f3F000000;
	st.global.f32 	[%rd2+4524908], %f432;
	ld.global.f32 	%f433, [%rd2+4524916];
	ld.global.f32 	%f434, [%rd2+4525716];
	add.f32 	%f435, %f433, %f434;
	mul.f32 	%f436, %f435, 0f3F000000;
	st.global.f32 	[%rd2+4524912], %f436;
	ld.global.f32 	%f437, [%rd2+4525708];
	ld.global.f32 	%f438, [%rd2+4526516];
	add.f32 	%f439, %f437, %f438;
	mul.f32 	%f440, %f439, 0f3F000000;
	st.global.f32 	[%rd2+4525712], %f440;
	ld.global.f32 	%f441, [%rd2+4685716];
	ld.global.f32 	%f442, [%rd2+4684908];
	add.f32 	%f443, %f441, %f442;
	mul.f32 	%f444, %f443, 0f3F000000;
	st.global.f32 	[%rd2+4685712], %f444;
	ld.global.f32 	%f445, [%rd2+4686508];
	ld.global.f32 	%f446, [%rd2+4685708];
	add.f32 	%f447, %f445, %f446;
	mul.f32 	%f448, %f447, 0f3F000000;
	st.global.f32 	[%rd2+4686512], %f448;
	ld.global.f32 	%f449, [%rd2+4686520];
	ld.global.f32 	%f450, [%rd2+4687320];
	add.f32 	%f451, %f449, %f450;
	mul.f32 	%f452, %f451, 0f3F000000;
	st.global.f32 	[%rd2+4686516], %f452;
	ld.global.f32 	%f453, [%rd2+4687312];
	ld.global.f32 	%f454, [%rd2+4688120];
	add.f32 	%f455, %f453, %f454;
	mul.f32 	%f456, %f455, 0f3F000000;
	st.global.f32 	[%rd2+4687316], %f456;
	ld.global.f32 	%f457, [%rd2+4847320];
	ld.global.f32 	%f458, [%rd2+4846512];
	add.f32 	%f459, %f457, %f458;
	mul.f32 	%f460, %f459, 0f3F000000;
	st.global.f32 	[%rd2+4847316], %f460;
	ld.global.f32 	%f461, [%rd2+4848112];
	ld.global.f32 	%f462, [%rd2+4847312];
	add.f32 	%f463, %f461, %f462;
	mul.f32 	%f464, %f463, 0f3F000000;
	st.global.f32 	[%rd2+4848116], %f464;
	ld.global.f32 	%f465, [%rd2+4848124];
	ld.global.f32 	%f466, [%rd2+4848924];
	add.f32 	%f467, %f465, %f466;
	mul.f32 	%f468, %f467, 0f3F000000;
	st.global.f32 	[%rd2+4848120], %f468;
	ld.global.f32 	%f469, [%rd2+4848916];
	ld.global.f32 	%f470, [%rd2+4849724];
	add.f32 	%f471, %f469, %f470;
	mul.f32 	%f472, %f471, 0f3F000000;
	st.global.f32 	[%rd2+4848920], %f472;
	ld.global.f32 	%f473, [%rd2+5008924];
	ld.global.f32 	%f474, [%rd2+5008116];
	add.f32 	%f475, %f473, %f474;
	mul.f32 	%f476, %f475, 0f3F000000;
	st.global.f32 	[%rd2+5008920], %f476;
	ld.global.f32 	%f477, [%rd2+5009716];
	ld.global.f32 	%f478, [%rd2+5008916];
	add.f32 	%f479, %f477, %f478;
	mul.f32 	%f480, %f479, 0f3F000000;
	st.global.f32 	[%rd2+5009720], %f480;
	ld.global.f32 	%f481, [%rd2+5009728];
	ld.global.f32 	%f482, [%rd2+5010528];
	add.f32 	%f483, %f481, %f482;
	mul.f32 	%f484, %f483, 0f3F000000;
	st.global.f32 	[%rd2+5009724], %f484;
	ld.global.f32 	%f485, [%rd2+5010520];
	ld.global.f32 	%f486, [%rd2+5011328];
	add.f32 	%f487, %f485, %f486;
	mul.f32 	%f488, %f487, 0f3F000000;
	st.global.f32 	[%rd2+5010524], %f488;
	ld.global.f32 	%f489, [%rd2+5170528];
	ld.global.f32 	%f490, [%rd2+5169720];
	add.f32 	%f491, %f489, %f490;
	mul.f32 	%f492, %f491, 0f3F000000;
	st.global.f32 	[%rd2+5170524], %f492;
	ld.global.f32 	%f493, [%rd2+5171320];
	ld.global.f32 	%f494, [%rd2+5170520];
	add.f32 	%f495, %f493, %f494;
	mul.f32 	%f496, %f495, 0f3F000000;
	st.global.f32 	[%rd2+5171324], %f496;
	ld.global.f32 	%f497, [%rd2+5171332];
	ld.global.f32 	%f498, [%rd2+5172132];
	add.f32 	%f499, %f497, %f498;
	mul.f32 	%f500, %f499, 0f3F000000;
	st.global.f32 	[%rd2+5171328], %f500;
	ld.global.f32 	%f501, [%rd2+5172124];
	ld.global.f32 	%f502, [%rd2+5172932];
	add.f32 	%f503, %f501, %f502;
	mul.f32 	%f504, %f503, 0f3F000000;
	st.global.f32 	[%rd2+5172128], %f504;
	ld.global.f32 	%f505, [%rd2+5332132];
	ld.global.f32 	%f506, [%rd2+5331324];
	add.f32 	%f507, %f505, %f506;
	mul.f32 	%f508, %f507, 0f3F000000;
	st.global.f32 	[%rd2+5332128], %f508;
	ld.global.f32 	%f509, [%rd2+5332924];
	ld.global.f32 	%f510, [%rd2+5332124];
	add.f32 	%f511, %f509, %f510;
	mul.f32 	%f512, %f511, 0f3F000000;
	st.global.f32 	[%rd2+5332928], %f512;
	ld.global.f32 	%f513, [%rd2+5332936];
	ld.global.f32 	%f514, [%rd2+5333736];
	add.f32 	%f515, %f513, %f514;
	mul.f32 	%f516, %f515, 0f3F000000;
	st.global.f32 	[%rd2+5332932], %f516;
	ld.global.f32 	%f517, [%rd2+5333728];
	ld.global.f32 	%f518, [%rd2+5334536];
	add.f32 	%f519, %f517, %f518;
	mul.f32 	%f520, %f519, 0f3F000000;
	st.global.f32 	[%rd2+5333732], %f520;
	ld.global.f32 	%f521, [%rd2+5493736];
	ld.global.f32 	%f522, [%rd2+5492928];
	add.f32 	%f523, %f521, %f522;
	mul.f32 	%f524, %f523, 0f3F000000;
	st.global.f32 	[%rd2+5493732], %f524;
	ld.global.f32 	%f525, [%rd2+5494528];
	ld.global.f32 	%f526, [%rd2+5493728];
	add.f32 	%f527, %f525, %f526;
	mul.f32 	%f528, %f527, 0f3F000000;
	st.global.f32 	[%rd2+5494532], %f528;
	ld.global.f32 	%f529, [%rd2+5494540];
	ld.global.f32 	%f530, [%rd2+5495340];
	add.f32 	%f531, %f529, %f530;
	mul.f32 	%f532, %f531, 0f3F000000;
	st.global.f32 	[%rd2+5494536], %f532;
	ld.global.f32 	%f533, [%rd2+5495332];
	ld.global.f32 	%f534, [%rd2+5496140];
	add.f32 	%f535, %f533, %f534;
	mul.f32 	%f536, %f535, 0f3F000000;
	st.global.f32 	[%rd2+5495336], %f536;
	ld.global.f32 	%f537, [%rd2+5655340];
	ld.global.f32 	%f538, [%rd2+5654532];
	add.f32 	%f539, %f537, %f538;
	mul.f32 	%f540, %f539, 0f3F000000;
	st.global.f32 	[%rd2+5655336], %f540;
	ld.global.f32 	%f541, [%rd2+5656132];
	ld.global.f32 	%f542, [%rd2+5655332];
	add.f32 	%f543, %f541, %f542;
	mul.f32 	%f544, %f543, 0f3F000000;
	st.global.f32 	[%rd2+5656136], %f544;
	ld.global.f32 	%f545, [%rd2+5656144];
	ld.global.f32 	%f546, [%rd2+5656944];
	add.f32 	%f547, %f545, %f546;
	mul.f32 	%f548, %f547, 0f3F000000;
	st.global.f32 	[%rd2+5656140], %f548;
	ld.global.f32 	%f549, [%rd2+5656936];
	ld.global.f32 	%f550, [%rd2+5657744];
	add.f32 	%f551, %f549, %f550;
	mul.f32 	%f552, %f551, 0f3F000000;
	st.global.f32 	[%rd2+5656940], %f552;
	ld.global.f32 	%f553, [%rd2+5816944];
	ld.global.f32 	%f554, [%rd2+5816136];
	add.f32 	%f555, %f553, %f554;
	mul.f32 	%f556, %f555, 0f3F000000;
	st.global.f32 	[%rd2+5816940], %f556;
	ld.global.f32 	%f557, [%rd2+5817736];
	ld.global.f32 	%f558, [%rd2+5816936];
	add.f32 	%f559, %f557, %f558;
	mul.f32 	%f560, %f559, 0f3F000000;
	st.global.f32 	[%rd2+5817740], %f560;
	ld.global.f32 	%f561, [%rd2+5817748];
	ld.global.f32 	%f562, [%rd2+5818548];
	add.f32 	%f563, %f561, %f562;
	mul.f32 	%f564, %f563, 0f3F000000;
	st.global.f32 	[%rd2+5817744], %f564;
	ld.global.f32 	%f565, [%rd2+5818540];
	ld.global.f32 	%f566, [%rd2+5819348];
	add.f32 	%f567, %f565, %f566;
	mul.f32 	%f568, %f567, 0f3F000000;
	st.global.f32 	[%rd2+5818544], %f568;
	ld.global.f32 	%f569, [%rd2+5978548];
	ld.global.f32 	%f570, [%rd2+5977740];
	add.f32 	%f571, %f569, %f570;
	mul.f32 	%f572, %f571, 0f3F000000;
	st.global.f32 	[%rd2+5978544], %f572;
	ld.global.f32 	%f573, [%rd2+5979340];
	ld.global.f32 	%f574, [%rd2+5978540];
	add.f32 	%f575, %f573, %f574;
	mul.f32 	%f576, %f575, 0f3F000000;
	st.global.f32 	[%rd2+5979344], %f576;
	ld.global.f32 	%f577, [%rd2+5979352];
	ld.global.f32 	%f578, [%rd2+5980152];
	add.f32 	%f579, %f577, %f578;
	mul.f32 	%f580, %f579, 0f3F000000;
	st.global.f32 	[%rd2+5979348], %f580;
	ld.global.f32 	%f581, [%rd2+5980144];
	ld.global.f32 	%f582, [%rd2+5980952];
	add.f32 	%f583, %f581, %f582;
	mul.f32 	%f584, %f583, 0f3F000000;
	st.global.f32 	[%rd2+5980148], %f584;
	ld.global.f32 	%f585, [%rd2+6140152];
	ld.global.f32 	%f586, [%rd2+6139344];
	add.f32 	%f587, %f585, %f586;
	mul.f32 	%f588, %f587, 0f3F000000;
	st.global.f32 	[%rd2+6140148], %f588;
	ld.global.f32 	%f589, [%rd2+6140944];
	ld.global.f32 	%f590, [%rd2+6140144];
	add.f32 	%f591, %f589, %f590;
	mul.f32 	%f592, %f591, 0f3F000000;
	st.global.f32 	[%rd2+6140948], %f592;
	ld.global.f32 	%f593, [%rd2+6140956];
	ld.global.f32 	%f594, [%rd2+6141756];
	add.f32 	%f595, %f593, %f594;
	mul.f32 	%f596, %f595, 0f3F000000;
	st.global.f32 	[%rd2+6140952], %f596;
	ld.global.f32 	%f597, [%rd2+6141748];
	ld.global.f32 	%f598, [%rd2+6142556];
	add.f32 	%f599, %f597, %f598;
	mul.f32 	%f600, %f599, 0f3F000000;
	st.global.f32 	[%rd2+6141752], %f600;
	ld.global.f32 	%f601, [%rd2+6301756];
	ld.global.f32 	%f602, [%rd2+6300948];
	add.f32 	%f603, %f601, %f602;
	mul.f32 	%f604, %f603, 0f3F000000;
	st.global.f32 	[%rd2+6301752], %f604;
	ld.global.f32 	%f605, [%rd2+6302548];
	ld.global.f32 	%f606, [%rd2+6301748];
	add.f32 	%f607, %f605, %f606;
	mul.f32 	%f608, %f607, 0f3F000000;
	st.global.f32 	[%rd2+6302552], %f608;
	ld.global.f32 	%f609, [%rd2+6302560];
	ld.global.f32 	%f610, [%rd2+6303360];
	add.f32 	%f611, %f609, %f610;
	mul.f32 	%f612, %f611, 0f3F000000;
	st.global.f32 	[%rd2+6302556], %f612;
	ld.global.f32 	%f613, [%rd2+6303352];
	ld.global.f32 	%f614, [%rd2+6304160];
	add.f32 	%f615, %f613, %f614;
	mul.f32 	%f616, %f615, 0f3F000000;
	st.global.f32 	[%rd2+6303356], %f616;
	ld.global.f32 	%f617, [%rd2+6463360];
	ld.global.f32 	%f618, [%rd2+6462552];
	add.f32 	%f619, %f617, %f618;
	mul.f32 	%f620, %f619, 0f3F000000;
	st.global.f32 	[%rd2+6463356], %f620;
	ld.global.f32 	%f621, [%rd2+6464152];
	ld.global.f32 	%f622, [%rd2+6463352];
	add.f32 	%f623, %f621, %f622;
	mul.f32 	%f624, %f623, 0f3F000000;
	st.global.f32 	[%rd2+6464156], %f624;
	ld.global.f32 	%f625, [%rd2+6464164];
	ld.global.f32 	%f626, [%rd2+6464964];
	add.f32 	%f627, %f625, %f626;
	mul.f32 	%f628, %f627, 0f3F000000;
	st.global.f32 	[%rd2+6464160], %f628;
	ld.global.f32 	%f629, [%rd2+6464956];
	ld.global.f32 	%f630, [%rd2+6465764];
	add.f32 	%f631, %f629, %f630;
	mul.f32 	%f632, %f631, 0f3F000000;
	st.global.f32 	[%rd2+6464960], %f632;
	ld.global.f32 	%f633, [%rd2+6624964];
	ld.global.f32 	%f634, [%rd2+6624156];
	add.f32 	%f635, %f633, %f634;
	mul.f32 	%f636, %f635, 0f3F000000;
	st.global.f32 	[%rd2+6624960], %f636;
	ld.global.f32 	%f637, [%rd2+6625756];
	ld.global.f32 	%f638, [%rd2+6624956];
	add.f32 	%f639, %f637, %f638;
	mul.f32 	%f640, %f639, 0f3F000000;
	st.global.f32 	[%rd2+6625760], %f640;
	ld.global.f32 	%f641, [%rd2+6625768];
	ld.global.f32 	%f642, [%rd2+6626568];
	add.f32 	%f643, %f641, %f642;
	mul.f32 	%f644, %f643, 0f3F000000;
	st.global.f32 	[%rd2+6625764], %f644;
	ld.global.f32 	%f645, [%rd2+6626560];
	ld.global.f32 	%f646, [%rd2+6627368];
	add.f32 	%f647, %f645, %f646;
	mul.f32 	%f648, %f647, 0f3F000000;
	st.global.f32 	[%rd2+6626564], %f648;
	ld.global.f32 	%f649, [%rd2+6786568];
	ld.global.f32 	%f650, [%rd2+6785760];
	add.f32 	%f651, %f649, %f650;
	mul.f32 	%f652, %f651, 0f3F000000;
	st.global.f32 	[%rd2+6786564], %f652;
	ld.global.f32 	%f653, [%rd2+6787360];
	ld.global.f32 	%f654, [%rd2+6786560];
	add.f32 	%f655, %f653, %f654;
	mul.f32 	%f656, %f655, 0f3F000000;
	st.global.f32 	[%rd2+6787364], %f656;
	ld.global.f32 	%f657, [%rd2+6787372];
	ld.global.f32 	%f658, [%rd2+6788172];
	add.f32 	%f659, %f657, %f658;
	mul.f32 	%f660, %f659, 0f3F000000;
	st.global.f32 	[%rd2+6787368], %f660;
	ld.global.f32 	%f661, [%rd2+6788164];
	ld.global.f32 	%f662, [%rd2+6788972];
	add.f32 	%f663, %f661, %f662;
	mul.f32 	%f664, %f663, 0f3F000000;
	st.global.f32 	[%rd2+6788168], %f664;
	ld.global.f32 	%f665, [%rd2+6948172];
	ld.global.f32 	%f666, [%rd2+6947364];
	add.f32 	%f667, %f665, %f666;
	mul.f32 	%f668, %f667, 0f3F000000;
	st.global.f32 	[%rd2+6948168], %f668;
	ld.global.f32 	%f669, [%rd2+6948964];
	ld.global.f32 	%f670, [%rd2+6948164];
	add.f32 	%f671, %f669, %f670;
	mul.f32 	%f672, %f671, 0f3F000000;
	st.global.f32 	[%rd2+6948968], %f672;
	ld.global.f32 	%f673, [%rd2+6948976];
	ld.global.f32 	%f674, [%rd2+6949776];
	add.f32 	%f675, %f673, %f674;
	mul.f32 	%f676, %f675, 0f3F000000;
	st.global.f32 	[%rd2+6948972], %f676;
	ld.global.f32 	%f677, [%rd2+6949768];
	ld.global.f32 	%f678, [%rd2+6950576];
	add.f32 	%f679, %f677, %f678;
	mul.f32 	%f680, %f679, 0f3F000000;
	st.global.f32 	[%rd2+6949772], %f680;
	ld.global.f32 	%f681, [%rd2+7109776];
	ld.global.f32 	%f682, [%rd2+7108968];
	add.f32 	%f683, %f681, %f682;
	mul.f32 	%f684, %f683, 0f3F000000;
	st.global.f32 	[%rd2+7109772], %f684;
	ld.global.f32 	%f685, [%rd2+7110568];
	ld.global.f32 	%f686, [%rd2+7109768];
	add.f32 	%f687, %f685, %f686;
	mul.f32 	%f688, %f687, 0f3F000000;
	st.global.f32 	[%rd2+7110572], %f688;
	ld.global.f32 	%f689, [%rd2+7110580];
	ld.global.f32 	%f690, [%rd2+7111380];
	add.f32 	%f691, %f689, %f690;
	mul.f32 	%f692, %f691, 0f3F000000;
	st.global.f32 	[%rd2+7110576], %f692;
	ld.global.f32 	%f693, [%rd2+7111372];
	ld.global.f32 	%f694, [%rd2+7112180];
	add.f32 	%f695, %f693, %f694;
	mul.f32 	%f696, %f695, 0f3F000000;
	st.global.f32 	[%rd2+7111376], %f696;
	ld.global.f32 	%f697, [%rd2+7271380];
	ld.global.f32 	%f698, [%rd2+7270572];
	add.f32 	%f699, %f697, %f698;
	mul.f32 	%f700, %f699, 0f3F000000;
	st.global.f32 	[%rd2+7271376], %f700;
	ld.global.f32 	%f701, [%rd2+7272172];
	ld.global.f32 	%f702, [%rd2+7271372];
	add.f32 	%f703, %f701, %f702;
	mul.f32 	%f704, %f703, 0f3F000000;
	st.global.f32 	[%rd2+7272176], %f704;
	ld.global.f32 	%f705, [%rd2+7272184];
	ld.global.f32 	%f706, [%rd2+7272984];
	add.f32 	%f707, %f705, %f706;
	mul.f32 	%f708, %f707, 0f3F000000;
	st.global.f32 	[%rd2+7272180], %f708;
	ld.global.f32 	%f709, [%rd2+7272976];
	ld.global.f32 	%f710, [%rd2+7273784];
	add.f32 	%f711, %f709, %f710;
	mul.f32 	%f712, %f711, 0f3F000000;
	st.global.f32 	[%rd2+7272980], %f712;
	ld.global.f32 	%f713, [%rd2+7432984];
	ld.global.f32 	%f714, [%rd2+7432176];
	add.f32 	%f715, %f713, %f714;
	mul.f32 	%f716, %f715, 0f3F000000;
	st.global.f32 	[%rd2+7432980], %f716;
	ld.global.f32 	%f717, [%rd2+7433776];
	ld.global.f32 	%f718, [%rd2+7432976];
	add.f32 	%f719, %f717, %f718;
	mul.f32 	%f720, %f719, 0f3F000000;
	st.global.f32 	[%rd2+7433780], %f720;
	ld.global.f32 	%f721, [%rd2+7433788];
	ld.global.f32 	%f722, [%rd2+7434588];
	add.f32 	%f723, %f721, %f722;
	mul.f32 	%f724, %f723, 0f3F000000;
	st.global.f32 	[%rd2+7433784], %f724;
	ld.global.f32 	%f725, [%rd2+7434580];
	ld.global.f32 	%f726, [%rd2+7435388];
	add.f32 	%f727, %f725, %f726;
	mul.f32 	%f728, %f727, 0f3F000000;
	st.global.f32 	[%rd2+7434584], %f728;
	ld.global.f32 	%f729, [%rd2+7594588];
	ld.global.f32 	%f730, [%rd2+7593780];
	add.f32 	%f731, %f729, %f730;
	mul.f32 	%f732, %f731, 0f3F000000;
	st.global.f32 	[%rd2+7594584], %f732;
	ld.global.f32 	%f733, [%rd2+7595380];
	ld.global.f32 	%f734, [%rd2+7594580];
	add.f32 	%f735, %f733, %f734;
	mul.f32 	%f736, %f735, 0f3F000000;
	st.global.f32 	[%rd2+7595384], %f736;
	ld.global.f32 	%f737, [%rd2+7595392];
	ld.global.f32 	%f738, [%rd2+7596192];
	add.f32 	%f739, %f737, %f738;
	mul.f32 	%f740, %f739, 0f3F000000;
	st.global.f32 	[%rd2+7595388], %f740;
	ld.global.f32 	%f741, [%rd2+7596184];
	ld.global.f32 	%f742, [%rd2+7596992];
	add.f32 	%f743, %f741, %f742;
	mul.f32 	%f744, %f743, 0f3F000000;
	st.global.f32 	[%rd2+7596188], %f744;
	ld.global.f32 	%f745, [%rd2+7756192];
	ld.global.f32 	%f746, [%rd2+7755384];
	add.f32 	%f747, %f745, %f746;
	mul.f32 	%f748, %f747, 0f3F000000;
	st.global.f32 	[%rd2+7756188], %f748;
	ld.global.f32 	%f749, [%rd2+7756984];
	ld.global.f32 	%f750, [%rd2+7756184];
	add.f32 	%f751, %f749, %f750;
	mul.f32 	%f752, %f751, 0f3F000000;
	st.global.f32 	[%rd2+7756988], %f752;
	ld.global.f32 	%f753, [%rd2+7756996];
	ld.global.f32 	%f754, [%rd2+7757796];
	add.f32 	%f755, %f753, %f754;
	mul.f32 	%f756, %f755, 0f3F000000;
	st.global.f32 	[%rd2+7756992], %f756;
	ld.global.f32 	%f757, [%rd2+7757788];
	ld.global.f32 	%f758, [%rd2+7758596];
	add.f32 	%f759, %f757, %f758;
	mul.f32 	%f760, %f759, 0f3F000000;
	st.global.f32 	[%rd2+7757792], %f760;
	ld.global.f32 	%f761, [%rd2+7917796];
	ld.global.f32 	%f762, [%rd2+7916988];
	add.f32 	%f763, %f761, %f762;
	mul.f32 	%f764, %f763, 0f3F000000;
	st.global.f32 	[%rd2+7917792], %f764;
	ld.global.f32 	%f765, [%rd2+7918588];
	ld.global.f32 	%f766, [%rd2+7917788];
	add.f32 	%f767, %f765, %f766;
	mul.f32 	%f768, %f767, 0f3F000000;
	st.global.f32 	[%rd2+7918592], %f768;
	ld.global.f32 	%f769, [%rd2+7918600];
	ld.global.f32 	%f770, [%rd2+7919400];
	add.f32 	%f771, %f769, %f770;
	mul.f32 	%f772, %f771, 0f3F000000;
	st.global.f32 	[%rd2+7918596], %f772;
	ld.global.f32 	%f773, [%rd2+7919392];
	ld.global.f32 	%f774, [%rd2+7920200];
	add.f32 	%f775, %f773, %f774;
	mul.f32 	%f776, %f775, 0f3F000000;
	st.global.f32 	[%rd2+7919396], %f776;
	ld.global.f32 	%f777, [%rd2+8079400];
	ld.global.f32 	%f778, [%rd2+8078592];
	add.f32 	%f779, %f777, %f778;
	mul.f32 	%f780, %f779, 0f3F000000;
	st.global.f32 	[%rd2+8079396], %f780;
	ld.global.f32 	%f781, [%rd2+8080192];
	ld.global.f32 	%f782, [%rd2+8079392];
	add.f32 	%f783, %f781, %f782;
	mul.f32 	%f784, %f783, 0f3F000000;
	st.global.f32 	[%rd2+8080196], %f784;
	ld.global.f32 	%f785, [%rd2+8080204];
	ld.global.f32 	%f786, [%rd2+8081004];
	add.f32 	%f787, %f785, %f786;
	mul.f32 	%f788, %f787, 0f3F000000;
	st.global.f32 	[%rd2+8080200], %f788;
	ld.global.f32 	%f789, [%rd2+8080996];
	ld.global.f32 	%f790, [%rd2+8081804];
	add.f32 	%f791, %f789, %f790;
	mul.f32 	%f792, %f791, 0f3F000000;
	st.global.f32 	[%rd2+8081000], %f792;
	ld.global.f32 	%f793, [%rd2+8241004];
	ld.global.f32 	%f794, [%rd2+8240196];
	add.f32 	%f795, %f793, %f794;
	mul.f32 	%f796, %f795, 0f3F000000;
	st.global.f32 	[%rd2+8241000], %f796;
	ld.global.f32 	%f797, [%rd2+8241796];
	ld.global.f32 	%f798, [%rd2+8240996];
	add.f32 	%f799, %f797, %f798;
	mul.f32 	%f800, %f799, 0f3F000000;
	st.global.f32 	[%rd2+8241800], %f800;
	ld.global.f32 	%f801, [%rd2+8241808];
	ld.global.f32 	%f802, [%rd2+8242608];
	add.f32 	%f803, %f801, %f802;
	mul.f32 	%f804, %f803, 0f3F000000;
	st.global.f32 	[%rd2+8241804], %f804;
	ld.global.f32 	%f805, [%rd2+8242600];
	ld.global.f32 	%f806, [%rd2+8243408];
	add.f32 	%f807, %f805, %f806;
	mul.f32 	%f808, %f807, 0f3F000000;
	st.global.f32 	[%rd2+8242604], %f808;
	ld.global.f32 	%f809, [%rd2+8402608];
	ld.global.f32 	%f810, [%rd2+8401800];
	add.f32 	%f811, %f809, %f810;
	mul.f32 	%f812, %f811, 0f3F000000;
	st.global.f32 	[%rd2+8402604], %f812;
	ld.global.f32 	%f813, [%rd2+8403400];
	ld.global.f32 	%f814, [%rd2+8402600];
	add.f32 	%f815, %f813, %f814;
	mul.f32 	%f816, %f815, 0f3F000000;
	st.global.f32 	[%rd2+8403404], %f816;
	ld.global.f32 	%f817, [%rd2+8403412];
	ld.global.f32 	%f818, [%rd2+8404212];
	add.f32 	%f819, %f817, %f818;
	mul.f32 	%f820, %f819, 0f3F000000;
	st.global.f32 	[%rd2+8403408], %f820;
	ld.global.f32 	%f821, [%rd2+8404204];
	ld.global.f32 	%f822, [%rd2+8405012];
	add.f32 	%f823, %f821, %f822;
	mul.f32 	%f824, %f823, 0f3F000000;
	st.global.f32 	[%rd2+8404208], %f824;
	ld.global.f32 	%f825, [%rd2+8564212];
	ld.global.f32 	%f826, [%rd2+8563404];
	add.f32 	%f827, %f825, %f826;
	mul.f32 	%f828, %f827, 0f3F000000;
	st.global.f32 	[%rd2+8564208], %f828;
	ld.global.f32 	%f829, [%rd2+8565004];
	ld.global.f32 	%f830, [%rd2+8564204];
	add.f32 	%f831, %f829, %f830;
	mul.f32 	%f832, %f831, 0f3F000000;
	st.global.f32 	[%rd2+8565008], %f832;
	ld.global.f32 	%f833, [%rd2+8565016];
	ld.global.f32 	%f834, [%rd2+8565816];
	add.f32 	%f835, %f833, %f834;
	mul.f32 	%f836, %f835, 0f3F000000;
	st.global.f32 	[%rd2+8565012], %f836;
	ld.global.f32 	%f837, [%rd2+8565808];
	ld.global.f32 	%f838, [%rd2+8566616];
	add.f32 	%f839, %f837, %f838;
	mul.f32 	%f840, %f839, 0f3F000000;
	st.global.f32 	[%rd2+8565812], %f840;
	ld.global.f32 	%f841, [%rd2+8725816];
	ld.global.f32 	%f842, [%rd2+8725008];
	add.f32 	%f843, %f841, %f842;
	mul.f32 	%f844, %f843, 0f3F000000;
	st.global.f32 	[%rd2+8725812], %f844;
	ld.global.f32 	%f845, [%rd2+8726608];
	ld.global.f32 	%f846, [%rd2+8725808];
	add.f32 	%f847, %f845, %f846;
	mul.f32 	%f848, %f847, 0f3F000000;
	st.global.f32 	[%rd2+8726612], %f848;
	ld.global.f32 	%f849, [%rd2+8726620];
	ld.global.f32 	%f850, [%rd2+8727420];
	add.f32 	%f851, %f849, %f850;
	mul.f32 	%f852, %f851, 0f3F000000;
	st.global.f32 	[%rd2+8726616], %f852;
	ld.global.f32 	%f853, [%rd2+8727412];
	ld.global.f32 	%f854, [%rd2+8728220];
	add.f32 	%f855, %f853, %f854;
	mul.f32 	%f856, %f855, 0f3F000000;
	st.global.f32 	[%rd2+8727416], %f856;
	ld.global.f32 	%f857, [%rd2+8887420];
	ld.global.f32 	%f858, [%rd2+8886612];
	add.f32 	%f859, %f857, %f858;
	mul.f32 	%f860, %f859, 0f3F000000;
	st.global.f32 	[%rd2+8887416], %f860;
	ld.global.f32 	%f861, [%rd2+8888212];
	ld.global.f32 	%f862, [%rd2+8887412];
	add.f32 	%f863, %f861, %f862;
	mul.f32 	%f864, %f863, 0f3F000000;
	st.global.f32 	[%rd2+8888216], %f864;
	ld.global.f32 	%f865, [%rd2+8888224];
	ld.global.f32 	%f866, [%rd2+8889024];
	add.f32 	%f867, %f865, %f866;
	mul.f32 	%f868, %f867, 0f3F000000;
	st.global.f32 	[%rd2+8888220], %f868;
	ld.global.f32 	%f869, [%rd2+8889016];
	ld.global.f32 	%f870, [%rd2+8889824];
	add.f32 	%f871, %f869, %f870;
	mul.f32 	%f872, %f871, 0f3F000000;
	st.global.f32 	[%rd2+8889020], %f872;
	ld.global.f32 	%f873, [%rd2+9049024];
	ld.global.f32 	%f874, [%rd2+9048216];
	add.f32 	%f875, %f873, %f874;
	mul.f32 	%f876, %f875, 0f3F000000;
	st.global.f32 	[%rd2+9049020], %f876;
	ld.global.f32 	%f877, [%rd2+9049816];
	ld.global.f32 	%f878, [%rd2+9049016];
	add.f32 	%f879, %f877, %f878;
	mul.f32 	%f880, %f879, 0f3F000000;
	st.global.f32 	[%rd2+9049820], %f880;
	ld.global.f32 	%f881, [%rd2+9049828];
	ld.global.f32 	%f882, [%rd2+9050628];
	add.f32 	%f883, %f881, %f882;
	mul.f32 	%f884, %f883, 0f3F000000;
	st.global.f32 	[%rd2+9049824], %f884;
	ld.global.f32 	%f885, [%rd2+9050620];
	ld.global.f32 	%f886, [%rd2+9051428];
	add.f32 	%f887, %f885, %f886;
	mul.f32 	%f888, %f887, 0f3F000000;
	st.global.f32 	[%rd2+9050624], %f888;
	ld.global.f32 	%f889, [%rd2+9210628];
	ld.global.f32 	%f890, [%rd2+9209820];
	add.f32 	%f891, %f889, %f890;
	mul.f32 	%f892, %f891, 0f3F000000;
	st.global.f32 	[%rd2+9210624], %f892;
	ld.global.f32 	%f893, [%rd2+9211420];
	ld.global.f32 	%f894, [%rd2+9210620];
	add.f32 	%f895, %f893, %f894;
	mul.f32 	%f896, %f895, 0f3F000000;
	st.global.f32 	[%rd2+9211424], %f896;
	ld.global.f32 	%f897, [%rd2+9211432];
	ld.global.f32 	%f898, [%rd2+9212232];
	add.f32 	%f899, %f897, %f898;
	mul.f32 	%f900, %f899, 0f3F000000;
	st.global.f32 	[%rd2+9211428], %f900;
	ld.global.f32 	%f901, [%rd2+9212224];
	ld.global.f32 	%f902, [%rd2+9213032];
	add.f32 	%f903, %f901, %f902;
	mul.f32 	%f904, %f903, 0f3F000000;
	st.global.f32 	[%rd2+9212228], %f904;
	ld.global.f32 	%f905, [%rd2+9372232];
	ld.global.f32 	%f906, [%rd2+9371424];
	add.f32 	%f907, %f905, %f906;
	mul.f32 	%f908, %f907, 0f3F000000;
	st.global.f32 	[%rd2+9372228], %f908;
	ld.global.f32 	%f909, [%rd2+9373024];
	ld.global.f32 	%f910, [%rd2+9372224];
	add.f32 	%f911, %f909, %f910;
	mul.f32 	%f912, %f911, 0f3F000000;
	st.global.f32 	[%rd2+9373028], %f912;
	ld.global.f32 	%f913, [%rd2+9373036];
	ld.global.f32 	%f914, [%rd2+9373836];
	add.f32 	%f915, %f913, %f914;
	mul.f32 	%f916, %f915, 0f3F000000;
	st.global.f32 	[%rd2+9373032], %f916;
	ld.global.f32 	%f917, [%rd2+9373828];
	ld.global.f32 	%f918, [%rd2+9374636];
	add.f32 	%f919, %f917, %f918;
	mul.f32 	%f920, %f919, 0f3F000000;
	st.global.f32 	[%rd2+9373832], %f920;
	ld.global.f32 	%f921, [%rd2+9533836];
	ld.global.f32 	%f922, [%rd2+9533028];
	add.f32 	%f923, %f921, %f922;
	mul.f32 	%f924, %f923, 0f3F000000;
	st.global.f32 	[%rd2+9533832], %f924;
	ld.global.f32 	%f925, [%rd2+9534628];
	ld.global.f32 	%f926, [%rd2+9533828];
	add.f32 	%f927, %f925, %f926;
	mul.f32 	%f928, %f927, 0f3F000000;
	st.global.f32 	[%rd2+9534632], %f928;
	ld.global.f32 	%f929, [%rd2+9534640];
	ld.global.f32 	%f930, [%rd2+9535440];
	add.f32 	%f931, %f929, %f930;
	mul.f32 	%f932, %f931, 0f3F000000;
	st.global.f32 	[%rd2+9534636], %f932;
	ld.global.f32 	%f933, [%rd2+9535432];
	ld.global.f32 	%f934, [%rd2+9536240];
	add.f32 	%f935, %f933, %f934;
	mul.f32 	%f936, %f935, 0f3F000000;
	st.global.f32 	[%rd2+9535436], %f936;
	ld.global.f32 	%f937, [%rd2+9695440];
	ld.global.f32 	%f938, [%rd2+9694632];
	add.f32 	%f939, %f937, %f938;
	mul.f32 	%f940, %f939, 0f3F000000;
	st.global.f32 	[%rd2+9695436], %f940;
	ld.global.f32 	%f941, [%rd2+9696232];
	ld.global.f32 	%f942, [%rd2+9695432];
	add.f32 	%f943, %f941, %f942;
	mul.f32 	%f944, %f943, 0f3F000000;
	st.global.f32 	[%rd2+9696236], %f944;
	ld.global.f32 	%f945, [%rd2+9696244];
	ld.global.f32 	%f946, [%rd2+9697044];
	add.f32 	%f947, %f945, %f946;
	mul.f32 	%f948, %f947, 0f3F000000;
	st.global.f32 	[%rd2+9696240], %f948;
	ld.global.f32 	%f949, [%rd2+9697036];
	ld.global.f32 	%f950, [%rd2+9697844];
	add.f32 	%f951, %f949, %f950;
	mul.f32 	%f952, %f951, 0f3F000000;
	st.global.f32 	[%rd2+9697040], %f952;
	ld.global.f32 	%f953, [%rd2+9857044];
	ld.global.f32 	%f954, [%rd2+9856236];
	add.f32 	%f955, %f953, %f954;
	mul.f32 	%f956, %f955, 0f3F000000;
	st.global.f32 	[%rd2+9857040], %f956;
	ld.global.f32 	%f957, [%rd2+9857836];
	ld.global.f32 	%f958, [%rd2+9857036];
	add.f32 	%f959, %f957, %f958;
	mul.f32 	%f960, %f959, 0f3F000000;
	st.global.f32 	[%rd2+9857840], %f960;
	ld.global.f32 	%f961, [%rd2+9857848];
	ld.global.f32 	%f962, [%rd2+9858648];
	add.f32 	%f963, %f961, %f962;
	mul.f32 	%f964, %f963, 0f3F000000;
	st.global.f32 	[%rd2+9857844], %f964;
	ld.global.f32 	%f965, [%rd2+9858640];
	ld.global.f32 	%f966, [%rd2+9859448];
	add.f32 	%f967, %f965, %f966;
	mul.f32 	%f968, %f967, 0f3F000000;
	st.global.f32 	[%rd2+9858644], %f968;
	ld.global.f32 	%f969, [%rd2+10018648];
	ld.global.f32 	%f970, [%rd2+10017840];
	add.f32 	%f971, %f969, %f970;
	mul.f32 	%f972, %f971, 0f3F000000;
	st.global.f32 	[%rd2+10018644], %f972;
	ld.global.f32 	%f973, [%rd2+10019440];
	ld.global.f32 	%f974, [%rd2+10018640];
	add.f32 	%f975, %f973, %f974;
	mul.f32 	%f976, %f975, 0f3F000000;
	st.global.f32 	[%rd2+10019444], %f976;
	ld.global.f32 	%f977, [%rd2+10019452];
	ld.global.f32 	%f978, [%rd2+10020252];
	add.f32 	%f979, %f977, %f978;
	mul.f32 	%f980, %f979, 0f3F000000;
	st.global.f32 	[%rd2+10019448], %f980;
	ld.global.f32 	%f981, [%rd2+10020244];
	ld.global.f32 	%f982, [%rd2+10021052];
	add.f32 	%f983, %f981, %f982;
	mul.f32 	%f984, %f983, 0f3F000000;
	st.global.f32 	[%rd2+10020248], %f984;
	ld.global.f32 	%f985, [%rd2+10180252];
	ld.global.f32 	%f986, [%rd2+10179444];
	add.f32 	%f987, %f985, %f986;
	mul.f32 	%f988, %f987, 0f3F000000;
	st.global.f32 	[%rd2+10180248], %f988;
	ld.global.f32 	%f989, [%rd2+10181044];
	ld.global.f32 	%f990, [%rd2+10180244];
	add.f32 	%f991, %f989, %f990;
	mul.f32 	%f992, %f991, 0f3F000000;
	st.global.f32 	[%rd2+10181048], %f992;
	ld.global.f32 	%f993, [%rd2+10181056];
	ld.global.f32 	%f994, [%rd2+10181856];
	add.f32 	%f995, %f993, %f994;
	mul.f32 	%f996, %f995, 0f3F000000;
	st.global.f32 	[%rd2+10181052], %f996;
	ld.global.f32 	%f997, [%rd2+10181848];
	ld.global.f32 	%f998, [%rd2+10182656];
	add.f32 	%f999, %f997, %f998;
	mul.f32 	%f1000, %f999, 0f3F000000;
	st.global.f32 	[%rd2+10181852], %f1000;
	ld.global.f32 	%f1001, [%rd2+10341856];
	ld.global.f32 	%f1002, [%rd2+10341048];
	add.f32 	%f1003, %f1001, %f1002;
	mul.f32 	%f1004, %f1003, 0f3F000000;
	st.global.f32 	[%rd2+10341852], %f1004;
	ld.global.f32 	%f1005, [%rd2+10342648];
	ld.global.f32 	%f1006, [%rd2+10341848];
	add.f32 	%f1007, %f1005, %f1006;
	mul.f32 	%f1008, %f1007, 0f3F000000;
	st.global.f32 	[%rd2+10342652], %f1008;
	ld.global.f32 	%f1009, [%rd2+10342660];
	ld.global.f32 	%f1010, [%rd2+10343460];
	add.f32 	%f1011, %f1009, %f1010;
	mul.f32 	%f1012, %f1011, 0f3F000000;
	st.global.f32 	[%rd2+10342656], %f1012;
	ld.global.f32 	%f1013, [%rd2+10343452];
	ld.global.f32 	%f1014, [%rd2+10344260];
	add.f32 	%f1015, %f1013, %f1014;
	mul.f32 	%f1016, %f1015, 0f3F000000;
	st.global.f32 	[%rd2+10343456], %f1016;
	ld.global.f32 	%f1017, [%rd2+10503460];
	ld.global.f32 	%f1018, [%rd2+10502652];
	add.f32 	%f1019, %f1017, %f1018;
	mul.f32 	%f1020, %f1019, 0f3F000000;
	st.global.f32 	[%rd2+10503456], %f1020;
	ld.global.f32 	%f1021, [%rd2+10504252];
	ld.global.f32 	%f1022, [%rd2+10503452];
	add.f32 	%f1023, %f1021, %f1022;
	mul.f32 	%f1024, %f1023, 0f3F000000;
	st.global.f32 	[%rd2+10504256], %f1024;
	ld.global.f32 	%f1025, [%rd2+10504264];
	ld.global.f32 	%f1026, [%rd2+10505064];
	add.f32 	%f1027, %f1025, %f1026;
	mul.f32 	%f1028, %f1027, 0f3F000000;
	st.global.f32 	[%rd2+10504260], %f1028;
	ld.global.f32 	%f1029, [%rd2+10505056];
	ld.global.f32 	%f1030, [%rd2+10505864];
	add.f32 	%f1031, %f1029, %f1030;
	mul.f32 	%f1032, %f1031, 0f3F000000;
	st.global.f32 	[%rd2+10505060], %f1032;
	ld.global.f32 	%f1033, [%rd2+10665064];
	ld.global.f32 	%f1034, [%rd2+10664256];
	add.f32 	%f1035, %f1033, %f1034;
	mul.f32 	%f1036, %f1035, 0f3F000000;
	st.global.f32 	[%rd2+10665060], %f1036;
	ld.global.f32 	%f1037, [%rd2+10665856];
	ld.global.f32 	%f1038, [%rd2+10665056];
	add.f32 	%f1039, %f1037, %f1038;
	mul.f32 	%f1040, %f1039, 0f3F000000;
	st.global.f32 	[%rd2+10665860], %f1040;
	ld.global.f32 	%f1041, [%rd2+10665868];
	ld.global.f32 	%f1042, [%rd2+10666668];
	add.f32 	%f1043, %f1041, %f1042;
	mul.f32 	%f1044, %f1043, 0f3F000000;
	st.global.f32 	[%rd2+10665864], %f1044;
	ld.global.f32 	%f1045, [%rd2+10666660];
	ld.global.f32 	%f1046, [%rd2+10667468];
	add.f32 	%f1047, %f1045, %f1046;
	mul.f32 	%f1048, %f1047, 0f3F000000;
	st.global.f32 	[%rd2+10666664], %f1048;
	ld.global.f32 	%f1049, [%rd2+10826668];
	ld.global.f32 	%f1050, [%rd2+10825860];
	add.f32 	%f1051, %f1049, %f1050;
	mul.f32 	%f1052, %f1051, 0f3F000000;
	st.global.f32 	[%rd2+10826664], %f1052;
	ld.global.f32 	%f1053, [%rd2+10827460];
	ld.global.f32 	%f1054, [%rd2+10826660];
	add.f32 	%f1055, %f1053, %f1054;
	mul.f32 	%f1056, %f1055, 0f3F000000;
	st.global.f32 	[%rd2+10827464], %f1056;
	ld.global.f32 	%f1057, [%rd2+10827472];
	ld.global.f32 	%f1058, [%rd2+10828272];
	add.f32 	%f1059, %f1057, %f1058;
	mul.f32 	%f1060, %f1059, 0f3F000000;
	st.global.f32 	[%rd2+10827468], %f1060;
	ld.global.f32 	%f1061, [%rd2+10828264];
	ld.global.f32 	%f1062, [%rd2+10829072];
	add.f32 	%f1063, %f1061, %f1062;
	mul.f32 	%f1064, %f1063, 0f3F000000;
	st.global.f32 	[%rd2+10828268], %f1064;
	ld.global.f32 	%f1065, [%rd2+10988272];
	ld.global.f32 	%f1066, [%rd2+10987464];
	add.f32 	%f1067, %f1065, %f1066;
	mul.f32 	%f1068, %f1067, 0f3F000000;
	st.global.f32 	[%rd2+10988268], %f1068;
	ld.global.f32 	%f1069, [%rd2+10989064];
	ld.global.f32 	%f1070, [%rd2+10988264];
	add.f32 	%f1071, %f1069, %f1070;
	mul.f32 	%f1072, %f1071, 0f3F000000;
	st.global.f32 	[%rd2+10989068], %f1072;
	ld.global.f32 	%f1073, [%rd2+10989076];
	ld.global.f32 	%f1074, [%rd2+10989876];
	add.f32 	%f1075, %f1073, %f1074;
	mul.f32 	%f1076, %f1075, 0f3F000000;
	st.global.f32 	[%rd2+10989072], %f1076;
	ld.global.f32 	%f1077, [%rd2+10989868];
	ld.global.f32 	%f1078, [%rd2+10990676];
	add.f32 	%f1079, %f1077, %f1078;
	mul.f32 	%f1080, %f1079, 0f3F000000;
	st.global.f32 	[%rd2+10989872], %f1080;
	ld.global.f32 	%f1081, [%rd2+11149876];
	ld.global.f32 	%f1082, [%rd2+11149068];
	add.f32 	%f1083, %f1081, %f1082;
	mul.f32 	%f1084, %f1083, 0f3F000000;
	st.global.f32 	[%rd2+11149872], %f1084;
	ld.global.f32 	%f1085, [%rd2+11150668];
	ld.global.f32 	%f1086, [%rd2+11149868];
	add.f32 	%f1087, %f1085, %f1086;
	mul.f32 	%f1088, %f1087, 0f3F000000;
	st.global.f32 	[%rd2+11150672], %f1088;
	ld.global.f32 	%f1089, [%rd2+11150680];
	ld.global.f32 	%f1090, [%rd2+11151480];
	add.f32 	%f1091, %f1089, %f1090;
	mul.f32 	%f1092, %f1091, 0f3F000000;
	st.global.f32 	[%rd2+11150676], %f1092;
	ld.global.f32 	%f1093, [%rd2+11151472];
	ld.global.f32 	%f1094, [%rd2+11152280];
	add.f32 	%f1095, %f1093, %f1094;
	mul.f32 	%f1096, %f1095, 0f3F000000;
	st.global.f32 	[%rd2+11151476], %f1096;
	ld.global.f32 	%f1097, [%rd2+11311480];
	ld.global.f32 	%f1098, [%rd2+11310672];
	add.f32 	%f1099, %f1097, %f1098;
	mul.f32 	%f1100, %f1099, 0f3F000000;
	st.global.f32 	[%rd2+11311476], %f1100;
	ld.global.f32 	%f1101, [%rd2+11312272];
	ld.global.f32 	%f1102, [%rd2+11311472];
	add.f32 	%f1103, %f1101, %f1102;
	mul.f32 	%f1104, %f1103, 0f3F000000;
	st.global.f32 	[%rd2+11312276], %f1104;
	ld.global.f32 	%f1105, [%rd2+11312284];
	ld.global.f32 	%f1106, [%rd2+11313084];
	add.f32 	%f1107, %f1105, %f1106;
	mul.f32 	%f1108, %f1107, 0f3F000000;
	st.global.f32 	[%rd2+11312280], %f1108;
	ld.global.f32 	%f1109, [%rd2+11313076];
	ld.global.f32 	%f1110, [%rd2+11313884];
	add.f32 	%f1111, %f1109, %f1110;
	mul.f32 	%f1112, %f1111, 0f3F000000;
	st.global.f32 	[%rd2+11313080], %f1112;
	ld.global.f32 	%f1113, [%rd2+11473084];
	ld.global.f32 	%f1114, [%rd2+11472276];
	add.f32 	%f1115, %f1113, %f1114;
	mul.f32 	%f1116, %f1115, 0f3F000000;
	st.global.f32 	[%rd2+11473080], %f1116;
	ld.global.f32 	%f1117, [%rd2+11473876];
	ld.global.f32 	%f1118, [%rd2+11473076];
	add.f32 	%f1119, %f1117, %f1118;
	mul.f32 	%f1120, %f1119, 0f3F000000;
	st.global.f32 	[%rd2+11473880], %f1120;
	ld.global.f32 	%f1121, [%rd2+11473888];
	ld.global.f32 	%f1122, [%rd2+11474688];
	add.f32 	%f1123, %f1121, %f1122;
	mul.f32 	%f1124, %f1123, 0f3F000000;
	st.global.f32 	[%rd2+11473884], %f1124;
	ld.global.f32 	%f1125, [%rd2+11474680];
	ld.global.f32 	%f1126, [%rd2+11475488];
	add.f32 	%f1127, %f1125, %f1126;
	mul.f32 	%f1128, %f1127, 0f3F000000;
	st.global.f32 	[%rd2+11474684], %f1128;
	ld.global.f32 	%f1129, [%rd2+11634688];
	ld.global.f32 	%f1130, [%rd2+11633880];
	add.f32 	%f1131, %f1129, %f1130;
	mul.f32 	%f1132, %f1131, 0f3F000000;
	st.global.f32 	[%rd2+11634684], %f1132;
	ld.global.f32 	%f1133, [%rd2+11635480];
	ld.global.f32 	%f1134, [%rd2+11634680];
	add.f32 	%f1135, %f1133, %f1134;
	mul.f32 	%f1136, %f1135, 0f3F000000;
	st.global.f32 	[%rd2+11635484], %f1136;
	ld.global.f32 	%f1137, [%rd2+11635492];
	ld.global.f32 	%f1138, [%rd2+11636292];
	add.f32 	%f1139, %f1137, %f1138;
	mul.f32 	%f1140, %f1139, 0f3F000000;
	st.global.f32 	[%rd2+11635488], %f1140;
	ld.global.f32 	%f1141, [%rd2+11636284];
	ld.global.f32 	%f1142, [%rd2+11637092];
	add.f32 	%f1143, %f1141, %f1142;
	mul.f32 	%f1144, %f1143, 0f3F000000;
	st.global.f32 	[%rd2+11636288], %f1144;
	ld.global.f32 	%f1145, [%rd2+11796292];
	ld.global.f32 	%f1146, [%rd2+11795484];
	add.f32 	%f1147, %f1145, %f1146;
	mul.f32 	%f1148, %f1147, 0f3F000000;
	st.global.f32 	[%rd2+11796288], %f1148;
	ld.global.f32 	%f1149, [%rd2+11797084];
	ld.global.f32 	%f1150, [%rd2+11796284];
	add.f32 	%f1151, %f1149, %f1150;
	mul.f32 	%f1152, %f1151, 0f3F000000;
	st.global.f32 	[%rd2+11797088], %f1152;
	ld.global.f32 	%f1153, [%rd2+11797096];
	ld.global.f32 	%f1154, [%rd2+11797896];
	add.f32 	%f1155, %f1153, %f1154;
	mul.f32 	%f1156, %f1155, 0f3F000000;
	st.global.f32 	[%rd2+11797092], %f1156;
	ld.global.f32 	%f1157, [%rd2+11797888];
	ld.global.f32 	%f1158, [%rd2+11798696];
	add.f32 	%f1159, %f1157, %f1158;
	mul.f32 	%f1160, %f1159, 0f3F000000;
	st.global.f32 	[%rd2+11797892], %f1160;
	ld.global.f32 	%f1161, [%rd2+11957896];
	ld.global.f32 	%f1162, [%rd2+11957088];
	add.f32 	%f1163, %f1161, %f1162;
	mul.f32 	%f1164, %f1163, 0f3F000000;
	st.global.f32 	[%rd2+11957892], %f1164;
	ld.global.f32 	%f1165, [%rd2+11958688];
	ld.global.f32 	%f1166, [%rd2+11957888];
	add.f32 	%f1167, %f1165, %f1166;
	mul.f32 	%f1168, %f1167, 0f3F000000;
	st.global.f32 	[%rd2+11958692], %f1168;
	ld.global.f32 	%f1169, [%rd2+11958700];
	ld.global.f32 	%f1170, [%rd2+11959500];
	add.f32 	%f1171, %f1169, %f1170;
	mul.f32 	%f1172, %f1171, 0f3F000000;
	st.global.f32 	[%rd2+11958696], %f1172;
	ld.global.f32 	%f1173, [%rd2+11959492];
	ld.global.f32 	%f1174, [%rd2+11960300];
	add.f32 	%f1175, %f1173, %f1174;
	mul.f32 	%f1176, %f1175, 0f3F000000;
	st.global.f32 	[%rd2+11959496], %f1176;
	ld.global.f32 	%f1177, [%rd2+12119500];
	ld.global.f32 	%f1178, [%rd2+12118692];
	add.f32 	%f1179, %f1177, %f1178;
	mul.f32 	%f1180, %f1179, 0f3F000000;
	st.global.f32 	[%rd2+12119496], %f1180;
	ld.global.f32 	%f1181, [%rd2+12120292];
	ld.global.f32 	%f1182, [%rd2+12119492];
	add.f32 	%f1183, %f1181, %f1182;
	mul.f32 	%f1184, %f1183, 0f3F000000;
	st.global.f32 	[%rd2+12120296], %f1184;
	ld.global.f32 	%f1185, [%rd2+12120304];
	ld.global.f32 	%f1186, [%rd2+12121104];
	add.f32 	%f1187, %f1185, %f1186;
	mul.f32 	%f1188, %f1187, 0f3F000000;
	st.global.f32 	[%rd2+12120300], %f1188;
	ld.global.f32 	%f1189, [%rd2+12121096];
	ld.global.f32 	%f1190, [%rd2+12121904];
	add.f32 	%f1191, %f1189, %f1190;
	mul.f32 	%f1192, %f1191, 0f3F000000;
	st.global.f32 	[%rd2+12121100], %f1192;
	ld.global.f32 	%f1193, [%rd2+12281104];
	ld.global.f32 	%f1194, [%rd2+12280296];
	add.f32 	%f1195, %f1193, %f1194;
	mul.f32 	%f1196, %f1195, 0f3F000000;
	st.global.f32 	[%rd2+12281100], %f1196;
	ld.global.f32 	%f1197, [%rd2+12281896];
	ld.global.f32 	%f1198, [%rd2+12281096];
	add.f32 	%f1199, %f1197, %f1198;
	mul.f32 	%f1200, %f1199, 0f3F000000;
	st.global.f32 	[%rd2+12281900], %f1200;
	ld.global.f32 	%f1201, [%rd2+12281908];
	ld.global.f32 	%f1202, [%rd2+12282708];
	add.f32 	%f1203, %f1201, %f1202;
	mul.f32 	%f1204, %f1203, 0f3F000000;
	st.global.f32 	[%rd2+12281904], %f1204;
	ld.global.f32 	%f1205, [%rd2+12282700];
	ld.global.f32 	%f1206, [%rd2+12283508];
	add.f32 	%f1207, %f1205, %f1206;
	mul.f32 	%f1208, %f1207, 0f3F000000;
	st.global.f32 	[%rd2+12282704], %f1208;
	ld.global.f32 	%f1209, [%rd2+12442708];
	ld.global.f32 	%f1210, [%rd2+12441900];
	add.f32 	%f1211, %f1209, %f1210;
	mul.f32 	%f1212, %f1211, 0f3F000000;
	st.global.f32 	[%rd2+12442704], %f1212;
	ld.global.f32 	%f1213, [%rd2+12443500];
	ld.global.f32 	%f1214, [%rd2+12442700];
	add.f32 	%f1215, %f1213, %f1214;
	mul.f32 	%f1216, %f1215, 0f3F000000;
	st.global.f32 	[%rd2+12443504], %f1216;
	ld.global.f32 	%f1217, [%rd2+12443512];
	ld.global.f32 	%f1218, [%rd2+12444312];
	add.f32 	%f1219, %f1217, %f1218;
	mul.f32 	%f1220, %f1219, 0f3F000000;
	st.global.f32 	[%rd2+12443508], %f1220;
	ld.global.f32 	%f1221, [%rd2+12444304];
	ld.global.f32 	%f1222, [%rd2+12445112];
	add.f32 	%f1223, %f1221, %f1222;
	mul.f32 	%f1224, %f1223, 0f3F000000;
	st.global.f32 	[%rd2+12444308], %f1224;
	ld.global.f32 	%f1225, [%rd2+12604312];
	ld.global.f32 	%f1226, [%rd2+12603504];
	add.f32 	%f1227, %f1225, %f1226;
	mul.f32 	%f1228, %f1227, 0f3F000000;
	st.global.f32 	[%rd2+12604308], %f1228;
	ld.global.f32 	%f1229, [%rd2+12605104];
	ld.global.f32 	%f1230, [%rd2+12604304];
	add.f32 	%f1231, %f1229, %f1230;
	mul.f32 	%f1232, %f1231, 0f3F000000;
	st.global.f32 	[%rd2+12605108], %f1232;
	ld.global.f32 	%f1233, [%rd2+12605116];
	ld.global.f32 	%f1234, [%rd2+12605916];
	add.f32 	%f1235, %f1233, %f1234;
	mul.f32 	%f1236, %f1235, 0f3F000000;
	st.global.f32 	[%rd2+12605112], %f1236;
	ld.global.f32 	%f1237, [%rd2+12605908];
	ld.global.f32 	%f1238, [%rd2+12606716];
	add.f32 	%f1239, %f1237, %f1238;
	mul.f32 	%f1240, %f1239, 0f3F000000;
	st.global.f32 	[%rd2+12605912], %f1240;
	ld.global.f32 	%f1241, [%rd2+12765916];
	ld.global.f32 	%f1242, [%rd2+12765108];
	add.f32 	%f1243, %f1241, %f1242;
	mul.f32 	%f1244, %f1243, 0f3F000000;
	st.global.f32 	[%rd2+12765912], %f1244;
	ld.global.f32 	%f1245, [%rd2+12766708];
	ld.global.f32 	%f1246, [%rd2+12765908];
	add.f32 	%f1247, %f1245, %f1246;
	mul.f32 	%f1248, %f1247, 0f3F000000;
	st.global.f32 	[%rd2+12766712], %f1248;
	ld.global.f32 	%f1249, [%rd2+12766720];
	ld.global.f32 	%f1250, [%rd2+12767520];
	add.f32 	%f1251, %f1249, %f1250;
	mul.f32 	%f1252, %f1251, 0f3F000000;
	st.global.f32 	[%rd2+12766716], %f1252;
	ld.global.f32 	%f1253, [%rd2+12767512];
	ld.global.f32 	%f1254, [%rd2+12768320];
	add.f32 	%f1255, %f1253, %f1254;
	mul.f32 	%f1256, %f1255, 0f3F000000;
	st.global.f32 	[%rd2+12767516], %f1256;
	ld.global.f32 	%f1257, [%rd2+12927520];
	ld.global.f32 	%f1258, [%rd2+12926712];
	add.f32 	%f1259, %f1257, %f1258;
	mul.f32 	%f1260, %f1259, 0f3F000000;
	st.global.f32 	[%rd2+12927516], %f1260;
	ld.global.f32 	%f1261, [%rd2+12928312];
	ld.global.f32 	%f1262, [%rd2+12927512];
	add.f32 	%f1263, %f1261, %f1262;
	mul.f32 	%f1264, %f1263, 0f3F000000;
	st.global.f32 	[%rd2+12928316], %f1264;
	ld.global.f32 	%f1265, [%rd2+12928324];
	ld.global.f32 	%f1266, [%rd2+12929124];
	add.f32 	%f1267, %f1265, %f1266;
	mul.f32 	%f1268, %f1267, 0f3F000000;
	st.global.f32 	[%rd2+12928320], %f1268;
	ld.global.f32 	%f1269, [%rd2+12929116];
	ld.global.f32 	%f1270, [%rd2+12929924];
	add.f32 	%f1271, %f1269, %f1270;
	mul.f32 	%f1272, %f1271, 0f3F000000;
	st.global.f32 	[%rd2+12929120], %f1272;
	ld.global.f32 	%f1273, [%rd2+13089124];
	ld.global.f32 	%f1274, [%rd2+13088316];
	add.f32 	%f1275, %f1273, %f1274;
	mul.f32 	%f1276, %f1275, 0f3F000000;
	st.global.f32 	[%rd2+13089120], %f1276;
	ld.global.f32 	%f1277, [%rd2+13089916];
	ld.global.f32 	%f1278, [%rd2+13089116];
	add.f32 	%f1279, %f1277, %f1278;
	mul.f32 	%f1280, %f1279, 0f3F000000;
	st.global.f32 	[%rd2+13089920], %f1280;
	ld.global.f32 	%f1281, [%rd2+13089928];
	ld.global.f32 	%f1282, [%rd2+13090728];
	add.f32 	%f1283, %f1281, %f1282;
	mul.f32 	%f1284, %f1283, 0f3F000000;
	st.global.f32 	[%rd2+13089924], %f1284;
	ld.global.f32 	%f1285, [%rd2+13090720];
	ld.global.f32 	%f1286, [%rd2+13091528];
	add.f32 	%f1287, %f1285, %f1286;
	mul.f32 	%f1288, %f1287, 0f3F000000;
	st.global.f32 	[%rd2+13090724], %f1288;
	ld.global.f32 	%f1289, [%rd2+13250728];
	ld.global.f32 	%f1290, [%rd2+13249920];
	add.f32 	%f1291, %f1289, %f1290;
	mul.f32 	%f1292, %f1291, 0f3F000000;
	st.global.f32 	[%rd2+13250724], %f1292;
	ld.global.f32 	%f1293, [%rd2+13251520];
	ld.global.f32 	%f1294, [%rd2+13250720];
	add.f32 	%f1295, %f1293, %f1294;
	mul.f32 	%f1296, %f1295, 0f3F000000;
	st.global.f32 	[%rd2+13251524], %f1296;
	ld.global.f32 	%f1297, [%rd2+13251532];
	ld.global.f32 	%f1298, [%rd2+13252332];
	add.f32 	%f1299, %f1297, %f1298;
	mul.f32 	%f1300, %f1299, 0f3F000000;
	st.global.f32 	[%rd2+13251528], %f1300;
	ld.global.f32 	%f1301, [%rd2+13252324];
	ld.global.f32 	%f1302, [%rd2+13253132];
	add.f32 	%f1303, %f1301, %f1302;
	mul.f32 	%f1304, %f1303, 0f3F000000;
	st.global.f32 	[%rd2+13252328], %f1304;
	ld.global.f32 	%f1305, [%rd2+13412332];
	ld.global.f32 	%f1306, [%rd2+13411524];
	add.f32 	%f1307, %f1305, %f1306;
	mul.f32 	%f1308, %f1307, 0f3F000000;
	st.global.f32 	[%rd2+13412328], %f1308;
	ld.global.f32 	%f1309, [%rd2+13413124];
	ld.global.f32 	%f1310, [%rd2+13412324];
	add.f32 	%f1311, %f1309, %f1310;
	mul.f32 	%f1312, %f1311, 0f3F000000;
	st.global.f32 	[%rd2+13413128], %f1312;
	ld.global.f32 	%f1313, [%rd2+13413136];
	ld.global.f32 	%f1314, [%rd2+13413936];
	add.f32 	%f1315, %f1313, %f1314;
	mul.f32 	%f1316, %f1315, 0f3F000000;
	st.global.f32 	[%rd2+13413132], %f1316;
	ld.global.f32 	%f1317, [%rd2+13413928];
	ld.global.f32 	%f1318, [%rd2+13414736];
	add.f32 	%f1319, %f1317, %f1318;
	mul.f32 	%f1320, %f1319, 0f3F000000;
	st.global.f32 	[%rd2+13413932], %f1320;
	ld.global.f32 	%f1321, [%rd2+13573936];
	ld.global.f32 	%f1322, [%rd2+13573128];
	add.f32 	%f1323, %f1321, %f1322;
	mul.f32 	%f1324, %f1323, 0f3F000000;
	st.global.f32 	[%rd2+13573932], %f1324;
	ld.global.f32 	%f1325, [%rd2+13574728];
	ld.global.f32 	%f1326, [%rd2+13573928];
	add.f32 	%f1327, %f1325, %f1326;
	mul.f32 	%f1328, %f1327, 0f3F000000;
	st.global.f32 	[%rd2+13574732], %f1328;
	ld.global.f32 	%f1329, [%rd2+13574740];
	ld.global.f32 	%f1330, [%rd2+13575540];
	add.f32 	%f1331, %f1329, %f1330;
	mul.f32 	%f1332, %f1331, 0f3F000000;
	st.global.f32 	[%rd2+13574736], %f1332;
	ld.global.f32 	%f1333, [%rd2+13575532];
	ld.global.f32 	%f1334, [%rd2+13576340];
	add.f32 	%f1335, %f1333, %f1334;
	mul.f32 	%f1336, %f1335, 0f3F000000;
	st.global.f32 	[%rd2+13575536], %f1336;
	ld.global.f32 	%f1337, [%rd2+13735540];
	ld.global.f32 	%f1338, [%rd2+13734732];
	add.f32 	%f1339, %f1337, %f1338;
	mul.f32 	%f1340, %f1339, 0f3F000000;
	st.global.f32 	[%rd2+13735536], %f1340;
	ld.global.f32 	%f1341, [%rd2+13736332];
	ld.global.f32 	%f1342, [%rd2+13735532];
	add.f32 	%f1343, %f1341, %f1342;
	mul.f32 	%f1344, %f1343, 0f3F000000;
	st.global.f32 	[%rd2+13736336], %f1344;
	ld.global.f32 	%f1345, [%rd2+13736344];
	ld.global.f32 	%f1346, [%rd2+13737144];
	add.f32 	%f1347, %f1345, %f1346;
	mul.f32 	%f1348, %f1347, 0f3F000000;
	st.global.f32 	[%rd2+13736340], %f1348;
	ld.global.f32 	%f1349, [%rd2+13737136];
	ld.global.f32 	%f1350, [%rd2+13737944];
	add.f32 	%f1351, %f1349, %f1350;
	mul.f32 	%f1352, %f1351, 0f3F000000;
	st.global.f32 	[%rd2+13737140], %f1352;
	ld.global.f32 	%f1353, [%rd2+13897144];
	ld.global.f32 	%f1354, [%rd2+13896336];
	add.f32 	%f1355, %f1353, %f1354;
	mul.f32 	%f1356, %f1355, 0f3F000000;
	st.global.f32 	[%rd2+13897140], %f1356;
	ld.global.f32 	%f1357, [%rd2+13897936];
	ld.global.f32 	%f1358, [%rd2+13897136];
	add.f32 	%f1359, %f1357, %f1358;
	mul.f32 	%f1360, %f1359, 0f3F000000;
	st.global.f32 	[%rd2+13897940], %f1360;
	ld.global.f32 	%f1361, [%rd2+13897948];
	ld.global.f32 	%f1362, [%rd2+13898748];
	add.f32 	%f1363, %f1361, %f1362;
	mul.f32 	%f1364, %f1363, 0f3F000000;
	st.global.f32 	[%rd2+13897944], %f1364;
	ld.global.f32 	%f1365, [%rd2+13898740];
	ld.global.f32 	%f1366, [%rd2+13899548];
	add.f32 	%f1367, %f1365, %f1366;
	mul.f32 	%f1368, %f1367, 0f3F000000;
	st.global.f32 	[%rd2+13898744], %f1368;
	ld.global.f32 	%f1369, [%rd2+14058748];
	ld.global.f32 	%f1370, [%rd2+14057940];
	add.f32 	%f1371, %f1369, %f1370;
	mul.f32 	%f1372, %f1371, 0f3F000000;
	st.global.f32 	[%rd2+14058744], %f1372;
	ld.global.f32 	%f1373, [%rd2+14059540];
	ld.global.f32 	%f1374, [%rd2+14058740];
	add.f32 	%f1375, %f1373, %f1374;
	mul.f32 	%f1376, %f1375, 0f3F000000;
	st.global.f32 	[%rd2+14059544], %f1376;
	ld.global.f32 	%f1377, [%rd2+14059552];
	ld.global.f32 	%f1378, [%rd2+14060352];
	add.f32 	%f1379, %f1377, %f1378;
	mul.f32 	%f1380, %f1379, 0f3F000000;
	st.global.f32 	[%rd2+14059548], %f1380;
	ld.global.f32 	%f1381, [%rd2+14060344];
	ld.global.f32 	%f1382, [%rd2+14061152];
	add.f32 	%f1383, %f1381, %f1382;
	mul.f32 	%f1384, %f1383, 0f3F000000;
	st.global.f32 	[%rd2+14060348], %f1384;
	ld.global.f32 	%f1385, [%rd2+14220352];
	ld.global.f32 	%f1386, [%rd2+14219544];
	add.f32 	%f1387, %f1385, %f1386;
	mul.f32 	%f1388, %f1387, 0f3F000000;
	st.global.f32 	[%rd2+14220348], %f1388;
	ld.global.f32 	%f1389, [%rd2+14221144];
	ld.global.f32 	%f1390, [%rd2+14220344];
	add.f32 	%f1391, %f1389, %f1390;
	mul.f32 	%f1392, %f1391, 0f3F000000;
	st.global.f32 	[%rd2+14221148], %f1392;
	ld.global.f32 	%f1393, [%rd2+14221156];
	ld.global.f32 	%f1394, [%rd2+14221956];
	add.f32 	%f1395, %f1393, %f1394;
	mul.f32 	%f1396, %f1395, 0f3F000000;
	st.global.f32 	[%rd2+14221152], %f1396;
	ld.global.f32 	%f1397, [%rd2+14221948];
	ld.global.f32 	%f1398, [%rd2+14222756];
	add.f32 	%f1399, %f1397, %f1398;
	mul.f32 	%f1400, %f1399, 0f3F000000;
	st.global.f32 	[%rd2+14221952], %f1400;
	ld.global.f32 	%f1401, [%rd2+14381956];
	ld.global.f32 	%f1402, [%rd2+14381148];
	add.f32 	%f1403, %f1401, %f1402;
	mul.f32 	%f1404, %f1403, 0f3F000000;
	st.global.f32 	[%rd2+14381952], %f1404;
	ld.global.f32 	%f1405, [%rd2+14382748];
	ld.global.f32 	%f1406, [%rd2+14381948];
	add.f32 	%f1407, %f1405, %f1406;
	mul.f32 	%f1408, %f1407, 0f3F000000;
	st.global.f32 	[%rd2+14382752], %f1408;
	ld.global.f32 	%f1409, [%rd2+14382760];
	ld.global.f32 	%f1410, [%rd2+14383560];
	add.f32 	%f1411, %f1409, %f1410;
	mul.f32 	%f1412, %f1411, 0f3F000000;
	st.global.f32 	[%rd2+14382756], %f1412;
	ld.global.f32 	%f1413, [%rd2+14383552];
	ld.global.f32 	%f1414, [%rd2+14384360];
	add.f32 	%f1415, %f1413, %f1414;
	mul.f32 	%f1416, %f1415, 0f3F000000;
	st.global.f32 	[%rd2+14383556], %f1416;
	ld.global.f32 	%f1417, [%rd2+14543560];
	ld.global.f32 	%f1418, [%rd2+14542752];
	add.f32 	%f1419, %f1417, %f1418;
	mul.f32 	%f1420, %f1419, 0f3F000000;
	st.global.f32 	[%rd2+14543556], %f1420;
	ld.global.f32 	%f1421, [%rd2+14544352];
	ld.global.f32 	%f1422, [%rd2+14543552];
	add.f32 	%f1423, %f1421, %f1422;
	mul.f32 	%f1424, %f1423, 0f3F000000;
	st.global.f32 	[%rd2+14544356], %f1424;
	ld.global.f32 	%f1425, [%rd2+14544364];
	ld.global.f32 	%f1426, [%rd2+14545164];
	add.f32 	%f1427, %f1425, %f1426;
	mul.f32 	%f1428, %f1427, 0f3F000000;
	st.global.f32 	[%rd2+14544360], %f1428;
	ld.global.f32 	%f1429, [%rd2+14545156];
	ld.global.f32 	%f1430, [%rd2+14545964];
	add.f32 	%f1431, %f1429, %f1430;
	mul.f32 	%f1432, %f1431, 0f3F000000;
	st.global.f32 	[%rd2+14545160], %f1432;
	ld.global.f32 	%f1433, [%rd2+14705164];
	ld.global.f32 	%f1434, [%rd2+14704356];
	add.f32 	%f1435, %f1433, %f1434;
	mul.f32 	%f1436, %f1435, 0f3F000000;
	st.global.f32 	[%rd2+14705160], %f1436;
	ld.global.f32 	%f1437, [%rd2+14705956];
	ld.global.f32 	%f1438, [%rd2+14705156];
	add.f32 	%f1439, %f1437, %f1438;
	mul.f32 	%f1440, %f1439, 0f3F000000;
	st.global.f32 	[%rd2+14705960], %f1440;
	ld.global.f32 	%f1441, [%rd2+14705968];
	ld.global.f32 	%f1442, [%rd2+14706768];
	add.f32 	%f1443, %f1441, %f1442;
	mul.f32 	%f1444, %f1443, 0f3F000000;
	st.global.f32 	[%rd2+14705964], %f1444;
	ld.global.f32 	%f1445, [%rd2+14706760];
	ld.global.f32 	%f1446, [%rd2+14707568];
	add.f32 	%f1447, %f1445, %f1446;
	mul.f32 	%f1448, %f1447, 0f3F000000;
	st.global.f32 	[%rd2+14706764], %f1448;
	ld.global.f32 	%f1449, [%rd2+14866768];
	ld.global.f32 	%f1450, [%rd2+14865960];
	add.f32 	%f1451, %f1449, %f1450;
	mul.f32 	%f1452, %f1451, 0f3F000000;
	st.global.f32 	[%rd2+14866764], %f1452;
	ld.global.f32 	%f1453, [%rd2+14867560];
	ld.global.f32 	%f1454, [%rd2+14866760];
	add.f32 	%f1455, %f1453, %f1454;
	mul.f32 	%f1456, %f1455, 0f3F000000;
	st.global.f32 	[%rd2+14867564], %f1456;
	ld.global.f32 	%f1457, [%rd2+14867572];
	ld.global.f32 	%f1458, [%rd2+14868372];
	add.f32 	%f1459, %f1457, %f1458;
	mul.f32 	%f1460, %f1459, 0f3F000000;
	st.global.f32 	[%rd2+14867568], %f1460;
	ld.global.f32 	%f1461, [%rd2+14868364];
	ld.global.f32 	%f1462, [%rd2+14869172];
	add.f32 	%f1463, %f1461, %f1462;
	mul.f32 	%f1464, %f1463, 0f3F000000;
	st.global.f32 	[%rd2+14868368], %f1464;
	ld.global.f32 	%f1465, [%rd2+15028372];
	ld.global.f32 	%f1466, [%rd2+15027564];
	add.f32 	%f1467, %f1465, %f1466;
	mul.f32 	%f1468, %f1467, 0f3F000000;
	st.global.f32 	[%rd2+15028368], %f1468;
	ld.global.f32 	%f1469, [%rd2+15029164];
	ld.global.f32 	%f1470, [%rd2+15028364];
	add.f32 	%f1471, %f1469, %f1470;
	mul.f32 	%f1472, %f1471, 0f3F000000;
	st.global.f32 	[%rd2+15029168], %f1472;
	ld.global.f32 	%f1473, [%rd2+15029176];
	ld.global.f32 	%f1474, [%rd2+15029976];
	add.f32 	%f1475, %f1473, %f1474;
	mul.f32 	%f1476, %f1475, 0f3F000000;
	st.global.f32 	[%rd2+15029172], %f1476;
	ld.global.f32 	%f1477, [%rd2+15029968];
	ld.global.f32 	%f1478, [%rd2+15030776];
	add.f32 	%f1479, %f1477, %f1478;
	mul.f32 	%f1480, %f1479, 0f3F000000;
	st.global.f32 	[%rd2+15029972], %f1480;
	ld.global.f32 	%f1481, [%rd2+15189976];
	ld.global.f32 	%f1482, [%rd2+15189168];
	add.f32 	%f1483, %f1481, %f1482;
	mul.f32 	%f1484, %f1483, 0f3F000000;
	st.global.f32 	[%rd2+15189972], %f1484;
	ld.global.f32 	%f1485, [%rd2+15190768];
	ld.global.f32 	%f1486, [%rd2+15189968];
	add.f32 	%f1487, %f1485, %f1486;
	mul.f32 	%f1488, %f1487, 0f3F000000;
	st.global.f32 	[%rd2+15190772], %f1488;
	ld.global.f32 	%f1489, [%rd2+15190780];
	ld.global.f32 	%f1490, [%rd2+15191580];
	add.f32 	%f1491, %f1489, %f1490;
	mul.f32 	%f1492, %f1491, 0f3F000000;
	st.global.f32 	[%rd2+15190776], %f1492;
	ld.global.f32 	%f1493, [%rd2+15191572];
	ld.global.f32 	%f1494, [%rd2+15192380];
	add.f32 	%f1495, %f1493, %f1494;
	mul.f32 	%f1496, %f1495, 0f3F000000;
	st.global.f32 	[%rd2+15191576], %f1496;
	ld.global.f32 	%f1497, [%rd2+15351580];
	ld.global.f32 	%f1498, [%rd2+15350772];
	add.f32 	%f1499, %f1497, %f1498;
	mul.f32 	%f1500, %f1499, 0f3F000000;
	st.global.f32 	[%rd2+15351576], %f1500;
	ld.global.f32 	%f1501, [%rd2+15352372];
	ld.global.f32 	%f1502, [%rd2+15351572];
	add.f32 	%f1503, %f1501, %f1502;
	mul.f32 	%f1504, %f1503, 0f3F000000;
	st.global.f32 	[%rd2+15352376], %f1504;
	ld.global.f32 	%f1505, [%rd2+15352384];
	ld.global.f32 	%f1506, [%rd2+15353184];
	add.f32 	%f1507, %f1505, %f1506;
	mul.f32 	%f1508, %f1507, 0f3F000000;
	st.global.f32 	[%rd2+15352380], %f1508;
	ld.global.f32 	%f1509, [%rd2+15353176];
	ld.global.f32 	%f1510, [%rd2+15353984];
	add.f32 	%f1511, %f1509, %f1510;
	mul.f32 	%f1512, %f1511, 0f3F000000;
	st.global.f32 	[%rd2+15353180], %f1512;
	ld.global.f32 	%f1513, [%rd2+15513184];
	ld.global.f32 	%f1514, [%rd2+15512376];
	add.f32 	%f1515, %f1513, %f1514;
	mul.f32 	%f1516, %f1515, 0f3F000000;
	st.global.f32 	[%rd2+15513180], %f1516;
	ld.global.f32 	%f1517, [%rd2+15513976];
	ld.global.f32 	%f1518, [%rd2+15513176];
	add.f32 	%f1519, %f1517, %f1518;
	mul.f32 	%f1520, %f1519, 0f3F000000;
	st.global.f32 	[%rd2+15513980], %f1520;
	ld.global.f32 	%f1521, [%rd2+15513988];
	ld.global.f32 	%f1522, [%rd2+15514788];
	add.f32 	%f1523, %f1521, %f1522;
	mul.f32 	%f1524, %f1523, 0f3F000000;
	st.global.f32 	[%rd2+15513984], %f1524;
	ld.global.f32 	%f1525, [%rd2+15514780];
	ld.global.f32 	%f1526, [%rd2+15515588];
	add.f32 	%f1527, %f1525, %f1526;
	mul.f32 	%f1528, %f1527, 0f3F000000;
	st.global.f32 	[%rd2+15514784], %f1528;
	ld.global.f32 	%f1529, [%rd2+15674788];
	ld.global.f32 	%f1530, [%rd2+15673980];
	add.f32 	%f1531, %f1529, %f1530;
	mul.f32 	%f1532, %f1531, 0f3F000000;
	st.global.f32 	[%rd2+15674784], %f1532;
	ld.global.f32 	%f1533, [%rd2+15675580];
	ld.global.f32 	%f1534, [%rd2+15674780];
	add.f32 	%f1535, %f1533, %f1534;
	mul.f32 	%f1536, %f1535, 0f3F000000;
	st.global.f32 	[%rd2+15675584], %f1536;
	ld.global.f32 	%f1537, [%rd2+15675592];
	ld.global.f32 	%f1538, [%rd2+15676392];
	add.f32 	%f1539, %f1537, %f1538;
	mul.f32 	%f1540, %f1539, 0f3F000000;
	st.global.f32 	[%rd2+15675588], %f1540;
	ld.global.f32 	%f1541, [%rd2+15676384];
	ld.global.f32 	%f1542, [%rd2+15677192];
	add.f32 	%f1543, %f1541, %f1542;
	mul.f32 	%f1544, %f1543, 0f3F000000;
	st.global.f32 	[%rd2+15676388], %f1544;
	ld.global.f32 	%f1545, [%rd2+15836392];
	ld.global.f32 	%f1546, [%rd2+15835584];
	add.f32 	%f1547, %f1545, %f1546;
	mul.f32 	%f1548, %f1547, 0f3F000000;
	st.global.f32 	[%rd2+15836388], %f1548;
	ld.global.f32 	%f1549, [%rd2+15837184];
	ld.global.f32 	%f1550, [%rd2+15836384];
	add.f32 	%f1551, %f1549, %f1550;
	mul.f32 	%f1552, %f1551, 0f3F000000;
	st.global.f32 	[%rd2+15837188], %f1552;
	ld.global.f32 	%f1553, [%rd2+15837196];
	ld.global.f32 	%f1554, [%rd2+15837996];
	add.f32 	%f1555, %f1553, %f1554;
	mul.f32 	%f1556, %f1555, 0f3F000000;
	st.global.f32 	[%rd2+15837192], %f1556;
	ld.global.f32 	%f1557, [%rd2+15837988];
	ld.global.f32 	%f1558, [%rd2+15838796];
	add.f32 	%f1559, %f1557, %f1558;
	mul.f32 	%f1560, %f1559, 0f3F000000;
	st.global.f32 	[%rd2+15837992], %f1560;
	ld.global.f32 	%f1561, [%rd2+15997996];
	ld.global.f32 	%f1562, [%rd2+15997188];
	add.f32 	%f1563, %f1561, %f1562;
	mul.f32 	%f1564, %f1563, 0f3F000000;
	st.global.f32 	[%rd2+15997992], %f1564;
	ld.global.f32 	%f1565, [%rd2+15998788];
	ld.global.f32 	%f1566, [%rd2+15997988];
	add.f32 	%f1567, %f1565, %f1566;
	mul.f32 	%f1568, %f1567, 0f3F000000;
	st.global.f32 	[%rd2+15998792], %f1568;
	ld.global.f32 	%f1569, [%rd2+15998800];
	ld.global.f32 	%f1570, [%rd2+15999600];
	add.f32 	%f1571, %f1569, %f1570;
	mul.f32 	%f1572, %f1571, 0f3F000000;
	st.global.f32 	[%rd2+15998796], %f1572;
	ld.global.f32 	%f1573, [%rd2+15999592];
	ld.global.f32 	%f1574, [%rd2+16000400];
	add.f32 	%f1575, %f1573, %f1574;
	mul.f32 	%f1576, %f1575, 0f3F000000;
	st.global.f32 	[%rd2+15999596], %f1576;
	ld.global.f32 	%f1577, [%rd2+16159600];
	ld.global.f32 	%f1578, [%rd2+16158792];
	add.f32 	%f1579, %f1577, %f1578;
	mul.f32 	%f1580, %f1579, 0f3F000000;
	st.global.f32 	[%rd2+16159596], %f1580;
	ld.global.f32 	%f1581, [%rd2+16160392];
	ld.global.f32 	%f1582, [%rd2+16159592];
	add.f32 	%f1583, %f1581, %f1582;
	mul.f32 	%f1584, %f1583, 0f3F000000;
	st.global.f32 	[%rd2+16160396], %f1584;
	ld.global.f32 	%f1585, [%rd2+16160404];
	ld.global.f32 	%f1586, [%rd2+16161204];
	add.f32 	%f1587, %f1585, %f1586;
	mul.f32 	%f1588, %f1587, 0f3F000000;
	st.global.f32 	[%rd2+16160400], %f1588;
	ld.global.f32 	%f1589, [%rd2+16161196];
	ld.global.f32 	%f1590, [%rd2+16162004];
	add.f32 	%f1591, %f1589, %f1590;
	mul.f32 	%f1592, %f1591, 0f3F000000;
	st.global.f32 	[%rd2+16161200], %f1592;
	ld.global.f32 	%f1593, [%rd2+16321204];
	ld.global.f32 	%f1594, [%rd2+16320396];
	add.f32 	%f1595, %f1593, %f1594;
	mul.f32 	%f1596, %f1595, 0f3F000000;
	st.global.f32 	[%rd2+16321200], %f1596;
	ld.global.f32 	%f1597, [%rd2+16321996];
	ld.global.f32 	%f1598, [%rd2+16321196];
	add.f32 	%f1599, %f1597, %f1598;
	mul.f32 	%f1600, %f1599, 0f3F000000;
	st.global.f32 	[%rd2+16322000], %f1600;
	ld.global.f32 	%f1601, [%rd2+16322008];
	ld.global.f32 	%f1602, [%rd2+16322808];
	add.f32 	%f1603, %f1601, %f1602;
	mul.f32 	%f1604, %f1603, 0f3F000000;
	st.global.f32 	[%rd2+16322004], %f1604;
	ld.global.f32 	%f1605, [%rd2+16322800];
	ld.global.f32 	%f1606, [%rd2+16323608];
	add.f32 	%f1607, %f1605, %f1606;
	mul.f32 	%f1608, %f1607, 0f3F000000;
	st.global.f32 	[%rd2+16322804], %f1608;
	ld.global.f32 	%f1609, [%rd2+16482808];
	ld.global.f32 	%f1610, [%rd2+16482000];
	add.f32 	%f1611, %f1609, %f1610;
	mul.f32 	%f1612, %f1611, 0f3F000000;
	st.global.f32 	[%rd2+16482804], %f1612;
	ld.global.f32 	%f1613, [%rd2+16483600];
	ld.global.f32 	%f1614, [%rd2+16482800];
	add.f32 	%f1615, %f1613, %f1614;
	mul.f32 	%f1616, %f1615, 0f3F000000;
	st.global.f32 	[%rd2+16483604], %f1616;
	ld.global.f32 	%f1617, [%rd2+16483612];
	ld.global.f32 	%f1618, [%rd2+16484412];
	add.f32 	%f1619, %f1617, %f1618;
	mul.f32 	%f1620, %f1619, 0f3F000000;
	st.global.f32 	[%rd2+16483608], %f1620;
	ld.global.f32 	%f1621, [%rd2+16484404];
	ld.global.f32 	%f1622, [%rd2+16485212];
	add.f32 	%f1623, %f1621, %f1622;
	mul.f32 	%f1624, %f1623, 0f3F000000;
	st.global.f32 	[%rd2+16484408], %f1624;
	ld.global.f32 	%f1625, [%rd2+16644412];
	ld.global.f32 	%f1626, [%rd2+16643604];
	add.f32 	%f1627, %f1625, %f1626;
	mul.f32 	%f1628, %f1627, 0f3F000000;
	st.global.f32 	[%rd2+16644408], %f1628;
	ld.global.f32 	%f1629, [%rd2+16645204];
	ld.global.f32 	%f1630, [%rd2+16644404];
	add.f32 	%f1631, %f1629, %f1630;
	mul.f32 	%f1632, %f1631, 0f3F000000;
	st.global.f32 	[%rd2+16645208], %f1632;
	ld.global.f32 	%f1633, [%rd2+16645216];
	ld.global.f32 	%f1634, [%rd2+16646016];
	add.f32 	%f1635, %f1633, %f1634;
	mul.f32 	%f1636, %f1635, 0f3F000000;
	st.global.f32 	[%rd2+16645212], %f1636;
	ld.global.f32 	%f1637, [%rd2+16646008];
	ld.global.f32 	%f1638, [%rd2+16646816];
	add.f32 	%f1639, %f1637, %f1638;
	mul.f32 	%f1640, %f1639, 0f3F000000;
	st.global.f32 	[%rd2+16646012], %f1640;
	ld.global.f32 	%f1641, [%rd2+16806016];
	ld.global.f32 	%f1642, [%rd2+16805208];
	add.f32 	%f1643, %f1641, %f1642;
	mul.f32 	%f1644, %f1643, 0f3F000000;
	st.global.f32 	[%rd2+16806012], %f1644;
	ld.global.f32 	%f1645, [%rd2+16806808];
	ld.global.f32 	%f1646, [%rd2+16806008];
	add.f32 	%f1647, %f1645, %f1646;
	mul.f32 	%f1648, %f1647, 0f3F000000;
	st.global.f32 	[%rd2+16806812], %f1648;
	ld.global.f32 	%f1649, [%rd2+16806820];
	ld.global.f32 	%f1650, [%rd2+16807620];
	add.f32 	%f1651, %f1649, %f1650;
	mul.f32 	%f1652, %f1651, 0f3F000000;
	st.global.f32 	[%rd2+16806816], %f1652;
	ld.global.f32 	%f1653, [%rd2+16807612];
	ld.global.f32 	%f1654, [%rd2+16808420];
	add.f32 	%f1655, %f1653, %f1654;
	mul.f32 	%f1656, %f1655, 0f3F000000;
	st.global.f32 	[%rd2+16807616], %f1656;
	ld.global.f32 	%f1657, [%rd2+16967620];
	ld.global.f32 	%f1658, [%rd2+16966812];
	add.f32 	%f1659, %f1657, %f1658;
	mul.f32 	%f1660, %f1659, 0f3F000000;
	st.global.f32 	[%rd2+16967616], %f1660;
	ld.global.f32 	%f1661, [%rd2+16968412];
	ld.global.f32 	%f1662, [%rd2+16967612];
	add.f32 	%f1663, %f1661, %f1662;
	mul.f32 	%f1664, %f1663, 0f3F000000;
	st.global.f32 	[%rd2+16968416], %f1664;
	ld.global.f32 	%f1665, [%rd2+16968424];
	ld.global.f32 	%f1666, [%rd2+16969224];
	add.f32 	%f1667, %f1665, %f1666;
	mul.f32 	%f1668, %f1667, 0f3F000000;
	st.global.f32 	[%rd2+16968420], %f1668;
	ld.global.f32 	%f1669, [%rd2+16969216];
	ld.global.f32 	%f1670, [%rd2+16970024];
	add.f32 	%f1671, %f1669, %f1670;
	mul.f32 	%f1672, %f1671, 0f3F000000;
	st.global.f32 	[%rd2+16969220], %f1672;
	ld.global.f32 	%f1673, [%rd2+17129224];
	ld.global.f32 	%f1674, [%rd2+17128416];
	add.f32 	%f1675, %f1673, %f1674;
	mul.f32 	%f1676, %f1675, 0f3F000000;
	st.global.f32 	[%rd2+17129220], %f1676;
	ld.global.f32 	%f1677, [%rd2+17130016];
	ld.global.f32 	%f1678, [%rd2+17129216];
	add.f32 	%f1679, %f1677, %f1678;
	mul.f32 	%f1680, %f1679, 0f3F000000;
	st.global.f32 	[%rd2+17130020], %f1680;
	ld.global.f32 	%f1681, [%rd2+17130028];
	ld.global.f32 	%f1682, [%rd2+17130828];
	add.f32 	%f1683, %f1681, %f1682;
	mul.f32 	%f1684, %f1683, 0f3F000000;
	st.global.f32 	[%rd2+17130024], %f1684;
	ld.global.f32 	%f1685, [%rd2+17130820];
	ld.global.f32 	%f1686, [%rd2+17131628];
	add.f32 	%f1687, %f1685, %f1686;
	mul.f32 	%f1688, %f1687, 0f3F000000;
	st.global.f32 	[%rd2+17130824], %f1688;
	ld.global.f32 	%f1689, [%rd2+17290828];
	ld.global.f32 	%f1690, [%rd2+17290020];
	add.f32 	%f1691, %f1689, %f1690;
	mul.f32 	%f1692, %f1691, 0f3F000000;
	st.global.f32 	[%rd2+17290824], %f1692;
	ld.global.f32 	%f1693, [%rd2+17291620];
	ld.global.f32 	%f1694, [%rd2+17290820];
	add.f32 	%f1695, %f1693, %f1694;
	mul.f32 	%f1696, %f1695, 0f3F000000;
	st.global.f32 	[%rd2+17291624], %f1696;
	ld.global.f32 	%f1697, [%rd2+17291632];
	ld.global.f32 	%f1698, [%rd2+17292432];
	add.f32 	%f1699, %f1697, %f1698;
	mul.f32 	%f1700, %f1699, 0f3F000000;
	st.global.f32 	[%rd2+17291628], %f1700;
	ld.global.f32 	%f1701, [%rd2+17292424];
	ld.global.f32 	%f1702, [%rd2+17293232];
	add.f32 	%f1703, %f1701, %f1702;
	mul.f32 	%f1704, %f1703, 0f3F000000;
	st.global.f32 	[%rd2+17292428], %f1704;
	ld.global.f32 	%f1705, [%rd2+17452432];
	ld.global.f32 	%f1706, [%rd2+17451624];
	add.f32 	%f1707, %f1705, %f1706;
	mul.f32 	%f1708, %f1707, 0f3F000000;
	st.global.f32 	[%rd2+17452428], %f1708;
	ld.global.f32 	%f1709, [%rd2+17453224];
	ld.global.f32 	%f1710, [%rd2+17452424];
	add.f32 	%f1711, %f1709, %f1710;
	mul.f32 	%f1712, %f1711, 0f3F000000;
	st.global.f32 	[%rd2+17453228], %f1712;
	ld.global.f32 	%f1713, [%rd2+17453236];
	ld.global.f32 	%f1714, [%rd2+17454036];
	add.f32 	%f1715, %f1713, %f1714;
	mul.f32 	%f1716, %f1715, 0f3F000000;
	st.global.f32 	[%rd2+17453232], %f1716;
	ld.global.f32 	%f1717, [%rd2+17454028];
	ld.global.f32 	%f1718, [%rd2+17454836];
	add.f32 	%f1719, %f1717, %f1718;
	mul.f32 	%f1720, %f1719, 0f3F000000;
	st.global.f32 	[%rd2+17454032], %f1720;
	ld.global.f32 	%f1721, [%rd2+17614036];
	ld.global.f32 	%f1722, [%rd2+17613228];
	add.f32 	%f1723, %f1721, %f1722;
	mul.f32 	%f1724, %f1723, 0f3F000000;
	st.global.f32 	[%rd2+17614032], %f1724;
	ld.global.f32 	%f1725, [%rd2+17614828];
	ld.global.f32 	%f1726, [%rd2+17614028];
	add.f32 	%f1727, %f1725, %f1726;
	mul.f32 	%f1728, %f1727, 0f3F000000;
	st.global.f32 	[%rd2+17614832], %f1728;
	ld.global.f32 	%f1729, [%rd2+17614840];
	ld.global.f32 	%f1730, [%rd2+17615640];
	add.f32 	%f1731, %f1729, %f1730;
	mul.f32 	%f1732, %f1731, 0f3F000000;
	st.global.f32 	[%rd2+17614836], %f1732;
	ld.global.f32 	%f1733, [%rd2+17615632];
	ld.global.f32 	%f1734, [%rd2+17616440];
	add.f32 	%f1735, %f1733, %f1734;
	mul.f32 	%f1736, %f1735, 0f3F000000;
	st.global.f32 	[%rd2+17615636], %f1736;
	ld.global.f32 	%f1737, [%rd2+17775640];
	ld.global.f32 	%f1738, [%rd2+17774832];
	add.f32 	%f1739, %f1737, %f1738;
	mul.f32 	%f1740, %f1739, 0f3F000000;
	st.global.f32 	[%rd2+17775636], %f1740;
	ld.global.f32 	%f1741, [%rd2+17776432];
	ld.global.f32 	%f1742, [%rd2+17775632];
	add.f32 	%f1743, %f1741, %f1742;
	mul.f32 	%f1744, %f1743, 0f3F000000;
	st.global.f32 	[%rd2+17776436], %f1744;
	ld.global.f32 	%f1745, [%rd2+17776444];
	ld.global.f32 	%f1746, [%rd2+17777244];
	add.f32 	%f1747, %f1745, %f1746;
	mul.f32 	%f1748, %f1747, 0f3F000000;
	st.global.f32 	[%rd2+17776440], %f1748;
	ld.global.f32 	%f1749, [%rd2+17777236];
	ld.global.f32 	%f1750, [%rd2+17778044];
	add.f32 	%f1751, %f1749, %f1750;
	mul.f32 	%f1752, %f1751, 0f3F000000;
	st.global.f32 	[%rd2+17777240], %f1752;
	ld.global.f32 	%f1753, [%rd2+17937244];
	ld.global.f32 	%f1754, [%rd2+17936436];
	add.f32 	%f1755, %f1753, %f1754;
	mul.f32 	%f1756, %f1755, 0f3F000000;
	st.global.f32 	[%rd2+17937240], %f1756;
	ld.global.f32 	%f1757, [%rd2+17938036];
	ld.global.f32 	%f1758, [%rd2+17937236];
	add.f32 	%f1759, %f1757, %f1758;
	mul.f32 	%f1760, %f1759, 0f3F000000;
	st.global.f32 	[%rd2+17938040], %f1760;
	ld.global.f32 	%f1761, [%rd2+17938048];
	ld.global.f32 	%f1762, [%rd2+17938848];
	add.f32 	%f1763, %f1761, %f1762;
	mul.f32 	%f1764, %f1763, 0f3F000000;
	st.global.f32 	[%rd2+17938044], %f1764;
	ld.global.f32 	%f1765, [%rd2+17938840];
	ld.global.f32 	%f1766, [%rd2+17939648];
	add.f32 	%f1767, %f1765, %f1766;
	mul.f32 	%f1768, %f1767, 0f3F000000;
	st.global.f32 	[%rd2+17938844], %f1768;
	ld.global.f32 	%f1769, [%rd2+18098848];
	ld.global.f32 	%f1770, [%rd2+18098040];
	add.f32 	%f1771, %f1769, %f1770;
	mul.f32 	%f1772, %f1771, 0f3F000000;
	st.global.f32 	[%rd2+18098844], %f1772;
	ld.global.f32 	%f1773, [%rd2+18099640];
	ld.global.f32 	%f1774, [%rd2+18098840];
	add.f32 	%f1775, %f1773, %f1774;
	mul.f32 	%f1776, %f1775, 0f3F000000;
	st.global.f32 	[%rd2+18099644], %f1776;
	ld.global.f32 	%f1777, [%rd2+18099652];
	ld.global.f32 	%f1778, [%rd2+18100452];
	add.f32 	%f1779, %f1777, %f1778;
	mul.f32 	%f1780, %f1779, 0f3F000000;
	st.global.f32 	[%rd2+18099648], %f1780;
	ld.global.f32 	%f1781, [%rd2+18100444];
	ld.global.f32 	%f1782, [%rd2+18101252];
	add.f32 	%f1783, %f1781, %f1782;
	mul.f32 	%f1784, %f1783, 0f3F000000;
	st.global.f32 	[%rd2+18100448], %f1784;
	ld.global.f32 	%f1785, [%rd2+18260452];
	ld.global.f32 	%f1786, [%rd2+18259644];
	add.f32 	%f1787, %f1785, %f1786;
	mul.f32 	%f1788, %f1787, 0f3F000000;
	st.global.f32 	[%rd2+18260448], %f1788;
	ld.global.f32 	%f1789, [%rd2+18261244];
	ld.global.f32 	%f1790, [%rd2+18260444];
	add.f32 	%f1791, %f1789, %f1790;
	mul.f32 	%f1792, %f1791, 0f3F000000;
	st.global.f32 	[%rd2+18261248], %f1792;
	ld.global.f32 	%f1793, [%rd2+18261256];
	ld.global.f32 	%f1794, [%rd2+18262056];
	add.f32 	%f1795, %f1793, %f1794;
	mul.f32 	%f1796, %f1795, 0f3F000000;
	st.global.f32 	[%rd2+18261252], %f1796;
	ld.global.f32 	%f1797, [%rd2+18262048];
	ld.global.f32 	%f1798, [%rd2+18262856];
	add.f32 	%f1799, %f1797, %f1798;
	mul.f32 	%f1800, %f1799, 0f3F000000;
	st.global.f32 	[%rd2+18262052], %f1800;
	ld.global.f32 	%f1801, [%rd2+18422056];
	ld.global.f32 	%f1802, [%rd2+18421248];
	add.f32 	%f1803, %f1801, %f1802;
	mul.f32 	%f1804, %f1803, 0f3F000000;
	st.global.f32 	[%rd2+18422052], %f1804;
	ld.global.f32 	%f1805, [%rd2+18422848];
	ld.global.f32 	%f1806, [%rd2+18422048];
	add.f32 	%f1807, %f1805, %f1806;
	mul.f32 	%f1808, %f1807, 0f3F000000;
	st.global.f32 	[%rd2+18422852], %f1808;
	ld.global.f32 	%f1809, [%rd2+18422860];
	ld.global.f32 	%f1810, [%rd2+18423660];
	add.f32 	%f1811, %f1809, %f1810;
	mul.f32 	%f1812, %f1811, 0f3F000000;
	st.global.f32 	[%rd2+18422856], %f1812;
	ld.global.f32 	%f1813, [%rd2+18423652];
	ld.global.f32 	%f1814, [%rd2+18424460];
	add.f32 	%f1815, %f1813, %f1814;
	mul.f32 	%f1816, %f1815, 0f3F000000;
	st.global.f32 	[%rd2+18423656], %f1816;
	ld.global.f32 	%f1817, [%rd2+18583660];
	ld.global.f32 	%f1818, [%rd2+18582852];
	add.f32 	%f1819, %f1817, %f1818;
	mul.f32 	%f1820, %f1819, 0f3F000000;
	st.global.f32 	[%rd2+18583656], %f1820;
	ld.global.f32 	%f1821, [%rd2+18584452];
	ld.global.f32 	%f1822, [%rd2+18583652];
	add.f32 	%f1823, %f1821, %f1822;
	mul.f32 	%f1824, %f1823, 0f3F000000;
	st.global.f32 	[%rd2+18584456], %f1824;
	ld.global.f32 	%f1825, [%rd2+18584464];
	ld.global.f32 	%f1826, [%rd2+18585264];
	add.f32 	%f1827, %f1825, %f1826;
	mul.f32 	%f1828, %f1827, 0f3F000000;
	st.global.f32 	[%rd2+18584460], %f1828;
	ld.global.f32 	%f1829, [%rd2+18585256];
	ld.global.f32 	%f1830, [%rd2+18586064];
	add.f32 	%f1831, %f1829, %f1830;
	mul.f32 	%f1832, %f1831, 0f3F000000;
	st.global.f32 	[%rd2+18585260], %f1832;
	ld.global.f32 	%f1833, [%rd2+18745264];
	ld.global.f32 	%f1834, [%rd2+18744456];
	add.f32 	%f1835, %f1833, %f1834;
	mul.f32 	%f1836, %f1835, 0f3F000000;
	st.global.f32 	[%rd2+18745260], %f1836;
	ld.global.f32 	%f1837, [%rd2+18746056];
	ld.global.f32 	%f1838, [%rd2+18745256];
	add.f32 	%f1839, %f1837, %f1838;
	mul.f32 	%f1840, %f1839, 0f3F000000;
	st.global.f32 	[%rd2+18746060], %f1840;
	ld.global.f32 	%f1841, [%rd2+18746068];
	ld.global.f32 	%f1842, [%rd2+18746868];
	add.f32 	%f1843, %f1841, %f1842;
	mul.f32 	%f1844, %f1843, 0f3F000000;
	st.global.f32 	[%rd2+18746064], %f1844;
	ld.global.f32 	%f1845, [%rd2+18746860];
	ld.global.f32 	%f1846, [%rd2+18747668];
	add.f32 	%f1847, %f1845, %f1846;
	mul.f32 	%f1848, %f1847, 0f3F000000;
	st.global.f32 	[%rd2+18746864], %f1848;
	ld.global.f32 	%f1849, [%rd2+18906868];
	ld.global.f32 	%f1850, [%rd2+18906060];
	add.f32 	%f1851, %f1849, %f1850;
	mul.f32 	%f1852, %f1851, 0f3F000000;
	st.global.f32 	[%rd2+18906864], %f1852;
	ld.global.f32 	%f1853, [%rd2+18907660];
	ld.global.f32 	%f1854, [%rd2+18906860];
	add.f32 	%f1855, %f1853, %f1854;
	mul.f32 	%f1856, %f1855, 0f3F000000;
	st.global.f32 	[%rd2+18907664], %f1856;
	ld.global.f32 	%f1857, [%rd2+18907672];
	ld.global.f32 	%f1858, [%rd2+18908472];
	add.f32 	%f1859, %f1857, %f1858;
	mul.f32 	%f1860, %f1859, 0f3F000000;
	st.global.f32 	[%rd2+18907668], %f1860;
	ld.global.f32 	%f1861, [%rd2+18908464];
	ld.global.f32 	%f1862, [%rd2+18909272];
	add.f32 	%f1863, %f1861, %f1862;
	mul.f32 	%f1864, %f1863, 0f3F000000;
	st.global.f32 	[%rd2+18908468], %f1864;
	ld.global.f32 	%f1865, [%rd2+19068472];
	ld.global.f32 	%f1866, [%rd2+19067664];
	add.f32 	%f1867, %f1865, %f1866;
	mul.f32 	%f1868, %f1867, 0f3F000000;
	st.global.f32 	[%rd2+19068468], %f1868;
	ld.global.f32 	%f1869, [%rd2+19069264];
	ld.global.f32 	%f1870, [%rd2+19068464];
	add.f32 	%f1871, %f1869, %f1870;
	mul.f32 	%f1872, %f1871, 0f3F000000;
	st.global.f32 	[%rd2+19069268], %f1872;
	ld.global.f32 	%f1873, [%rd2+19069276];
	ld.global.f32 	%f1874, [%rd2+19070076];
	add.f32 	%f1875, %f1873, %f1874;
	mul.f32 	%f1876, %f1875, 0f3F000000;
	st.global.f32 	[%rd2+19069272], %f1876;
	ld.global.f32 	%f1877, [%rd2+19070068];
	ld.global.f32 	%f1878, [%rd2+19070876];
	add.f32 	%f1879, %f1877, %f1878;
	mul.f32 	%f1880, %f1879, 0f3F000000;
	st.global.f32 	[%rd2+19070072], %f1880;
	ld.global.f32 	%f1881, [%rd2+19230076];
	ld.global.f32 	%f1882, [%rd2+19229268];
	add.f32 	%f1883, %f1881, %f1882;
	mul.f32 	%f1884, %f1883, 0f3F000000;
	st.global.f32 	[%rd2+19230072], %f1884;
	ld.global.f32 	%f1885, [%rd2+19230868];
	ld.global.f32 	%f1886, [%rd2+19230068];
	add.f32 	%f1887, %f1885, %f1886;
	mul.f32 	%f1888, %f1887, 0f3F000000;
	st.global.f32 	[%rd2+19230872], %f1888;
	ld.global.f32 	%f1889, [%rd2+19230880];
	ld.global.f32 	%f1890, [%rd2+19231680];
	add.f32 	%f1891, %f1889, %f1890;
	mul.f32 	%f1892, %f1891, 0f3F000000;
	st.global.f32 	[%rd2+19230876], %f1892;
	ld.global.f32 	%f1893, [%rd2+19231672];
	ld.global.f32 	%f1894, [%rd2+19232480];
	add.f32 	%f1895, %f1893, %f1894;
	mul.f32 	%f1896, %f1895, 0f3F000000;
	st.global.f32 	[%rd2+19231676], %f1896;
	ld.global.f32 	%f1897, [%rd2+19391680];
	ld.global.f32 	%f1898, [%rd2+19390872];
	add.f32 	%f1899, %f1897, %f1898;
	mul.f32 	%f1900, %f1899, 0f3F000000;
	st.global.f32 	[%rd2+19391676], %f1900;
	ld.global.f32 	%f1901, [%rd2+19392472];
	ld.global.f32 	%f1902, [%rd2+19391672];
	add.f32 	%f1903, %f1901, %f1902;
	mul.f32 	%f1904, %f1903, 0f3F000000;
	st.global.f32 	[%rd2+19392476], %f1904;
	ld.global.f32 	%f1905, [%rd2+19392484];
	ld.global.f32 	%f1906, [%rd2+19393284];
	add.f32 	%f1907, %f1905, %f1906;
	mul.f32 	%f1908, %f1907, 0f3F000000;
	st.global.f32 	[%rd2+19392480], %f1908;
	ld.global.f32 	%f1909, [%rd2+19393276];
	ld.global.f32 	%f1910, [%rd2+19394084];
	add.f32 	%f1911, %f1909, %f1910;
	mul.f32 	%f1912, %f1911, 0f3F000000;
	st.global.f32 	[%rd2+19393280], %f1912;
	ld.global.f32 	%f1913, [%rd2+19553284];
	ld.global.f32 	%f1914, [%rd2+19552476];
	add.f32 	%f1915, %f1913, %f1914;
	mul.f32 	%f1916, %f1915, 0f3F000000;
	st.global.f32 	[%rd2+19553280], %f1916;
	ld.global.f32 	%f1917, [%rd2+19554076];
	ld.global.f32 	%f1918, [%rd2+19553276];
	add.f32 	%f1919, %f1917, %f1918;
	mul.f32 	%f1920, %f1919, 0f3F000000;
	st.global.f32 	[%rd2+19554080], %f1920;
	ld.global.f32 	%f1921, [%rd2+19554088];
	ld.global.f32 	%f1922, [%rd2+19554888];
	add.f32 	%f1923, %f1921, %f1922;
	mul.f32 	%f1924, %f1923, 0f3F000000;
	st.global.f32 	[%rd2+19554084], %f1924;
	ld.global.f32 	%f1925, [%rd2+19554880];
	ld.global.f32 	%f1926, [%rd2+19555688];
	add.f32 	%f1927, %f1925, %f1926;
	mul.f32 	%f1928, %f1927, 0f3F000000;
	st.global.f32 	[%rd2+19554884], %f1928;
	ld.global.f32 	%f1929, [%rd2+19714888];
	ld.global.f32 	%f1930, [%rd2+19714080];
	add.f32 	%f1931, %f1929, %f1930;
	mul.f32 	%f1932, %f1931, 0f3F000000;
	st.global.f32 	[%rd2+19714884], %f1932;
	ld.global.f32 	%f1933, [%rd2+19715680];
	ld.global.f32 	%f1934, [%rd2+19714880];
	add.f32 	%f1935, %f1933, %f1934;
	mul.f32 	%f1936, %f1935, 0f3F000000;
	st.global.f32 	[%rd2+19715684], %f1936;
	ld.global.f32 	%f1937, [%rd2+19715692];
	ld.global.f32 	%f1938, [%rd2+19716492];
	add.f32 	%f1939, %f1937, %f1938;
	mul.f32 	%f1940, %f1939, 0f3F000000;
	st.global.f32 	[%rd2+19715688], %f1940;
	ld.global.f32 	%f1941, [%rd2+19716484];
	ld.global.f32 	%f1942, [%rd2+19717292];
	add.f32 	%f1943, %f1941, %f1942;
	mul.f32 	%f1944, %f1943, 0f3F000000;
	st.global.f32 	[%rd2+19716488], %f1944;
	ld.global.f32 	%f1945, [%rd2+19876492];
	ld.global.f32 	%f1946, [%rd2+19875684];
	add.f32 	%f1947, %f1945, %f1946;
	mul.f32 	%f1948, %f1947, 0f3F000000;
	st.global.f32 	[%rd2+19876488], %f1948;
	ld.global.f32 	%f1949, [%rd2+19877284];
	ld.global.f32 	%f1950, [%rd2+19876484];
	add.f32 	%f1951, %f1949, %f1950;
	mul.f32 	%f1952, %f1951, 0f3F000000;
	st.global.f32 	[%rd2+19877288], %f1952;
	ld.global.f32 	%f1953, [%rd2+19877296];
	ld.global.f32 	%f1954, [%rd2+19878096];
	add.f32 	%f1955, %f1953, %f1954;
	mul.f32 	%f1956, %f1955, 0f3F000000;
	st.global.f32 	[%rd2+19877292], %f1956;
	ld.global.f32 	%f1957, [%rd2+19878088];
	ld.global.f32 	%f1958, [%rd2+19878896];
	add.f32 	%f1959, %f1957, %f1958;
	mul.f32 	%f1960, %f1959, 0f3F000000;
	st.global.f32 	[%rd2+19878092], %f1960;
	ld.global.f32 	%f1961, [%rd2+20038096];
	ld.global.f32 	%f1962, [%rd2+20037288];
	add.f32 	%f1963, %f1961, %f1962;
	mul.f32 	%f1964, %f1963, 0f3F000000;
	st.global.f32 	[%rd2+20038092], %f1964;
	ld.global.f32 	%f1965, [%rd2+20038888];
	ld.global.f32 	%f1966, [%rd2+20038088];
	add.f32 	%f1967, %f1965, %f1966;
	mul.f32 	%f1968, %f1967, 0f3F000000;
	st.global.f32 	[%rd2+20038892], %f1968;
	ld.global.f32 	%f1969, [%rd2+20038900];
	ld.global.f32 	%f1970, [%rd2+20039700];
	add.f32 	%f1971, %f1969, %f1970;
	mul.f32 	%f1972, %f1971, 0f3F000000;
	st.global.f32 	[%rd2+20038896], %f1972;
	ld.global.f32 	%f1973, [%rd2+20039692];
	ld.global.f32 	%f1974, [%rd2+20040500];
	add.f32 	%f1975, %f1973, %f1974;
	mul.f32 	%f1976, %f1975, 0f3F000000;
	st.global.f32 	[%rd2+20039696], %f1976;
	ld.global.f32 	%f1977, [%rd2+20199700];
	ld.global.f32 	%f1978, [%rd2+20198892];
	add.f32 	%f1979, %f1977, %f1978;
	mul.f32 	%f1980, %f1979, 0f3F000000;
	st.global.f32 	[%rd2+20199696], %f1980;
	ld.global.f32 	%f1981, [%rd2+20200492];
	ld.global.f32 	%f1982, [%rd2+20199692];
	add.f32 	%f1983, %f1981, %f1982;
	mul.f32 	%f1984, %f1983, 0f3F000000;
	st.global.f32 	[%rd2+20200496], %f1984;
	ld.global.f32 	%f1985, [%rd2+20200504];
	ld.global.f32 	%f1986, [%rd2+20201304];
	add.f32 	%f1987, %f1985, %f1986;
	mul.f32 	%f1988, %f1987, 0f3F000000;
	st.global.f32 	[%rd2+20200500], %f1988;
	ld.global.f32 	%f1989, [%rd2+20201296];
	ld.global.f32 	%f1990, [%rd2+20202104];
	add.f32 	%f1991, %f1989, %f1990;
	mul.f32 	%f1992, %f1991, 0f3F000000;
	st.global.f32 	[%rd2+20201300], %f1992;
	ld.global.f32 	%f1993, [%rd2+20361304];
	ld.global.f32 	%f1994, [%rd2+20360496];
	add.f32 	%f1995, %f1993, %f1994;
	mul.f32 	%f1996, %f1995, 0f3F000000;
	st.global.f32 	[%rd2+20361300], %f1996;
	ld.global.f32 	%f1997, [%rd2+20362096];
	ld.global.f32 	%f1998, [%rd2+20361296];
	add.f32 	%f1999, %f1997, %f1998;
	mul.f32 	%f2000, %f1999, 0f3F000000;
	st.global.f32 	[%rd2+20362100], %f2000;
	ld.global.f32 	%f2001, [%rd2+20362108];
	ld.global.f32 	%f2002, [%rd2+20362908];
	add.f32 	%f2003, %f2001, %f2002;
	mul.f32 	%f2004, %f2003, 0f3F000000;
	st.global.f32 	[%rd2+20362104], %f2004;
	ld.global.f32 	%f2005, [%rd2+20362900];
	ld.global.f32 	%f2006, [%rd2+20363708];
	add.f32 	%f2007, %f2005, %f2006;
	mul.f32 	%f2008, %f2007, 0f3F000000;
	st.global.f32 	[%rd2+20362904], %f2008;
	ld.global.f32 	%f2009, [%rd2+20522908];
	ld.global.f32 	%f2010, [%rd2+20522100];
	add.f32 	%f2011, %f2009, %f2010;
	mul.f32 	%f2012, %f2011, 0f3F000000;
	st.global.f32 	[%rd2+20522904], %f2012;
	ld.global.f32 	%f2013, [%rd2+20523700];
	ld.global.f32 	%f2014, [%rd2+20522900];
	add.f32 	%f2015, %f2013, %f2014;
	mul.f32 	%f2016, %f2015, 0f3F000000;
	st.global.f32 	[%rd2+20523704], %f2016;
	ld.global.f32 	%f2017, [%rd2+20523712];
	ld.global.f32 	%f2018, [%rd2+20524512];
	add.f32 	%f2019, %f2017, %f2018;
	mul.f32 	%f2020, %f2019, 0f3F000000;
	st.global.f32 	[%rd2+20523708], %f2020;
	ld.global.f32 	%f2021, [%rd2+20524504];
	ld.global.f32 	%f2022, [%rd2+20525312];
	add.f32 	%f2023, %f2021, %f2022;
	mul.f32 	%f2024, %f2023, 0f3F000000;
	st.global.f32 	[%rd2+20524508], %f2024;
	ld.global.f32 	%f2025, [%rd2+20684512];
	ld.global.f32 	%f2026, [%rd2+20683704];
	add.f32 	%f2027, %f2025, %f2026;
	mul.f32 	%f2028, %f2027, 0f3F000000;
	st.global.f32 	[%rd2+20684508], %f2028;
	ld.global.f32 	%f2029, [%rd2+20685304];
	ld.global.f32 	%f2030, [%rd2+20684504];
	add.f32 	%f2031, %f2029, %f2030;
	mul.f32 	%f2032, %f2031, 0f3F000000;
	st.global.f32 	[%rd2+20685308], %f2032;
	ld.global.f32 	%f2033, [%rd2+20685316];
	ld.global.f32 	%f2034, [%rd2+20686116];
	add.f32 	%f2035, %f2033, %f2034;
	mul.f32 	%f2036, %f2035, 0f3F000000;
	st.global.f32 	[%rd2+20685312], %f2036;
	ld.global.f32 	%f2037, [%rd2+20686108];
	ld.global.f32 	%f2038, [%rd2+20686916];
	add.f32 	%f2039, %f2037, %f2038;
	mul.f32 	%f2040, %f2039, 0f3F000000;
	st.global.f32 	[%rd2+20686112], %f2040;
	ld.global.f32 	%f2041, [%rd2+20846116];
	ld.global.f32 	%f2042, [%rd2+20845308];
	add.f32 	%f2043, %f2041, %f2042;
	mul.f32 	%f2044, %f2043, 0f3F000000;
	st.global.f32 	[%rd2+20846112], %f2044;
	ld.global.f32 	%f2045, [%rd2+20846908];
	ld.global.f32 	%f2046, [%rd2+20846108];
	add.f32 	%f2047, %f2045, %f2046;
	mul.f32 	%f2048, %f2047, 0f3F000000;
	st.global.f32 	[%rd2+20846912], %f2048;
	ld.global.f32 	%f2049, [%rd2+20846920];
	ld.global.f32 	%f2050, [%rd2+20847720];
	add.f32 	%f2051, %f2049, %f2050;
	mul.f32 	%f2052, %f2051, 0f3F000000;
	st.global.f32 	[%rd2+20846916], %f2052;
	ld.global.f32 	%f2053, [%rd2+20847712];
	ld.global.f32 	%f2054, [%rd2+20848520];
	add.f32 	%f2055, %f2053, %f2054;
	mul.f32 	%f2056, %f2055, 0f3F000000;
	st.global.f32 	[%rd2+20847716], %f2056;
	ld.global.f32 	%f2057, [%rd2+21007720];
	ld.global.f32 	%f2058, [%rd2+21006912];
	add.f32 	%f2059, %f2057, %f2058;
	mul.f32 	%f2060, %f2059, 0f3F000000;
	st.global.f32 	[%rd2+21007716], %f2060;
	ld.global.f32 	%f2061, [%rd2+21008512];
	ld.global.f32 	%f2062, [%rd2+21007712];
	add.f32 	%f2063, %f2061, %f2062;
	mul.f32 	%f2064, %f2063, 0f3F000000;
	st.global.f32 	[%rd2+21008516], %f2064;
	ld.global.f32 	%f2065, [%rd2+21008524];
	ld.global.f32 	%f2066, [%rd2+21009324];
	add.f32 	%f2067, %f2065, %f2066;
	mul.f32 	%f2068, %f2067, 0f3F000000;
	st.global.f32 	[%rd2+21008520], %f2068;
	ld.global.f32 	%f2069, [%rd2+21009316];
	ld.global.f32 	%f2070, [%rd2+21010124];
	add.f32 	%f2071, %f2069, %f2070;
	mul.f32 	%f2072, %f2071, 0f3F000000;
	st.global.f32 	[%rd2+21009320], %f2072;
	ld.global.f32 	%f2073, [%rd2+21169324];
	ld.global.f32 	%f2074, [%rd2+21168516];
	add.f32 	%f2075, %f2073, %f2074;
	mul.f32 	%f2076, %f2075, 0f3F000000;
	st.global.f32 	[%rd2+21169320], %f2076;
	ld.global.f32 	%f2077, [%rd2+21170116];
	ld.global.f32 	%f2078, [%rd2+21169316];
	add.f32 	%f2079, %f2077, %f2078;
	mul.f32 	%f2080, %f2079, 0f3F000000;
	st.global.f32 	[%rd2+21170120], %f2080;
	ld.global.f32 	%f2081, [%rd2+21170128];
	ld.global.f32 	%f2082, [%rd2+21170928];
	add.f32 	%f2083, %f2081, %f2082;
	mul.f32 	%f2084, %f2083, 0f3F000000;
	st.global.f32 	[%rd2+21170124], %f2084;
	ld.global.f32 	%f2085, [%rd2+21170920];
	ld.global.f32 	%f2086, [%rd2+21171728];
	add.f32 	%f2087, %f2085, %f2086;
	mul.f32 	%f2088, %f2087, 0f3F000000;
	st.global.f32 	[%rd2+21170924], %f2088;
	ld.global.f32 	%f2089, [%rd2+21330928];
	ld.global.f32 	%f2090, [%rd2+21330120];
	add.f32 	%f2091, %f2089, %f2090;
	mul.f32 	%f2092, %f2091, 0f3F000000;
	st.global.f32 	[%rd2+21330924], %f2092;
	ld.global.f32 	%f2093, [%rd2+21331720];
	ld.global.f32 	%f2094, [%rd2+21330920];
	add.f32 	%f2095, %f2093, %f2094;
	mul.f32 	%f2096, %f2095, 0f3F000000;
	st.global.f32 	[%rd2+21331724], %f2096;
	ld.global.f32 	%f2097, [%rd2+21331732];
	ld.global.f32 	%f2098, [%rd2+21332532];
	add.f32 	%f2099, %f2097, %f2098;
	mul.f32 	%f2100, %f2099, 0f3F000000;
	st.global.f32 	[%rd2+21331728], %f2100;
	ld.global.f32 	%f2101, [%rd2+21332524];
	ld.global.f32 	%f2102, [%rd2+21333332];
	add.f32 	%f2103, %f2101, %f2102;
	mul.f32 	%f2104, %f2103, 0f3F000000;
	st.global.f32 	[%rd2+21332528], %f2104;
	ld.global.f32 	%f2105, [%rd2+21492532];
	ld.global.f32 	%f2106, [%rd2+21491724];
	add.f32 	%f2107, %f2105, %f2106;
	mul.f32 	%f2108, %f2107, 0f3F000000;
	st.global.f32 	[%rd2+21492528], %f2108;
	ld.global.f32 	%f2109, [%rd2+21493324];
	ld.global.f32 	%f2110, [%rd2+21492524];
	add.f32 	%f2111, %f2109, %f2110;
	mul.f32 	%f2112, %f2111, 0f3F000000;
	st.global.f32 	[%rd2+21493328], %f2112;
	ld.global.f32 	%f2113, [%rd2+21493336];
	ld.global.f32 	%f2114, [%rd2+21494136];
	add.f32 	%f2115, %f2113, %f2114;
	mul.f32 	%f2116, %f2115, 0f3F000000;
	st.global.f32 	[%rd2+21493332], %f2116;
	ld.global.f32 	%f2117, [%rd2+21494128];
	ld.global.f32 	%f2118, [%rd2+21494936];
	add.f32 	%f2119, %f2117, %f2118;
	mul.f32 	%f2120, %f2119, 0f3F000000;
	st.global.f32 	[%rd2+21494132], %f2120;
	ld.global.f32 	%f2121, [%rd2+21654136];
	ld.global.f32 	%f2122, [%rd2+21653328];
	add.f32 	%f2123, %f2121, %f2122;
	mul.f32 	%f2124, %f2123, 0f3F000000;
	st.global.f32 	[%rd2+21654132], %f2124;
	ld.global.f32 	%f2125, [%rd2+21654928];
	ld.global.f32 	%f2126, [%rd2+21654128];
	add.f32 	%f2127, %f2125, %f2126;
	mul.f32 	%f2128, %f2127, 0f3F000000;
	st.global.f32 	[%rd2+21654932], %f2128;
	ld.global.f32 	%f2129, [%rd2+21654940];
	ld.global.f32 	%f2130, [%rd2+21655740];
	add.f32 	%f2131, %f2129, %f2130;
	mul.f32 	%f2132, %f2131, 0f3F000000;
	st.global.f32 	[%rd2+21654936], %f2132;
	ld.global.f32 	%f2133, [%rd2+21655732];
	ld.global.f32 	%f2134, [%rd2+21656540];
	add.f32 	%f2135, %f2133, %f2134;
	mul.f32 	%f2136, %f2135, 0f3F000000;
	st.global.f32 	[%rd2+21655736], %f2136;
	ld.global.f32 	%f2137, [%rd2+21815740];
	ld.global.f32 	%f2138, [%rd2+21814932];
	add.f32 	%f2139, %f2137, %f2138;
	mul.f32 	%f2140, %f2139, 0f3F000000;
	st.global.f32 	[%rd2+21815736], %f2140;
	ld.global.f32 	%f2141, [%rd2+21816532];
	ld.global.f32 	%f2142, [%rd2+21815732];
	add.f32 	%f2143, %f2141, %f2142;
	mul.f32 	%f2144, %f2143, 0f3F000000;
	st.global.f32 	[%rd2+21816536], %f2144;
	ld.global.f32 	%f2145, [%rd2+21816544];
	ld.global.f32 	%f2146, [%rd2+21817344];
	add.f32 	%f2147, %f2145, %f2146;
	mul.f32 	%f2148, %f2147, 0f3F000000;
	st.global.f32 	[%rd2+21816540], %f2148;
	ld.global.f32 	%f2149, [%rd2+21817336];
	ld.global.f32 	%f2150, [%rd2+21818144];
	add.f32 	%f2151, %f2149, %f2150;
	mul.f32 	%f2152, %f2151, 0f3F000000;
	st.global.f32 	[%rd2+21817340], %f2152;
	ld.global.f32 	%f2153, [%rd2+21977344];
	ld.global.f32 	%f2154, [%rd2+21976536];
	add.f32 	%f2155, %f2153, %f2154;
	mul.f32 	%f2156, %f2155, 0f3F000000;
	st.global.f32 	[%rd2+21977340], %f2156;
	ld.global.f32 	%f2157, [%rd2+21978136];
	ld.global.f32 	%f2158, [%rd2+21977336];
	add.f32 	%f2159, %f2157, %f2158;
	mul.f32 	%f2160, %f2159, 0f3F000000;
	st.global.f32 	[%rd2+21978140], %f2160;
	ld.global.f32 	%f2161, [%rd2+21978148];
	ld.global.f32 	%f2162, [%rd2+21978948];
	add.f32 	%f2163, %f2161, %f2162;
	mul.f32 	%f2164, %f2163, 0f3F000000;
	st.global.f32 	[%rd2+21978144], %f2164;
	ld.global.f32 	%f2165, [%rd2+21978940];
	ld.global.f32 	%f2166, [%rd2+21979748];
	add.f32 	%f2167, %f2165, %f2166;
	mul.f32 	%f2168, %f2167, 0f3F000000;
	st.global.f32 	[%rd2+21978944], %f2168;
	ld.global.f32 	%f2169, [%rd2+22138948];
	ld.global.f32 	%f2170, [%rd2+22138140];
	add.f32 	%f2171, %f2169, %f2170;
	mul.f32 	%f2172, %f2171, 0f3F000000;
	st.global.f32 	[%rd2+22138944], %f2172;
	ld.global.f32 	%f2173, [%rd2+22139740];
	ld.global.f32 	%f2174, [%rd2+22138940];
	add.f32 	%f2175, %f2173, %f2174;
	mul.f32 	%f2176, %f2175, 0f3F000000;
	st.global.f32 	[%rd2+22139744], %f2176;
	ld.global.f32 	%f2177, [%rd2+22139752];
	ld.global.f32 	%f2178, [%rd2+22140552];
	add.f32 	%f2179, %f2177, %f2178;
	mul.f32 	%f2180, %f2179, 0f3F000000;
	st.global.f32 	[%rd2+22139748], %f2180;
	ld.global.f32 	%f2181, [%rd2+22140544];
	ld.global.f32 	%f2182, [%rd2+22141352];
	add.f32 	%f2183, %f2181, %f2182;
	mul.f32 	%f2184, %f2183, 0f3F000000;
	st.global.f32 	[%rd2+22140548], %f2184;
	ld.global.f32 	%f2185, [%rd2+22300552];
	ld.global.f32 	%f2186, [%rd2+22299744];
	add.f32 	%f2187, %f2185, %f2186;
	mul.f32 	%f2188, %f2187, 0f3F000000;
	st.global.f32 	[%rd2+22300548], %f2188;
	ld.global.f32 	%f2189, [%rd2+22301344];
	ld.global.f32 	%f2190, [%rd2+22300544];
	add.f32 	%f2191, %f2189, %f2190;
	mul.f32 	%f2192, %f2191, 0f3F000000;
	st.global.f32 	[%rd2+22301348], %f2192;
	ld.global.f32 	%f2193, [%rd2+22301356];
	ld.global.f32 	%f2194, [%rd2+22302156];
	add.f32 	%f2195, %f2193, %f2194;
	mul.f32 	%f2196, %f2195, 0f3F000000;
	st.global.f32 	[%rd2+22301352], %f2196;
	ld.global.f32 	%f2197, [%rd2+22302148];
	ld.global.f32 	%f2198, [%rd2+22302956];
	add.f32 	%f2199, %f2197, %f2198;
	mul.f32 	%f2200, %f2199, 0f3F000000;
	st.global.f32 	[%rd2+22302152], %f2200;
	ld.global.f32 	%f2201, [%rd2+22462156];
	ld.global.f32 	%f2202, [%rd2+22461348];
	add.f32 	%f2203, %f2201, %f2202;
	mul.f32 	%f2204, %f2203, 0f3F000000;
	st.global.f32 	[%rd2+22462152], %f2204;
	ld.global.f32 	%f2205, [%rd2+22462948];
	ld.global.f32 	%f2206, [%rd2+22462148];
	add.f32 	%f2207, %f2205, %f2206;
	mul.f32 	%f2208, %f2207, 0f3F000000;
	st.global.f32 	[%rd2+22462952], %f2208;
	ld.global.f32 	%f2209, [%rd2+22462960];
	ld.global.f32 	%f2210, [%rd2+22463760];
	add.f32 	%f2211, %f2209, %f2210;
	mul.f32 	%f2212, %f2211, 0f3F000000;
	st.global.f32 	[%rd2+22462956], %f2212;
	ld.global.f32 	%f2213, [%rd2+22463752];
	ld.global.f32 	%f2214, [%rd2+22464560];
	add.f32 	%f2215, %f2213, %f2214;
	mul.f32 	%f2216, %f2215, 0f3F000000;
	st.global.f32 	[%rd2+22463756], %f2216;
	ld.global.f32 	%f2217, [%rd2+22623760];
	ld.global.f32 	%f2218, [%rd2+22622952];
	add.f32 	%f2219, %f2217, %f2218;
	mul.f32 	%f2220, %f2219, 0f3F000000;
	st.global.f32 	[%rd2+22623756], %f2220;
	ld.global.f32 	%f2221, [%rd2+22624552];
	ld.global.f32 	%f2222, [%rd2+22623752];
	add.f32 	%f2223, %f2221, %f2222;
	mul.f32 	%f2224, %f2223, 0f3F000000;
	st.global.f32 	[%rd2+22624556], %f2224;
	ld.global.f32 	%f2225, [%rd2+22624564];
	ld.global.f32 	%f2226, [%rd2+22625364];
	add.f32 	%f2227, %f2225, %f2226;
	mul.f32 	%f2228, %f2227, 0f3F000000;
	st.global.f32 	[%rd2+22624560], %f2228;
	ld.global.f32 	%f2229, [%rd2+22625356];
	ld.global.f32 	%f2230, [%rd2+22626164];
	add.f32 	%f2231, %f2229, %f2230;
	mul.f32 	%f2232, %f2231, 0f3F000000;
	st.global.f32 	[%rd2+22625360], %f2232;
	ld.global.f32 	%f2233, [%rd2+22785364];
	ld.global.f32 	%f2234, [%rd2+22784556];
	add.f32 	%f2235, %f2233, %f2234;
	mul.f32 	%f2236, %f2235, 0f3F000000;
	st.global.f32 	[%rd2+22785360], %f2236;
	ld.global.f32 	%f2237, [%rd2+22786156];
	ld.global.f32 	%f2238, [%rd2+22785356];
	add.f32 	%f2239, %f2237, %f2238;
	mul.f32 	%f2240, %f2239, 0f3F000000;
	st.global.f32 	[%rd2+22786160], %f2240;
	ld.global.f32 	%f2241, [%rd2+22786168];
	ld.global.f32 	%f2242, [%rd2+22786968];
	add.f32 	%f2243, %f2241, %f2242;
	mul.f32 	%f2244, %f2243, 0f3F000000;
	st.global.f32 	[%rd2+22786164], %f2244;
	ld.global.f32 	%f2245, [%rd2+22786960];
	ld.global.f32 	%f2246, [%rd2+22787768];
	add.f32 	%f2247, %f2245, %f2246;
	mul.f32 	%f2248, %f2247, 0f3F000000;
	st.global.f32 	[%rd2+22786964], %f2248;
	ld.global.f32 	%f2249, [%rd2+22946968];
	ld.global.f32 	%f2250, [%rd2+22946160];
	add.f32 	%f2251, %f2249, %f2250;
	mul.f32 	%f2252, %f2251, 0f3F000000;
	st.global.f32 	[%rd2+22946964], %f2252;
	ld.global.f32 	%f2253, [%rd2+22947760];
	ld.global.f32 	%f2254, [%rd2+22946960];
	add.f32 	%f2255, %f2253, %f2254;
	mul.f32 	%f2256, %f2255, 0f3F000000;
	st.global.f32 	[%rd2+22947764], %f2256;
	ld.global.f32 	%f2257, [%rd2+22947772];
	ld.global.f32 	%f2258, [%rd2+22948572];
	add.f32 	%f2259, %f2257, %f2258;
	mul.f32 	%f2260, %f2259, 0f3F000000;
	st.global.f32 	[%rd2+22947768], %f2260;
	ld.global.f32 	%f2261, [%rd2+22948564];
	ld.global.f32 	%f2262, [%rd2+22949372];
	add.f32 	%f2263, %f2261, %f2262;
	mul.f32 	%f2264, %f2263, 0f3F000000;
	st.global.f32 	[%rd2+22948568], %f2264;
	ld.global.f32 	%f2265, [%rd2+23108572];
	ld.global.f32 	%f2266, [%rd2+23107764];
	add.f32 	%f2267, %f2265, %f2266;
	mul.f32 	%f2268, %f2267, 0f3F000000;
	st.global.f32 	[%rd2+23108568], %f2268;
	ld.global.f32 	%f2269, [%rd2+23109364];
	ld.global.f32 	%f2270, [%rd2+23108564];
	add.f32 	%f2271, %f2269, %f2270;
	mul.f32 	%f2272, %f2271, 0f3F000000;
	st.global.f32 	[%rd2+23109368], %f2272;
	ld.global.f32 	%f2273, [%rd2+23109376];
	ld.global.f32 	%f2274, [%rd2+23110176];
	add.f32 	%f2275, %f2273, %f2274;
	mul.f32 	%f2276, %f2275, 0f3F000000;
	st.global.f32 	[%rd2+23109372], %f2276;
	ld.global.f32 	%f2277, [%rd2+23110168];
	ld.global.f32 	%f2278, [%rd2+23110976];
	add.f32 	%f2279, %f2277, %f2278;
	mul.f32 	%f2280, %f2279, 0f3F000000;
	st.global.f32 	[%rd2+23110172], %f2280;
	ld.global.f32 	%f2281, [%rd2+23270176];
	ld.global.f32 	%f2282, [%rd2+23269368];
	add.f32 	%f2283, %f2281, %f2282;
	mul.f32 	%f2284, %f2283, 0f3F000000;
	st.global.f32 	[%rd2+23270172], %f2284;
	ld.global.f32 	%f2285, [%rd2+23270968];
	ld.global.f32 	%f2286, [%rd2+23270168];
	add.f32 	%f2287, %f2285, %f2286;
	mul.f32 	%f2288, %f2287, 0f3F000000;
	st.global.f32 	[%rd2+23270972], %f2288;
	ld.global.f32 	%f2289, [%rd2+23270980];
	ld.global.f32 	%f2290, [%rd2+23271780];
	add.f32 	%f2291, %f2289, %f2290;
	mul.f32 	%f2292, %f2291, 0f3F000000;
	st.global.f32 	[%rd2+23270976], %f2292;
	ld.global.f32 	%f2293, [%rd2+23271772];
	ld.global.f32 	%f2294, [%rd2+23272580];
	add.f32 	%f2295, %f2293, %f2294;
	mul.f32 	%f2296, %f2295, 0f3F000000;
	st.global.f32 	[%rd2+23271776], %f2296;
	ld.global.f32 	%f2297, [%rd2+23431780];
	ld.global.f32 	%f2298, [%rd2+23430972];
	add.f32 	%f2299, %f2297, %f2298;
	mul.f32 	%f2300, %f2299, 0f3F000000;
	st.global.f32 	[%rd2+23431776], %f2300;
	ld.global.f32 	%f2301, [%rd2+23432572];
	ld.global.f32 	%f2302, [%rd2+23431772];
	add.f32 	%f2303, %f2301, %f2302;
	mul.f32 	%f2304, %f2303, 0f3F000000;
	st.global.f32 	[%rd2+23432576], %f2304;
	ld.global.f32 	%f2305, [%rd2+23432584];
	ld.global.f32 	%f2306, [%rd2+23433384];
	add.f32 	%f2307, %f2305, %f2306;
	mul.f32 	%f2308, %f2307, 0f3F000000;
	st.global.f32 	[%rd2+23432580], %f2308;
	ld.global.f32 	%f2309, [%rd2+23433376];
	ld.global.f32 	%f2310, [%rd2+23434184];
	add.f32 	%f2311, %f2309, %f2310;
	mul.f32 	%f2312, %f2311, 0f3F000000;
	st.global.f32 	[%rd2+23433380], %f2312;
	ld.global.f32 	%f2313, [%rd2+23593384];
	ld.global.f32 	%f2314, [%rd2+23592576];
	add.f32 	%f2315, %f2313, %f2314;
	mul.f32 	%f2316, %f2315, 0f3F000000;
	st.global.f32 	[%rd2+23593380], %f2316;
	ld.global.f32 	%f2317, [%rd2+23594176];
	ld.global.f32 	%f2318, [%rd2+23593376];
	add.f32 	%f2319, %f2317, %f2318;
	mul.f32 	%f2320, %f2319, 0f3F000000;
	st.global.f32 	[%rd2+23594180], %f2320;
	ld.global.f32 	%f2321, [%rd2+23594188];
	ld.global.f32 	%f2322, [%rd2+23594988];
	add.f32 	%f2323, %f2321, %f2322;
	mul.f32 	%f2324, %f2323, 0f3F000000;
	st.global.f32 	[%rd2+23594184], %f2324;
	ld.global.f32 	%f2325, [%rd2+23594980];
	ld.global.f32 	%f2326, [%rd2+23595788];
	add.f32 	%f2327, %f2325, %f2326;
	mul.f32 	%f2328, %f2327, 0f3F000000;
	st.global.f32 	[%rd2+23594984], %f2328;
	ld.global.f32 	%f2329, [%rd2+23754988];
	ld.global.f32 	%f2330, [%rd2+23754180];
	add.f32 	%f2331, %f2329, %f2330;
	mul.f32 	%f2332, %f2331, 0f3F000000;
	st.global.f32 	[%rd2+23754984], %f2332;
	ld.global.f32 	%f2333, [%rd2+23755780];
	ld.global.f32 	%f2334, [%rd2+23754980];
	add.f32 	%f2335, %f2333, %f2334;
	mul.f32 	%f2336, %f2335, 0f3F000000;
	st.global.f32 	[%rd2+23755784], %f2336;
	ld.global.f32 	%f2337, [%rd2+23755792];
	ld.global.f32 	%f2338, [%rd2+23756592];
	add.f32 	%f2339, %f2337, %f2338;
	mul.f32 	%f2340, %f2339, 0f3F000000;
	st.global.f32 	[%rd2+23755788], %f2340;
	ld.global.f32 	%f2341, [%rd2+23756584];
	ld.global.f32 	%f2342, [%rd2+23757392];
	add.f32 	%f2343, %f2341, %f2342;
	mul.f32 	%f2344, %f2343, 0f3F000000;
	st.global.f32 	[%rd2+23756588], %f2344;
	ld.global.f32 	%f2345, [%rd2+23916592];
	ld.global.f32 	%f2346, [%rd2+23915784];
	add.f32 	%f2347, %f2345, %f2346;
	mul.f32 	%f2348, %f2347, 0f3F000000;
	st.global.f32 	[%rd2+23916588], %f2348;
	ld.global.f32 	%f2349, [%rd2+23917384];
	ld.global.f32 	%f2350, [%rd2+23916584];
	add.f32 	%f2351, %f2349, %f2350;
	mul.f32 	%f2352, %f2351, 0f3F000000;
	st.global.f32 	[%rd2+23917388], %f2352;
	ld.global.f32 	%f2353, [%rd2+23917396];
	ld.global.f32 	%f2354, [%rd2+23918196];
	add.f32 	%f2355, %f2353, %f2354;
	mul.f32 	%f2356, %f2355, 0f3F000000;
	st.global.f32 	[%rd2+23917392], %f2356;
	ld.global.f32 	%f2357, [%rd2+23918188];
	ld.global.f32 	%f2358, [%rd2+23918996];
	add.f32 	%f2359, %f2357, %f2358;
	mul.f32 	%f2360, %f2359, 0f3F000000;
	st.global.f32 	[%rd2+23918192], %f2360;
	ld.global.f32 	%f2361, [%rd2+24078196];
	ld.global.f32 	%f2362, [%rd2+24077388];
	add.f32 	%f2363, %f2361, %f2362;
	mul.f32 	%f2364, %f2363, 0f3F000000;
	st.global.f32 	[%rd2+24078192], %f2364;
	ld.global.f32 	%f2365, [%rd2+24078988];
	ld.global.f32 	%f2366, [%rd2+24078188];
	add.f32 	%f2367, %f2365, %f2366;
	mul.f32 	%f2368, %f2367, 0f3F000000;
	st.global.f32 	[%rd2+24078992], %f2368;
	ld.global.f32 	%f2369, [%rd2+24079000];
	ld.global.f32 	%f2370, [%rd2+24079800];
	add.f32 	%f2371, %f2369, %f2370;
	mul.f32 	%f2372, %f2371, 0f3F000000;
	st.global.f32 	[%rd2+24078996], %f2372;
	ld.global.f32 	%f2373, [%rd2+24079792];
	ld.global.f32 	%f2374, [%rd2+24080600];
	add.f32 	%f2375, %f2373, %f2374;
	mul.f32 	%f2376, %f2375, 0f3F000000;
	st.global.f32 	[%rd2+24079796], %f2376;
	ld.global.f32 	%f2377, [%rd2+24239800];
	ld.global.f32 	%f2378, [%rd2+24238992];
	add.f32 	%f2379, %f2377, %f2378;
	mul.f32 	%f2380, %f2379, 0f3F000000;
	st.global.f32 	[%rd2+24239796], %f2380;
	ld.global.f32 	%f2381, [%rd2+24240592];
	ld.global.f32 	%f2382, [%rd2+24239792];
	add.f32 	%f2383, %f2381, %f2382;
	mul.f32 	%f2384, %f2383, 0f3F000000;
	st.global.f32 	[%rd2+24240596], %f2384;
	ld.global.f32 	%f2385, [%rd2+24240604];
	ld.global.f32 	%f2386, [%rd2+24241404];
	add.f32 	%f2387, %f2385, %f2386;
	mul.f32 	%f2388, %f2387, 0f3F000000;
	st.global.f32 	[%rd2+24240600], %f2388;
	ld.global.f32 	%f2389, [%rd2+24241396];
	ld.global.f32 	%f2390, [%rd2+24242204];
	add.f32 	%f2391, %f2389, %f2390;
	mul.f32 	%f2392, %f2391, 0f3F000000;
	st.global.f32 	[%rd2+24241400], %f2392;
	ld.global.f32 	%f2393, [%rd2+24401404];
	ld.global.f32 	%f2394, [%rd2+24400596];
	add.f32 	%f2395, %f2393, %f2394;
	mul.f32 	%f2396, %f2395, 0f3F000000;
	st.global.f32 	[%rd2+24401400], %f2396;
	ld.global.f32 	%f2397, [%rd2+24402196];
	ld.global.f32 	%f2398, [%rd2+24401396];
	add.f32 	%f2399, %f2397, %f2398;
	mul.f32 	%f2400, %f2399, 0f3F000000;
	st.global.f32 	[%rd2+24402200], %f2400;
	ld.global.f32 	%f2401, [%rd2+24402208];
	ld.global.f32 	%f2402, [%rd2+24403008];
	add.f32 	%f2403, %f2401, %f2402;
	mul.f32 	%f2404, %f2403, 0f3F000000;
	st.global.f32 	[%rd2+24402204], %f2404;
	ld.global.f32 	%f2405, [%rd2+24403000];
	ld.global.f32 	%f2406, [%rd2+24403808];
	add.f32 	%f2407, %f2405, %f2406;
	mul.f32 	%f2408, %f2407, 0f3F000000;
	st.global.f32 	[%rd2+24403004], %f2408;
	ld.global.f32 	%f2409, [%rd2+24563008];
	ld.global.f32 	%f2410, [%rd2+24562200];
	add.f32 	%f2411, %f2409, %f2410;
	mul.f32 	%f2412, %f2411, 0f3F000000;
	st.global.f32 	[%rd2+24563004], %f2412;
	ld.global.f32 	%f2413, [%rd2+24563800];
	ld.global.f32 	%f2414, [%rd2+24563000];
	add.f32 	%f2415, %f2413, %f2414;
	mul.f32 	%f2416, %f2415, 0f3F000000;
	st.global.f32 	[%rd2+24563804], %f2416;
	ld.global.f32 	%f2417, [%rd2+24563812];
	ld.global.f32 	%f2418, [%rd2+24564612];
	add.f32 	%f2419, %f2417, %f2418;
	mul.f32 	%f2420, %f2419, 0f3F000000;
	st.global.f32 	[%rd2+24563808], %f2420;
	ld.global.f32 	%f2421, [%rd2+24564604];
	ld.global.f32 	%f2422, [%rd2+24565412];
	add.f32 	%f2423, %f2421, %f2422;
	mul.f32 	%f2424, %f2423, 0f3F000000;
	st.global.f32 	[%rd2+24564608], %f2424;
	ld.global.f32 	%f2425, [%rd2+24724612];
	ld.global.f32 	%f2426, [%rd2+24723804];
	add.f32 	%f2427, %f2425, %f2426;
	mul.f32 	%f2428, %f2427, 0f3F000000;
	st.global.f32 	[%rd2+24724608], %f2428;
	ld.global.f32 	%f2429, [%rd2+24725404];
	ld.global.f32 	%f2430, [%rd2+24724604];
	add.f32 	%f2431, %f2429, %f2430;
	mul.f32 	%f2432, %f2431, 0f3F000000;
	st.global.f32 	[%rd2+24725408], %f2432;
	ld.global.f32 	%f2433, [%rd2+24725416];
	ld.global.f32 	%f2434, [%rd2+24726216];
	add.f32 	%f2435, %f2433, %f2434;
	mul.f32 	%f2436, %f2435, 0f3F000000;
	st.global.f32 	[%rd2+24725412], %f2436;
	ld.global.f32 	%f2437, [%rd2+24726208];
	ld.global.f32 	%f2438, [%rd2+24727016];
	add.f32 	%f2439, %f2437, %f2438;
	mul.f32 	%f2440, %f2439, 0f3F000000;
	st.global.f32 	[%rd2+24726212], %f2440;
	ld.global.f32 	%f2441, [%rd2+24886216];
	ld.global.f32 	%f2442, [%rd2+24885408];
	add.f32 	%f2443, %f2441, %f2442;
	mul.f32 	%f2444, %f2443, 0f3F000000;
	st.global.f32 	[%rd2+24886212], %f2444;
	ld.global.f32 	%f2445, [%rd2+24887008];
	ld.global.f32 	%f2446, [%rd2+24886208];
	add.f32 	%f2447, %f2445, %f2446;
	mul.f32 	%f2448, %f2447, 0f3F000000;
	st.global.f32 	[%rd2+24887012], %f2448;
	ld.global.f32 	%f2449, [%rd2+24887020];
	ld.global.f32 	%f2450, [%rd2+24887820];
	add.f32 	%f2451, %f2449, %f2450;
	mul.f32 	%f2452, %f2451, 0f3F000000;
	st.global.f32 	[%rd2+24887016], %f2452;
	ld.global.f32 	%f2453, [%rd2+24887812];
	ld.global.f32 	%f2454, [%rd2+24888620];
	add.f32 	%f2455, %f2453, %f2454;
	mul.f32 	%f2456, %f2455, 0f3F000000;
	st.global.f32 	[%rd2+24887816], %f2456;
	ld.global.f32 	%f2457, [%rd2+25047820];
	ld.global.f32 	%f2458, [%rd2+25047012];
	add.f32 	%f2459, %f2457, %f2458;
	mul.f32 	%f2460, %f2459, 0f3F000000;
	st.global.f32 	[%rd2+25047816], %f2460;
	ld.global.f32 	%f2461, [%rd2+25048612];
	ld.global.f32 	%f2462, [%rd2+25047812];
	add.f32 	%f2463, %f2461, %f2462;
	mul.f32 	%f2464, %f2463, 0f3F000000;
	st.global.f32 	[%rd2+25048616], %f2464;
	ld.global.f32 	%f2465, [%rd2+25048624];
	ld.global.f32 	%f2466, [%rd2+25049424];
	add.f32 	%f2467, %f2465, %f2466;
	mul.f32 	%f2468, %f2467, 0f3F000000;
	st.global.f32 	[%rd2+25048620], %f2468;
	ld.global.f32 	%f2469, [%rd2+25049416];
	ld.global.f32 	%f2470, [%rd2+25050224];
	add.f32 	%f2471, %f2469, %f2470;
	mul.f32 	%f2472, %f2471, 0f3F000000;
	st.global.f32 	[%rd2+25049420], %f2472;
	ld.global.f32 	%f2473, [%rd2+25209424];
	ld.global.f32 	%f2474, [%rd2+25208616];
	add.f32 	%f2475, %f2473, %f2474;
	mul.f32 	%f2476, %f2475, 0f3F000000;
	st.global.f32 	[%rd2+25209420], %f2476;
	ld.global.f32 	%f2477, [%rd2+25210216];
	ld.global.f32 	%f2478, [%rd2+25209416];
	add.f32 	%f2479, %f2477, %f2478;
	mul.f32 	%f2480, %f2479, 0f3F000000;
	st.global.f32 	[%rd2+25210220], %f2480;
	ld.global.f32 	%f2481, [%rd2+25210228];
	ld.global.f32 	%f2482, [%rd2+25211028];
	add.f32 	%f2483, %f2481, %f2482;
	mul.f32 	%f2484, %f2483, 0f3F000000;
	st.global.f32 	[%rd2+25210224], %f2484;
	ld.global.f32 	%f2485, [%rd2+25211020];
	ld.global.f32 	%f2486, [%rd2+25211828];
	add.f32 	%f2487, %f2485, %f2486;
	mul.f32 	%f2488, %f2487, 0f3F000000;
	st.global.f32 	[%rd2+25211024], %f2488;
	ld.global.f32 	%f2489, [%rd2+25371028];
	ld.global.f32 	%f2490, [%rd2+25370220];
	add.f32 	%f2491, %f2489, %f2490;
	mul.f32 	%f2492, %f2491, 0f3F000000;
	st.global.f32 	[%rd2+25371024], %f2492;
	ld.global.f32 	%f2493, [%rd2+25371820];
	ld.global.f32 	%f2494, [%rd2+25371020];
	add.f32 	%f2495, %f2493, %f2494;
	mul.f32 	%f2496, %f2495, 0f3F000000;
	st.global.f32 	[%rd2+25371824], %f2496;
	ld.global.f32 	%f2497, [%rd2+25371832];
	ld.global.f32 	%f2498, [%rd2+25372632];
	add.f32 	%f2499, %f2497, %f2498;
	mul.f32 	%f2500, %f2499, 0f3F000000;
	st.global.f32 	[%rd2+25371828], %f2500;
	ld.global.f32 	%f2501, [%rd2+25372624];
	ld.global.f32 	%f2502, [%rd2+25373432];
	add.f32 	%f2503, %f2501, %f2502;
	mul.f32 	%f2504, %f2503, 0f3F000000;
	st.global.f32 	[%rd2+25372628], %f2504;
	ld.global.f32 	%f2505, [%rd2+25532632];
	ld.global.f32 	%f2506, [%rd2+25531824];
	add.f32 	%f2507, %f2505, %f2506;
	mul.f32 	%f2508, %f2507, 0f3F000000;
	st.global.f32 	[%rd2+25532628], %f2508;
	ld.global.f32 	%f2509, [%rd2+25533424];
	ld.global.f32 	%f2510, [%rd2+25532624];
	add.f32 	%f2511, %f2509, %f2510;
	mul.f32 	%f2512, %f2511, 0f3F000000;
	st.global.f32 	[%rd2+25533428], %f2512;
	ld.global.f32 	%f2513, [%rd2+25533436];
	ld.global.f32 	%f2514, [%rd2+25534236];
	add.f32 	%f2515, %f2513, %f2514;
	mul.f32 	%f2516, %f2515, 0f3F000000;
	st.global.f32 	[%rd2+25533432], %f2516;
	ld.global.f32 	%f2517, [%rd2+25534228];
	ld.global.f32 	%f2518, [%rd2+25535036];
	add.f32 	%f2519, %f2517, %f2518;
	mul.f32 	%f2520, %f2519, 0f3F000000;
	st.global.f32 	[%rd2+25534232], %f2520;
	ld.global.f32 	%f2521, [%rd2+25694236];
	ld.global.f32 	%f2522, [%rd2+25693428];
	add.f32 	%f2523, %f2521, %f2522;
	mul.f32 	%f2524, %f2523, 0f3F000000;
	st.global.f32 	[%rd2+25694232], %f2524;
	ld.global.f32 	%f2525, [%rd2+25695028];
	ld.global.f32 	%f2526, [%rd2+25694228];
	add.f32 	%f2527, %f2525, %f2526;
	mul.f32 	%f2528, %f2527, 0f3F000000;
	st.global.f32 	[%rd2+25695032], %f2528;
	ld.global.f32 	%f2529, [%rd2+25695040];
	ld.global.f32 	%f2530, [%rd2+25695840];
	add.f32 	%f2531, %f2529, %f2530;
	mul.f32 	%f2532, %f2531, 0f3F000000;
	st.global.f32 	[%rd2+25695036], %f2532;
	ld.global.f32 	%f2533, [%rd2+25695832];
	ld.global.f32 	%f2534, [%rd2+25696640];
	add.f32 	%f2535, %f2533, %f2534;
	mul.f32 	%f2536, %f2535, 0f3F000000;
	st.global.f32 	[%rd2+25695836], %f2536;
	ld.global.f32 	%f2537, [%rd2+25855840];
	ld.global.f32 	%f2538, [%rd2+25855032];
	add.f32 	%f2539, %f2537, %f2538;
	mul.f32 	%f2540, %f2539, 0f3F000000;
	st.global.f32 	[%rd2+25855836], %f2540;
	ld.global.f32 	%f2541, [%rd2+25856632];
	ld.global.f32 	%f2542, [%rd2+25855832];
	add.f32 	%f2543, %f2541, %f2542;
	mul.f32 	%f2544, %f2543, 0f3F000000;
	st.global.f32 	[%rd2+25856636], %f2544;
	ld.global.f32 	%f2545, [%rd2+25856644];
	ld.global.f32 	%f2546, [%rd2+25857444];
	add.f32 	%f2547, %f2545, %f2546;
	mul.f32 	%f2548, %f2547, 0f3F000000;
	st.global.f32 	[%rd2+25856640], %f2548;
	ld.global.f32 	%f2549, [%rd2+25857436];
	ld.global.f32 	%f2550, [%rd2+25858244];
	add.f32 	%f2551, %f2549, %f2550;
	mul.f32 	%f2552, %f2551, 0f3F000000;
	st.global.f32 	[%rd2+25857440], %f2552;
	ld.global.f32 	%f2553, [%rd2+26017444];
	ld.global.f32 	%f2554, [%rd2+26016636];
	add.f32 	%f2555, %f2553, %f2554;
	mul.f32 	%f2556, %f2555, 0f3F000000;
	st.global.f32 	[%rd2+26017440], %f2556;
	ld.global.f32 	%f2557, [%rd2+26018236];
	ld.global.f32 	%f2558, [%rd2+26017436];
	add.f32 	%f2559, %f2557, %f2558;
	mul.f32 	%f2560, %f2559, 0f3F000000;
	st.global.f32 	[%rd2+26018240], %f2560;
	ld.global.f32 	%f2561, [%rd2+26018248];
	ld.global.f32 	%f2562, [%rd2+26019048];
	add.f32 	%f2563, %f2561, %f2562;
	mul.f32 	%f2564, %f2563, 0f3F000000;
	st.global.f32 	[%rd2+26018244], %f2564;
	ld.global.f32 	%f2565, [%rd2+26019040];
	ld.global.f32 	%f2566, [%rd2+26019848];
	add.f32 	%f2567, %f2565, %f2566;
	mul.f32 	%f2568, %f2567, 0f3F000000;
	st.global.f32 	[%rd2+26019044], %f2568;
	ld.global.f32 	%f2569, [%rd2+26179048];
	ld.global.f32 	%f2570, [%rd2+26178240];
	add.f32 	%f2571, %f2569, %f2570;
	mul.f32 	%f2572, %f2571, 0f3F000000;
	st.global.f32 	[%rd2+26179044], %f2572;
	ld.global.f32 	%f2573, [%rd2+26179840];
	ld.global.f32 	%f2574, [%rd2+26179040];
	add.f32 	%f2575, %f2573, %f2574;
	mul.f32 	%f2576, %f2575, 0f3F000000;
	st.global.f32 	[%rd2+26179844], %f2576;
	ld.global.f32 	%f2577, [%rd2+26179852];
	ld.global.f32 	%f2578, [%rd2+26180652];
	add.f32 	%f2579, %f2577, %f2578;
	mul.f32 	%f2580, %f2579, 0f3F000000;
	st.global.f32 	[%rd2+26179848], %f2580;
	ld.global.f32 	%f2581, [%rd2+26180644];
	ld.global.f32 	%f2582, [%rd2+26181452];
	add.f32 	%f2583, %f2581, %f2582;
	mul.f32 	%f2584, %f2583, 0f3F000000;
	st.global.f32 	[%rd2+26180648], %f2584;
	ld.global.f32 	%f2585, [%rd2+26340652];
	ld.global.f32 	%f2586, [%rd2+26339844];
	add.f32 	%f2587, %f2585, %f2586;
	mul.f32 	%f2588, %f2587, 0f3F000000;
	st.global.f32 	[%rd2+26340648], %f2588;
	ld.global.f32 	%f2589, [%rd2+26341444];
	ld.global.f32 	%f2590, [%rd2+26340644];
	add.f32 	%f2591, %f2589, %f2590;
	mul.f32 	%f2592, %f2591, 0f3F000000;
	st.global.f32 	[%rd2+26341448], %f2592;
	ld.global.f32 	%f2593, [%rd2+26341456];
	ld.global.f32 	%f2594, [%rd2+26342256];
	add.f32 	%f2595, %f2593, %f2594;
	mul.f32 	%f2596, %f2595, 0f3F000000;
	st.global.f32 	[%rd2+26341452], %f2596;
	ld.global.f32 	%f2597, [%rd2+26342248];
	ld.global.f32 	%f2598, [%rd2+26343056];
	add.f32 	%f2599, %f2597, %f2598;
	mul.f32 	%f2600, %f2599, 0f3F000000;
	st.global.f32 	[%rd2+26342252], %f2600;
	ld.global.f32 	%f2601, [%rd2+26502256];
	ld.global.f32 	%f2602, [%rd2+26501448];
	add.f32 	%f2603, %f2601, %f2602;
	mul.f32 	%f2604, %f2603, 0f3F000000;
	st.global.f32 	[%rd2+26502252], %f2604;
	ld.global.f32 	%f2605, [%rd2+26503048];
	ld.global.f32 	%f2606, [%rd2+26502248];
	add.f32 	%f2607, %f2605, %f2606;
	mul.f32 	%f2608, %f2607, 0f3F000000;
	st.global.f32 	[%rd2+26503052], %f2608;
	ld.global.f32 	%f2609, [%rd2+26503060];
	ld.global.f32 	%f2610, [%rd2+26503860];
	add.f32 	%f2611, %f2609, %f2610;
	mul.f32 	%f2612, %f2611, 0f3F000000;
	st.global.f32 	[%rd2+26503056], %f2612;
	ld.global.f32 	%f2613, [%rd2+26503852];
	ld.global.f32 	%f2614, [%rd2+26504660];
	add.f32 	%f2615, %f2613, %f2614;
	mul.f32 	%f2616, %f2615, 0f3F000000;
	st.global.f32 	[%rd2+26503856], %f2616;
	ld.global.f32 	%f2617, [%rd2+26663860];
	ld.global.f32 	%f2618, [%rd2+26663052];
	add.f32 	%f2619, %f2617, %f2618;
	mul.f32 	%f2620, %f2619, 0f3F000000;
	st.global.f32 	[%rd2+26663856], %f2620;
	ld.global.f32 	%f2621, [%rd2+26664652];
	ld.global.f32 	%f2622, [%rd2+26663852];
	add.f32 	%f2623, %f2621, %f2622;
	mul.f32 	%f2624, %f2623, 0f3F000000;
	st.global.f32 	[%rd2+26664656], %f2624;
	ld.global.f32 	%f2625, [%rd2+26664664];
	ld.global.f32 	%f2626, [%rd2+26665464];
	add.f32 	%f2627, %f2625, %f2626;
	mul.f32 	%f2628, %f2627, 0f3F000000;
	st.global.f32 	[%rd2+26664660], %f2628;
	ld.global.f32 	%f2629, [%rd2+26665456];
	ld.global.f32 	%f2630, [%rd2+26666264];
	add.f32 	%f2631, %f2629, %f2630;
	mul.f32 	%f2632, %f2631, 0f3F000000;
	st.global.f32 	[%rd2+26665460], %f2632;
	ld.global.f32 	%f2633, [%rd2+26825464];
	ld.global.f32 	%f2634, [%rd2+26824656];
	add.f32 	%f2635, %f2633, %f2634;
	mul.f32 	%f2636, %f2635, 0f3F000000;
	st.global.f32 	[%rd2+26825460], %f2636;
	ld.global.f32 	%f2637, [%rd2+26826256];
	ld.global.f32 	%f2638, [%rd2+26825456];
	add.f32 	%f2639, %f2637, %f2638;
	mul.f32 	%f2640, %f2639, 0f3F000000;
	st.global.f32 	[%rd2+26826260], %f2640;
	ld.global.f32 	%f2641, [%rd2+26826268];
	ld.global.f32 	%f2642, [%rd2+26827068];
	add.f32 	%f2643, %f2641, %f2642;
	mul.f32 	%f2644, %f2643, 0f3F000000;
	st.global.f32 	[%rd2+26826264], %f2644;
	ld.global.f32 	%f2645, [%rd2+26827060];
	ld.global.f32 	%f2646, [%rd2+26827868];
	add.f32 	%f2647, %f2645, %f2646;
	mul.f32 	%f2648, %f2647, 0f3F000000;
	st.global.f32 	[%rd2+26827064], %f2648;
	ld.global.f32 	%f2649, [%rd2+26987068];
	ld.global.f32 	%f2650, [%rd2+26986260];
	add.f32 	%f2651, %f2649, %f2650;
	mul.f32 	%f2652, %f2651, 0f3F000000;
	st.global.f32 	[%rd2+26987064], %f2652;
	ld.global.f32 	%f2653, [%rd2+26987860];
	ld.global.f32 	%f2654, [%rd2+26987060];
	add.f32 	%f2655, %f2653, %f2654;
	mul.f32 	%f2656, %f2655, 0f3F000000;
	st.global.f32 	[%rd2+26987864], %f2656;
	ld.global.f32 	%f2657, [%rd2+26987872];
	ld.global.f32 	%f2658, [%rd2+26988672];
	add.f32 	%f2659, %f2657, %f2658;
	mul.f32 	%f2660, %f2659, 0f3F000000;
	st.global.f32 	[%rd2+26987868], %f2660;
	ld.global.f32 	%f2661, [%rd2+26988664];
	ld.global.f32 	%f2662, [%rd2+26989472];
	add.f32 	%f2663, %f2661, %f2662;
	mul.f32 	%f2664, %f2663, 0f3F000000;
	st.global.f32 	[%rd2+26988668], %f2664;
	ld.global.f32 	%f2665, [%rd2+27148672];
	ld.global.f32 	%f2666, [%rd2+27147864];
	add.f32 	%f2667, %f2665, %f2666;
	mul.f32 	%f2668, %f2667, 0f3F000000;
	st.global.f32 	[%rd2+27148668], %f2668;
	ld.global.f32 	%f2669, [%rd2+27149464];
	ld.global.f32 	%f2670, [%rd2+27148664];
	add.f32 	%f2671, %f2669, %f2670;
	mul.f32 	%f2672, %f2671, 0f3F000000;
	st.global.f32 	[%rd2+27149468], %f2672;
	ld.global.f32 	%f2673, [%rd2+27149476];
	ld.global.f32 	%f2674, [%rd2+27150276];
	add.f32 	%f2675, %f2673, %f2674;
	mul.f32 	%f2676, %f2675, 0f3F000000;
	st.global.f32 	[%rd2+27149472], %f2676;
	ld.global.f32 	%f2677, [%rd2+27150268];
	ld.global.f32 	%f2678, [%rd2+27151076];
	add.f32 	%f2679, %f2677, %f2678;
	mul.f32 	%f2680, %f2679, 0f3F000000;
	st.global.f32 	[%rd2+27150272], %f2680;
	ld.global.f32 	%f2681, [%rd2+27310276];
	ld.global.f32 	%f2682, [%rd2+27309468];
	add.f32 	%f2683, %f2681, %f2682;
	mul.f32 	%f2684, %f2683, 0f3F000000;
	st.global.f32 	[%rd2+27310272], %f2684;
	ld.global.f32 	%f2685, [%rd2+27311068];
	ld.global.f32 	%f2686, [%rd2+27310268];
	add.f32 	%f2687, %f2685, %f2686;
	mul.f32 	%f2688, %f2687, 0f3F000000;
	st.global.f32 	[%rd2+27311072], %f2688;
	ld.global.f32 	%f2689, [%rd2+27311080];
	ld.global.f32 	%f2690, [%rd2+27311880];
	add.f32 	%f2691, %f2689, %f2690;
	mul.f32 	%f2692, %f2691, 0f3F000000;
	st.global.f32 	[%rd2+27311076], %f2692;
	ld.global.f32 	%f2693, [%rd2+27311872];
	ld.global.f32 	%f2694, [%rd2+27312680];
	add.f32 	%f2695, %f2693, %f2694;
	mul.f32 	%f2696, %f2695, 0f3F000000;
	st.global.f32 	[%rd2+27311876], %f2696;
	ld.global.f32 	%f2697, [%rd2+27471880];
	ld.global.f32 	%f2698, [%rd2+27471072];
	add.f32 	%f2699, %f2697, %f2698;
	mul.f32 	%f2700, %f2699, 0f3F000000;
	st.global.f32 	[%rd2+27471876], %f2700;
	ld.global.f32 	%f2701, [%rd2+27472672];
	ld.global.f32 	%f2702, [%rd2+27471872];
	add.f32 	%f2703, %f2701, %f2702;
	mul.f32 	%f2704, %f2703, 0f3F000000;
	st.global.f32 	[%rd2+27472676], %f2704;
	ld.global.f32 	%f2705, [%rd2+27472684];
	ld.global.f32 	%f2706, [%rd2+27473484];
	add.f32 	%f2707, %f2705, %f2706;
	mul.f32 	%f2708, %f2707, 0f3F000000;
	st.global.f32 	[%rd2+27472680], %f2708;
	ld.global.f32 	%f2709, [%rd2+27473476];
	ld.global.f32 	%f2710, [%rd2+27474284];
	add.f32 	%f2711, %f2709, %f2710;
	mul.f32 	%f2712, %f2711, 0f3F000000;
	st.global.f32 	[%rd2+27473480], %f2712;
	ld.global.f32 	%f2713, [%rd2+27633484];
	ld.global.f32 	%f2714, [%rd2+27632676];
	add.f32 	%f2715, %f2713, %f2714;
	mul.f32 	%f2716, %f2715, 0f3F000000;
	st.global.f32 	[%rd2+27633480], %f2716;
	ld.global.f32 	%f2717, [%rd2+27634276];
	ld.global.f32 	%f2718, [%rd2+27633476];
	add.f32 	%f2719, %f2717, %f2718;
	mul.f32 	%f2720, %f2719, 0f3F000000;
	st.global.f32 	[%rd2+27634280], %f2720;
	ld.global.f32 	%f2721, [%rd2+27634288];
	ld.global.f32 	%f2722, [%rd2+27635088];
	add.f32 	%f2723, %f2721, %f2722;
	mul.f32 	%f2724, %f2723, 0f3F000000;
	st.global.f32 	[%rd2+27634284], %f2724;
	ld.global.f32 	%f2725, [%rd2+27635080];
	ld.global.f32 	%f2726, [%rd2+27635888];
	add.f32 	%f2727, %f2725, %f2726;
	mul.f32 	%f2728, %f2727, 0f3F000000;
	st.global.f32 	[%rd2+27635084], %f2728;
	ld.global.f32 	%f2729, [%rd2+27795088];
	ld.global.f32 	%f2730, [%rd2+27794280];
	add.f32 	%f2731, %f2729, %f2730;
	mul.f32 	%f2732, %f2731, 0f3F000000;
	st.global.f32 	[%rd2+27795084], %f2732;
	ld.global.f32 	%f2733, [%rd2+27795880];
	ld.global.f32 	%f2734, [%rd2+27795080];
	add.f32 	%f2735, %f2733, %f2734;
	mul.f32 	%f2736, %f2735, 0f3F000000;
	st.global.f32 	[%rd2+27795884], %f2736;
	ld.global.f32 	%f2737, [%rd2+27795892];
	ld.global.f32 	%f2738, [%rd2+27796692];
	add.f32 	%f2739, %f2737, %f2738;
	mul.f32 	%f2740, %f2739, 0f3F000000;
	st.global.f32 	[%rd2+27795888], %f2740;
	ld.global.f32 	%f2741, [%rd2+27796684];
	ld.global.f32 	%f2742, [%rd2+27797492];
	add.f32 	%f2743, %f2741, %f2742;
	mul.f32 	%f2744, %f2743, 0f3F000000;
	st.global.f32 	[%rd2+27796688], %f2744;
	ld.global.f32 	%f2745, [%rd2+27956692];
	ld.global.f32 	%f2746, [%rd2+27955884];
	add.f32 	%f2747, %f2745, %f2746;
	mul.f32 	%f2748, %f2747, 0f3F000000;
	st.global.f32 	[%rd2+27956688], %f2748;
	ld.global.f32 	%f2749, [%rd2+27957484];
	ld.global.f32 	%f2750, [%rd2+27956684];
	add.f32 	%f2751, %f2749, %f2750;
	mul.f32 	%f2752, %f2751, 0f3F000000;
	st.global.f32 	[%rd2+27957488], %f2752;
	ld.global.f32 	%f2753, [%rd2+27957496];
	ld.global.f32 	%f2754, [%rd2+27958296];
	add.f32 	%f2755, %f2753, %f2754;
	mul.f32 	%f2756, %f2755, 0f3F000000;
	st.global.f32 	[%rd2+27957492], %f2756;
	ld.global.f32 	%f2757, [%rd2+27958288];
	ld.global.f32 	%f2758, [%rd2+27959096];
	add.f32 	%f2759, %f2757, %f2758;
	mul.f32 	%f2760, %f2759, 0f3F000000;
	st.global.f32 	[%rd2+27958292], %f2760;
	ld.global.f32 	%f2761, [%rd2+28118296];
	ld.global.f32 	%f2762, [%rd2+28117488];
	add.f32 	%f2763, %f2761, %f2762;
	mul.f32 	%f2764, %f2763, 0f3F000000;
	st.global.f32 	[%rd2+28118292], %f2764;
	ld.global.f32 	%f2765, [%rd2+28119088];
	ld.global.f32 	%f2766, [%rd2+28118288];
	add.f32 	%f2767, %f2765, %f2766;
	mul.f32 	%f2768, %f2767, 0f3F000000;
	st.global.f32 	[%rd2+28119092], %f2768;
	ld.global.f32 	%f2769, [%rd2+28119100];
	ld.global.f32 	%f2770, [%rd2+28119900];
	add.f32 	%f2771, %f2769, %f2770;
	mul.f32 	%f2772, %f2771, 0f3F000000;
	st.global.f32 	[%rd2+28119096], %f2772;
	ld.global.f32 	%f2773, [%rd2+28119892];
	ld.global.f32 	%f2774, [%rd2+28120700];
	add.f32 	%f2775, %f2773, %f2774;
	mul.f32 	%f2776, %f2775, 0f3F000000;
	st.global.f32 	[%rd2+28119896], %f2776;
	ld.global.f32 	%f2777, [%rd2+28279900];
	ld.global.f32 	%f2778, [%rd2+28279092];
	add.f32 	%f2779, %f2777, %f2778;
	mul.f32 	%f2780, %f2779, 0f3F000000;
	st.global.f32 	[%rd2+28279896], %f2780;
	ld.global.f32 	%f2781, [%rd2+28280692];
	ld.global.f32 	%f2782, [%rd2+28279892];
	add.f32 	%f2783, %f2781, %f2782;
	mul.f32 	%f2784, %f2783, 0f3F000000;
	st.global.f32 	[%rd2+28280696], %f2784;
	ld.global.f32 	%f2785, [%rd2+28280704];
	ld.global.f32 	%f2786, [%rd2+28281504];
	add.f32 	%f2787, %f2785, %f2786;
	mul.f32 	%f2788, %f2787, 0f3F000000;
	st.global.f32 	[%rd2+28280700], %f2788;
	ld.global.f32 	%f2789, [%rd2+28281496];
	ld.global.f32 	%f2790, [%rd2+28282304];
	add.f32 	%f2791, %f2789, %f2790;
	mul.f32 	%f2792, %f2791, 0f3F000000;
	st.global.f32 	[%rd2+28281500], %f2792;
	ld.global.f32 	%f2793, [%rd2+28441504];
	ld.global.f32 	%f2794, [%rd2+28440696];
	add.f32 	%f2795, %f2793, %f2794;
	mul.f32 	%f2796, %f2795, 0f3F000000;
	st.global.f32 	[%rd2+28441500], %f2796;
	ld.global.f32 	%f2797, [%rd2+28442296];
	ld.global.f32 	%f2798, [%rd2+28441496];
	add.f32 	%f2799, %f2797, %f2798;
	mul.f32 	%f2800, %f2799, 0f3F000000;
	st.global.f32 	[%rd2+28442300], %f2800;
	ld.global.f32 	%f2801, [%rd2+28442308];
	ld.global.f32 	%f2802, [%rd2+28443108];
	add.f32 	%f2803, %f2801, %f2802;
	mul.f32 	%f2804, %f2803, 0f3F000000;
	st.global.f32 	[%rd2+28442304], %f2804;
	ld.global.f32 	%f2805, [%rd2+28443100];
	ld.global.f32 	%f2806, [%rd2+28443908];
	add.f32 	%f2807, %f2805, %f2806;
	mul.f32 	%f2808, %f2807, 0f3F000000;
	st.global.f32 	[%rd2+28443104], %f2808;
	ld.global.f32 	%f2809, [%rd2+28603108];
	ld.global.f32 	%f2810, [%rd2+28602300];
	add.f32 	%f2811, %f2809, %f2810;
	mul.f32 	%f2812, %f2811, 0f3F000000;
	st.global.f32 	[%rd2+28603104], %f2812;
	ld.global.f32 	%f2813, [%rd2+28603900];
	ld.global.f32 	%f2814, [%rd2+28603100];
	add.f32 	%f2815, %f2813, %f2814;
	mul.f32 	%f2816, %f2815, 0f3F000000;
	st.global.f32 	[%rd2+28603904], %f2816;
	ld.global.f32 	%f2817, [%rd2+28603912];
	ld.global.f32 	%f2818, [%rd2+28604712];
	add.f32 	%f2819, %f2817, %f2818;
	mul.f32 	%f2820, %f2819, 0f3F000000;
	st.global.f32 	[%rd2+28603908], %f2820;
	ld.global.f32 	%f2821, [%rd2+28604704];
	ld.global.f32 	%f2822, [%rd2+28605512];
	add.f32 	%f2823, %f2821, %f2822;
	mul.f32 	%f2824, %f2823, 0f3F000000;
	st.global.f32 	[%rd2+28604708], %f2824;
	ld.global.f32 	%f2825, [%rd2+28764712];
	ld.global.f32 	%f2826, [%rd2+28763904];
	add.f32 	%f2827, %f2825, %f2826;
	mul.f32 	%f2828, %f2827, 0f3F000000;
	st.global.f32 	[%rd2+28764708], %f2828;
	ld.global.f32 	%f2829, [%rd2+28765504];
	ld.global.f32 	%f2830, [%rd2+28764704];
	add.f32 	%f2831, %f2829, %f2830;
	mul.f32 	%f2832, %f2831, 0f3F000000;
	st.global.f32 	[%rd2+28765508], %f2832;
	ld.global.f32 	%f2833, [%rd2+28765516];
	ld.global.f32 	%f2834, [%rd2+28766316];
	add.f32 	%f2835, %f2833, %f2834;
	mul.f32 	%f2836, %f2835, 0f3F000000;
	st.global.f32 	[%rd2+28765512], %f2836;
	ld.global.f32 	%f2837, [%rd2+28766308];
	ld.global.f32 	%f2838, [%rd2+28767116];
	add.f32 	%f2839, %f2837, %f2838;
	mul.f32 	%f2840, %f2839, 0f3F000000;
	st.global.f32 	[%rd2+28766312], %f2840;
	ld.global.f32 	%f2841, [%rd2+28926316];
	ld.global.f32 	%f2842, [%rd2+28925508];
	add.f32 	%f2843, %f2841, %f2842;
	mul.f32 	%f2844, %f2843, 0f3F000000;
	st.global.f32 	[%rd2+28926312], %f2844;
	ld.global.f32 	%f2845, [%rd2+28927108];
	ld.global.f32 	%f2846, [%rd2+28926308];
	add.f32 	%f2847, %f2845, %f2846;
	mul.f32 	%f2848, %f2847, 0f3F000000;
	st.global.f32 	[%rd2+28927112], %f2848;
	ld.global.f32 	%f2849, [%rd2+28927120];
	ld.global.f32 	%f2850, [%rd2+28927920];
	add.f32 	%f2851, %f2849, %f2850;
	mul.f32 	%f2852, %f2851, 0f3F000000;
	st.global.f32 	[%rd2+28927116], %f2852;
	ld.global.f32 	%f2853, [%rd2+28927912];
	ld.global.f32 	%f2854, [%rd2+28928720];
	add.f32 	%f2855, %f2853, %f2854;
	mul.f32 	%f2856, %f2855, 0f3F000000;
	st.global.f32 	[%rd2+28927916], %f2856;
	ld.global.f32 	%f2857, [%rd2+29087920];
	ld.global.f32 	%f2858, [%rd2+29087112];
	add.f32 	%f2859, %f2857, %f2858;
	mul.f32 	%f2860, %f2859, 0f3F000000;
	st.global.f32 	[%rd2+29087916], %f2860;
	ld.global.f32 	%f2861, [%rd2+29088712];
	ld.global.f32 	%f2862, [%rd2+29087912];
	add.f32 	%f2863, %f2861, %f2862;
	mul.f32 	%f2864, %f2863, 0f3F000000;
	st.global.f32 	[%rd2+29088716], %f2864;
	ld.global.f32 	%f2865, [%rd2+29088724];
	ld.global.f32 	%f2866, [%rd2+29089524];
	add.f32 	%f2867, %f2865, %f2866;
	mul.f32 	%f2868, %f2867, 0f3F000000;
	st.global.f32 	[%rd2+29088720], %f2868;
	ld.global.f32 	%f2869, [%rd2+29089516];
	ld.global.f32 	%f2870, [%rd2+29090324];
	add.f32 	%f2871, %f2869, %f2870;
	mul.f32 	%f2872, %f2871, 0f3F000000;
	st.global.f32 	[%rd2+29089520], %f2872;
	ld.global.f32 	%f2873, [%rd2+29249524];
	ld.global.f32 	%f2874, [%rd2+29248716];
	add.f32 	%f2875, %f2873, %f2874;
	mul.f32 	%f2876, %f2875, 0f3F000000;
	st.global.f32 	[%rd2+29249520], %f2876;
	ld.global.f32 	%f2877, [%rd2+29250316];
	ld.global.f32 	%f2878, [%rd2+29249516];
	add.f32 	%f2879, %f2877, %f2878;
	mul.f32 	%f2880, %f2879, 0f3F000000;
	st.global.f32 	[%rd2+29250320], %f2880;
	ld.global.f32 	%f2881, [%rd2+29250328];
	ld.global.f32 	%f2882, [%rd2+29251128];
	add.f32 	%f2883, %f2881, %f2882;
	mul.f32 	%f2884, %f2883, 0f3F000000;
	st.global.f32 	[%rd2+29250324], %f2884;
	ld.global.f32 	%f2885, [%rd2+29251120];
	ld.global.f32 	%f2886, [%rd2+29251928];
	add.f32 	%f2887, %f2885, %f2886;
	mul.f32 	%f2888, %f2887, 0f3F000000;
	st.global.f32 	[%rd2+29251124], %f2888;
	ld.global.f32 	%f2889, [%rd2+29411128];
	ld.global.f32 	%f2890, [%rd2+29410320];
	add.f32 	%f2891, %f2889, %f2890;
	mul.f32 	%f2892, %f2891, 0f3F000000;
	st.global.f32 	[%rd2+29411124], %f2892;
	ld.global.f32 	%f2893, [%rd2+29411920];
	ld.global.f32 	%f2894, [%rd2+29411120];
	add.f32 	%f2895, %f2893, %f2894;
	mul.f32 	%f2896, %f2895, 0f3F000000;
	st.global.f32 	[%rd2+29411924], %f2896;
	ld.global.f32 	%f2897, [%rd2+29411932];
	ld.global.f32 	%f2898, [%rd2+29412732];
	add.f32 	%f2899, %f2897, %f2898;
	mul.f32 	%f2900, %f2899, 0f3F000000;
	st.global.f32 	[%rd2+29411928], %f2900;
	ld.global.f32 	%f2901, [%rd2+29412724];
	ld.global.f32 	%f2902, [%rd2+29413532];
	add.f32 	%f2903, %f2901, %f2902;
	mul.f32 	%f2904, %f2903, 0f3F000000;
	st.global.f32 	[%rd2+29412728], %f2904;
	ld.global.f32 	%f2905, [%rd2+29572732];
	ld.global.f32 	%f2906, [%rd2+29571924];
	add.f32 	%f2907, %f2905, %f2906;
	mul.f32 	%f2908, %f2907, 0f3F000000;
	st.global.f32 	[%rd2+29572728], %f2908;
	ld.global.f32 	%f2909, [%rd2+29573524];
	ld.global.f32 	%f2910, [%rd2+29572724];
	add.f32 	%f2911, %f2909, %f2910;
	mul.f32 	%f2912, %f2911, 0f3F000000;
	st.global.f32 	[%rd2+29573528], %f2912;
	ld.global.f32 	%f2913, [%rd2+29573536];
	ld.global.f32 	%f2914, [%rd2+29574336];
	add.f32 	%f2915, %f2913, %f2914;
	mul.f32 	%f2916, %f2915, 0f3F000000;
	st.global.f32 	[%rd2+29573532], %f2916;
	ld.global.f32 	%f2917, [%rd2+29574328];
	ld.global.f32 	%f2918, [%rd2+29575136];
	add.f32 	%f2919, %f2917, %f2918;
	mul.f32 	%f2920, %f2919, 0f3F000000;
	st.global.f32 	[%rd2+29574332], %f2920;
	ld.global.f32 	%f2921, [%rd2+29734336];
	ld.global.f32 	%f2922, [%rd2+29733528];
	add.f32 	%f2923, %f2921, %f2922;
	mul.f32 	%f2924, %f2923, 0f3F000000;
	st.global.f32 	[%rd2+29734332], %f2924;
	ld.global.f32 	%f2925, [%rd2+29735128];
	ld.global.f32 	%f2926, [%rd2+29734328];
	add.f32 	%f2927, %f2925, %f2926;
	mul.f32 	%f2928, %f2927, 0f3F000000;
	st.global.f32 	[%rd2+29735132], %f2928;
	ld.global.f32 	%f2929, [%rd2+29735140];
	ld.global.f32 	%f2930, [%rd2+29735940];
	add.f32 	%f2931, %f2929, %f2930;
	mul.f32 	%f2932, %f2931, 0f3F000000;
	st.global.f32 	[%rd2+29735136], %f2932;
	ld.global.f32 	%f2933, [%rd2+29735932];
	ld.global.f32 	%f2934, [%rd2+29736740];
	add.f32 	%f2935, %f2933, %f2934;
	mul.f32 	%f2936, %f2935, 0f3F000000;
	st.global.f32 	[%rd2+29735936], %f2936;
	ld.global.f32 	%f2937, [%rd2+29895940];
	ld.global.f32 	%f2938, [%rd2+29895132];
	add.f32 	%f2939, %f2937, %f2938;
	mul.f32 	%f2940, %f2939, 0f3F000000;
	st.global.f32 	[%rd2+29895936], %f2940;
	ld.global.f32 	%f2941, [%rd2+29896732];
	ld.global.f32 	%f2942, [%rd2+29895932];
	add.f32 	%f2943, %f2941, %f2942;
	mul.f32 	%f2944, %f2943, 0f3F000000;
	st.global.f32 	[%rd2+29896736], %f2944;
	ld.global.f32 	%f2945, [%rd2+29896744];
	ld.global.f32 	%f2946, [%rd2+29897544];
	add.f32 	%f2947, %f2945, %f2946;
	mul.f32 	%f2948, %f2947, 0f3F000000;
	st.global.f32 	[%rd2+29896740], %f2948;
	ld.global.f32 	%f2949, [%rd2+29897536];
	ld.global.f32 	%f2950, [%rd2+29898344];
	add.f32 	%f2951, %f2949, %f2950;
	mul.f32 	%f2952, %f2951, 0f3F000000;
	st.global.f32 	[%rd2+29897540], %f2952;
	ld.global.f32 	%f2953, [%rd2+30057544];
	ld.global.f32 	%f2954, [%rd2+30056736];
	add.f32 	%f2955, %f2953, %f2954;
	mul.f32 	%f2956, %f2955, 0f3F000000;
	st.global.f32 	[%rd2+30057540], %f2956;
	ld.global.f32 	%f2957, [%rd2+30058336];
	ld.global.f32 	%f2958, [%rd2+30057536];
	add.f32 	%f2959, %f2957, %f2958;
	mul.f32 	%f2960, %f2959, 0f3F000000;
	st.global.f32 	[%rd2+30058340], %f2960;
	ld.global.f32 	%f2961, [%rd2+30058348];
	ld.global.f32 	%f2962, [%rd2+30059148];
	add.f32 	%f2963, %f2961, %f2962;
	mul.f32 	%f2964, %f2963, 0f3F000000;
	st.global.f32 	[%rd2+30058344], %f2964;
	ld.global.f32 	%f2965, [%rd2+30059140];
	ld.global.f32 	%f2966, [%rd2+30059948];
	add.f32 	%f2967, %f2965, %f2966;
	mul.f32 	%f2968, %f2967, 0f3F000000;
	st.global.f32 	[%rd2+30059144], %f2968;
	ld.global.f32 	%f2969, [%rd2+30219148];
	ld.global.f32 	%f2970, [%rd2+30218340];
	add.f32 	%f2971, %f2969, %f2970;
	mul.f32 	%f2972, %f2971, 0f3F000000;
	st.global.f32 	[%rd2+30219144], %f2972;
	ld.global.f32 	%f2973, [%rd2+30219940];
	ld.global.f32 	%f2974, [%rd2+30219140];
	add.f32 	%f2975, %f2973, %f2974;
	mul.f32 	%f2976, %f2975, 0f3F000000;
	st.global.f32 	[%rd2+30219944], %f2976;
	ld.global.f32 	%f2977, [%rd2+30219952];
	ld.global.f32 	%f2978, [%rd2+30220752];
	add.f32 	%f2979, %f2977, %f2978;
	mul.f32 	%f2980, %f2979, 0f3F000000;
	st.global.f32 	[%rd2+30219948], %f2980;
	ld.global.f32 	%f2981, [%rd2+30220744];
	ld.global.f32 	%f2982, [%rd2+30221552];
	add.f32 	%f2983, %f2981, %f2982;
	mul.f32 	%f2984, %f2983, 0f3F000000;
	st.global.f32 	[%rd2+30220748], %f2984;
	ld.global.f32 	%f2985, [%rd2+30380752];
	ld.global.f32 	%f2986, [%rd2+30379944];
	add.f32 	%f2987, %f2985, %f2986;
	mul.f32 	%f2988, %f2987, 0f3F000000;
	st.global.f32 	[%rd2+30380748], %f2988;
	ld.global.f32 	%f2989, [%rd2+30381544];
	ld.global.f32 	%f2990, [%rd2+30380744];
	add.f32 	%f2991, %f2989, %f2990;
	mul.f32 	%f2992, %f2991, 0f3F000000;
	st.global.f32 	[%rd2+30381548], %f2992;
	ld.global.f32 	%f2993, [%rd2+30381556];
	ld.global.f32 	%f2994, [%rd2+30382356];
	add.f32 	%f2995, %f2993, %f2994;
	mul.f32 	%f2996, %f2995, 0f3F000000;
	st.global.f32 	[%rd2+30381552], %f2996;
	ld.global.f32 	%f2997, [%rd2+30382348];
	ld.global.f32 	%f2998, [%rd2+30383156];
	add.f32 	%f2999, %f2997, %f2998;
	mul.f32 	%f3000, %f2999, 0f3F000000;
	st.global.f32 	[%rd2+30382352], %f3000;
	ld.global.f32 	%f3001, [%rd2+30542356];
	ld.global.f32 	%f3002, [%rd2+30541548];
	add.f32 	%f3003, %f3001, %f3002;
	mul.f32 	%f3004, %f3003, 0f3F000000;
	st.global.f32 	[%rd2+30542352], %f3004;
	ld.global.f32 	%f3005, [%rd2+30543148];
	ld.global.f32 	%f3006, [%rd2+30542348];
	add.f32 	%f3007, %f3005, %f3006;
	mul.f32 	%f3008, %f3007, 0f3F000000;
	st.global.f32 	[%rd2+30543152], %f3008;
	ld.global.f32 	%f3009, [%rd2+30543160];
	ld.global.f32 	%f3010, [%rd2+30543960];
	add.f32 	%f3011, %f3009, %f3010;
	mul.f32 	%f3012, %f3011, 0f3F000000;
	st.global.f32 	[%rd2+30543156], %f3012;
	ld.global.f32 	%f3013, [%rd2+30543952];
	ld.global.f32 	%f3014, [%rd2+30544760];
	add.f32 	%f3015, %f3013, %f3014;
	mul.f32 	%f3016, %f3015, 0f3F000000;
	st.global.f32 	[%rd2+30543956], %f3016;
	ld.global.f32 	%f3017, [%rd2+30703960];
	ld.global.f32 	%f3018, [%rd2+30703152];
	add.f32 	%f3019, %f3017, %f3018;
	mul.f32 	%f3020, %f3019, 0f3F000000;
	st.global.f32 	[%rd2+30703956], %f3020;
	ld.global.f32 	%f3021, [%rd2+30704752];
	ld.global.f32 	%f3022, [%rd2+30703952];
	add.f32 	%f3023, %f3021, %f3022;
	mul.f32 	%f3024, %f3023, 0f3F000000;
	st.global.f32 	[%rd2+30704756], %f3024;
	ld.global.f32 	%f3025, [%rd2+30704764];
	ld.global.f32 	%f3026, [%rd2+30705564];
	add.f32 	%f3027, %f3025, %f3026;
	mul.f32 	%f3028, %f3027, 0f3F000000;
	st.global.f32 	[%rd2+30704760], %f3028;
	ld.global.f32 	%f3029, [%rd2+30705556];
	ld.global.f32 	%f3030, [%rd2+30706364];
	add.f32 	%f3031, %f3029, %f3030;
	mul.f32 	%f3032, %f3031, 0f3F000000;
	st.global.f32 	[%rd2+30705560], %f3032;
	ld.global.f32 	%f3033, [%rd2+30865564];
	ld.global.f32 	%f3034, [%rd2+30864756];
	add.f32 	%f3035, %f3033, %f3034;
	mul.f32 	%f3036, %f3035, 0f3F000000;
	st.global.f32 	[%rd2+30865560], %f3036;
	ld.global.f32 	%f3037, [%rd2+30866356];
	ld.global.f32 	%f3038, [%rd2+30865556];
	add.f32 	%f3039, %f3037, %f3038;
	mul.f32 	%f3040, %f3039, 0f3F000000;
	st.global.f32 	[%rd2+30866360], %f3040;
	ld.global.f32 	%f3041, [%rd2+30866368];
	ld.global.f32 	%f3042, [%rd2+30867168];
	add.f32 	%f3043, %f3041, %f3042;
	mul.f32 	%f3044, %f3043, 0f3F000000;
	st.global.f32 	[%rd2+30866364], %f3044;
	ld.global.f32 	%f3045, [%rd2+30867160];
	ld.global.f32 	%f3046, [%rd2+30867968];
	add.f32 	%f3047, %f3045, %f3046;
	mul.f32 	%f3048, %f3047, 0f3F000000;
	st.global.f32 	[%rd2+30867164], %f3048;
	ld.global.f32 	%f3049, [%rd2+31027168];
	ld.global.f32 	%f3050, [%rd2+31026360];
	add.f32 	%f3051, %f3049, %f3050;
	mul.f32 	%f3052, %f3051, 0f3F000000;
	st.global.f32 	[%rd2+31027164], %f3052;
	ld.global.f32 	%f3053, [%rd2+31027960];
	ld.global.f32 	%f3054, [%rd2+31027160];
	add.f32 	%f3055, %f3053, %f3054;
	mul.f32 	%f3056, %f3055, 0f3F000000;
	st.global.f32 	[%rd2+31027964], %f3056;
	ld.global.f32 	%f3057, [%rd2+31027972];
	ld.global.f32 	%f3058, [%rd2+31028772];
	add.f32 	%f3059, %f3057, %f3058;
	mul.f32 	%f3060, %f3059, 0f3F000000;
	st.global.f32 	[%rd2+31027968], %f3060;
	ld.global.f32 	%f3061, [%rd2+31028764];
	ld.global.f32 	%f3062, [%rd2+31029572];
	add.f32 	%f3063, %f3061, %f3062;
	mul.f32 	%f3064, %f3063, 0f3F000000;
	st.global.f32 	[%rd2+31028768], %f3064;
	ld.global.f32 	%f3065, [%rd2+31188772];
	ld.global.f32 	%f3066, [%rd2+31187964];
	add.f32 	%f3067, %f3065, %f3066;
	mul.f32 	%f3068, %f3067, 0f3F000000;
	st.global.f32 	[%rd2+31188768], %f3068;
	ld.global.f32 	%f3069, [%rd2+31189564];
	ld.global.f32 	%f3070, [%rd2+31188764];
	add.f32 	%f3071, %f3069, %f3070;
	mul.f32 	%f3072, %f3071, 0f3F000000;
	st.global.f32 	[%rd2+31189568], %f3072;
	ld.global.f32 	%f3073, [%rd2+31189576];
	ld.global.f32 	%f3074, [%rd2+31190376];
	add.f32 	%f3075, %f3073, %f3074;
	mul.f32 	%f3076, %f3075, 0f3F000000;
	st.global.f32 	[%rd2+31189572], %f3076;
	ld.global.f32 	%f3077, [%rd2+31190368];
	ld.global.f32 	%f3078, [%rd2+31191176];
	add.f32 	%f3079, %f3077, %f3078;
	mul.f32 	%f3080, %f3079, 0f3F000000;
	st.global.f32 	[%rd2+31190372], %f3080;
	ld.global.f32 	%f3081, [%rd2+31350376];
	ld.global.f32 	%f3082, [%rd2+31349568];
	add.f32 	%f3083, %f3081, %f3082;
	mul.f32 	%f3084, %f3083, 0f3F000000;
	st.global.f32 	[%rd2+31350372], %f3084;
	ld.global.f32 	%f3085, [%rd2+31351168];
	ld.global.f32 	%f3086, [%rd2+31350368];
	add.f32 	%f3087, %f3085, %f3086;
	mul.f32 	%f3088, %f3087, 0f3F000000;
	st.global.f32 	[%rd2+31351172], %f3088;
	ld.global.f32 	%f3089, [%rd2+31351180];
	ld.global.f32 	%f3090, [%rd2+31351980];
	add.f32 	%f3091, %f3089, %f3090;
	mul.f32 	%f3092, %f3091, 0f3F000000;
	st.global.f32 	[%rd2+31351176], %f3092;
	ld.global.f32 	%f3093, [%rd2+31351972];
	ld.global.f32 	%f3094, [%rd2+31352780];
	add.f32 	%f3095, %f3093, %f3094;
	mul.f32 	%f3096, %f3095, 0f3F000000;
	st.global.f32 	[%rd2+31351976], %f3096;
	ld.global.f32 	%f3097, [%rd2+31511980];
	ld.global.f32 	%f3098, [%rd2+31511172];
	add.f32 	%f3099, %f3097, %f3098;
	mul.f32 	%f3100, %f3099, 0f3F000000;
	st.global.f32 	[%rd2+31511976], %f3100;
	ld.global.f32 	%f3101, [%rd2+31512772];
	ld.global.f32 	%f3102, [%rd2+31511972];
	add.f32 	%f3103, %f3101, %f3102;
	mul.f32 	%f3104, %f3103, 0f3F000000;
	st.global.f32 	[%rd2+31512776], %f3104;
	ld.global.f32 	%f3105, [%rd2+31512784];
	ld.global.f32 	%f3106, [%rd2+31513584];
	add.f32 	%f3107, %f3105, %f3106;
	mul.f32 	%f3108, %f3107, 0f3F000000;
	st.global.f32 	[%rd2+31512780], %f3108;
	ld.global.f32 	%f3109, [%rd2+31513576];
	ld.global.f32 	%f3110, [%rd2+31514384];
	add.f32 	%f3111, %f3109, %f3110;
	mul.f32 	%f3112, %f3111, 0f3F000000;
	st.global.f32 	[%rd2+31513580], %f3112;
	ld.global.f32 	%f3113, [%rd2+31673584];
	ld.global.f32 	%f3114, [%rd2+31672776];
	add.f32 	%f3115, %f3113, %f3114;
	mul.f32 	%f3116, %f3115, 0f3F000000;
	st.global.f32 	[%rd2+31673580], %f3116;
	ld.global.f32 	%f3117, [%rd2+31674376];
	ld.global.f32 	%f3118, [%rd2+31673576];
	add.f32 	%f3119, %f3117, %f3118;
	mul.f32 	%f3120, %f3119, 0f3F000000;
	st.global.f32 	[%rd2+31674380], %f3120;
	ld.global.f32 	%f3121, [%rd2+31674388];
	ld.global.f32 	%f3122, [%rd2+31675188];
	add.f32 	%f3123, %f3121, %f3122;
	mul.f32 	%f3124, %f3123, 0f3F000000;
	st.global.f32 	[%rd2+31674384], %f3124;
	ld.global.f32 	%f3125, [%rd2+31675180];
	ld.global.f32 	%f3126, [%rd2+31675988];
	add.f32 	%f3127, %f3125, %f3126;
	mul.f32 	%f3128, %f3127, 0f3F000000;
	st.global.f32 	[%rd2+31675184], %f3128;
	ld.global.f32 	%f3129, [%rd2+31835188];
	ld.global.f32 	%f3130, [%rd2+31834380];
	add.f32 	%f3131, %f3129, %f3130;
	mul.f32 	%f3132, %f3131, 0f3F000000;
	st.global.f32 	[%rd2+31835184], %f3132;
	ld.global.f32 	%f3133, [%rd2+31835980];
	ld.global.f32 	%f3134, [%rd2+31835180];
	add.f32 	%f3135, %f3133, %f3134;
	mul.f32 	%f3136, %f3135, 0f3F000000;
	st.global.f32 	[%rd2+31835984], %f3136;
	ld.global.f32 	%f3137, [%rd2+31835992];
	ld.global.f32 	%f3138, [%rd2+31836792];
	add.f32 	%f3139, %f3137, %f3138;
	mul.f32 	%f3140, %f3139, 0f3F000000;
	st.global.f32 	[%rd2+31835988], %f3140;
	ld.global.f32 	%f3141, [%rd2+31836784];
	ld.global.f32 	%f3142, [%rd2+31837592];
	add.f32 	%f3143, %f3141, %f3142;
	mul.f32 	%f3144, %f3143, 0f3F000000;
	st.global.f32 	[%rd2+31836788], %f3144;
	ld.global.f32 	%f3145, [%rd2+31996792];
	ld.global.f32 	%f3146, [%rd2+31995984];
	add.f32 	%f3147, %f3145, %f3146;
	mul.f32 	%f3148, %f3147, 0f3F000000;
	st.global.f32 	[%rd2+31996788], %f3148;
	ld.global.f32 	%f3149, [%rd2+31997584];
	ld.global.f32 	%f3150, [%rd2+31996784];
	add.f32 	%f3151, %f3149, %f3150;
	mul.f32 	%f3152, %f3151, 0f3F000000;
	st.global.f32 	[%rd2+31997588], %f3152;
	ld.global.f32 	%f3153, [%rd2+31997596];
	ld.global.f32 	%f3154, [%rd2+31998396];
	add.f32 	%f3155, %f3153, %f3154;
	mul.f32 	%f3156, %f3155, 0f3F000000;
	st.global.f32 	[%rd2+31997592], %f3156;
	ld.global.f32 	%f3157, [%rd2+31998388];
	ld.global.f32 	%f3158, [%rd2+31999196];
	add.f32 	%f3159, %f3157, %f3158;
	mul.f32 	%f3160, %f3159, 0f3F000000;
	st.global.f32 	[%rd2+31998392], %f3160;
	ld.global.f32 	%f3161, [%rd2+32158396];
	ld.global.f32 	%f3162, [%rd2+32157588];
	add.f32 	%f3163, %f3161, %f3162;
	mul.f32 	%f3164, %f3163, 0f3F000000;
	st.global.f32 	[%rd2+32158392], %f3164;
	ld.global.f32 	%f3165, [%rd2+32159188];
	ld.global.f32 	%f3166, [%rd2+32158388];
	add.f32 	%f3167, %f3165, %f3166;
	mul.f32 	%f3168, %f3167, 0f3F000000;
	st.global.f32 	[%rd2+32159192], %f3168;
	ld.global.f32 	%f3169, [%rd2+32159200];
	ld.global.f32 	%f3170, [%rd2+32160000];
	add.f32 	%f3171, %f3169, %f3170;
	mul.f32 	%f3172, %f3171, 0f3F000000;
	st.global.f32 	[%rd2+32159196], %f3172;
	ld.global.f32 	%f3173, [%rd2+32159992];
	ld.global.f32 	%f3174, [%rd2+32160800];
	add.f32 	%f3175, %f3173, %f3174;
	mul.f32 	%f3176, %f3175, 0f3F000000;
	st.global.f32 	[%rd2+32159996], %f3176;
	ld.global.f32 	%f3177, [%rd2+32320000];
	ld.global.f32 	%f3178, [%rd2+32319192];
	add.f32 	%f3179, %f3177, %f3178;
	mul.f32 	%f3180, %f3179, 0f3F000000;
	st.global.f32 	[%rd2+32319996], %f3180;
	ld.global.f32 	%f3181, [%rd2+32320792];
	ld.global.f32 	%f3182, [%rd2+32319992];
	add.f32 	%f3183, %f3181, %f3182;
	mul.f32 	%f3184, %f3183, 0f3F000000;
	st.global.f32 	[%rd2+32320796], %f3184;
	ld.global.f32 	%f3185, [%rd2+32320804];
	ld.global.f32 	%f3186, [%rd2+32321604];
	add.f32 	%f3187, %f3185, %f3186;
	mul.f32 	%f3188, %f3187, 0f3F000000;
	st.global.f32 	[%rd2+32320800], %f3188;
	ld.global.f32 	%f3189, [%rd2+32321596];
	ld.global.f32 	%f3190, [%rd2+32322404];
	add.f32 	%f3191, %f3189, %f3190;
	mul.f32 	%f3192, %f3191, 0f3F000000;
	st.global.f32 	[%rd2+32321600], %f3192;
	ld.global.f32 	%f3193, [%rd2+32481604];
	ld.global.f32 	%f3194, [%rd2+32480796];
	add.f32 	%f3195, %f3193, %f3194;
	mul.f32 	%f3196, %f3195, 0f3F000000;
	st.global.f32 	[%rd2+32481600], %f3196;
	ld.global.f32 	%f3197, [%rd2+32482396];
	ld.global.f32 	%f3198, [%rd2+32481596];
	add.f32 	%f3199, %f3197, %f3198;
	mul.f32 	%f3200, %f3199, 0f3F000000;
	st.global.f32 	[%rd2+32482400], %f3200;
	ld.global.f32 	%f3201, [%rd2+32482408];
	ld.global.f32 	%f3202, [%rd2+32483208];
	add.f32 	%f3203, %f3201, %f3202;
	mul.f32 	%f3204, %f3203, 0f3F000000;
	st.global.f32 	[%rd2+32482404], %f3204;
	ld.global.f32 	%f3205, [%rd2+32483200];
	ld.global.f32 	%f3206, [%rd2+32484008];
	add.f32 	%f3207, %f3205, %f3206;
	mul.f32 	%f3208, %f3207, 0f3F000000;
	st.global.f32 	[%rd2+32483204], %f3208;
	ld.global.f32 	%f3209, [%rd2+32643208];
	ld.global.f32 	%f3210, [%rd2+32642400];
	add.f32 	%f3211, %f3209, %f3210;
	mul.f32 	%f3212, %f3211, 0f3F000000;
	st.global.f32 	[%rd2+32643204], %f3212;
	ld.global.f32 	%f3213, [%rd2+32644000];
	ld.global.f32 	%f3214, [%rd2+32643200];
	add.f32 	%f3215, %f3213, %f3214;
	mul.f32 	%f3216, %f3215, 0f3F000000;
	st.global.f32 	[%rd2+32644004], %f3216;
	ld.global.f32 	%f3217, [%rd2+32644012];
	ld.global.f32 	%f3218, [%rd2+32644812];
	add.f32 	%f3219, %f3217, %f3218;
	mul.f32 	%f3220, %f3219, 0f3F000000;
	st.global.f32 	[%rd2+32644008], %f3220;
	ld.global.f32 	%f3221, [%rd2+32644804];
	ld.global.f32 	%f3222, [%rd2+32645612];
	add.f32 	%f3223, %f3221, %f3222;
	mul.f32 	%f3224, %f3223, 0f3F000000;
	st.global.f32 	[%rd2+32644808], %f3224;
	ld.global.f32 	%f3225, [%rd2+32804812];
	ld.global.f32 	%f3226, [%rd2+32804004];
	add.f32 	%f3227, %f3225, %f3226;
	mul.f32 	%f3228, %f3227, 0f3F000000;
	st.global.f32 	[%rd2+32804808], %f3228;
	ld.global.f32 	%f3229, [%rd2+32805604];
	ld.global.f32 	%f3230, [%rd2+32804804];
	add.f32 	%f3231, %f3229, %f3230;
	mul.f32 	%f3232, %f3231, 0f3F000000;
	st.global.f32 	[%rd2+32805608], %f3232;
	ld.global.f32 	%f3233, [%rd2+32805616];
	ld.global.f32 	%f3234, [%rd2+32806416];
	add.f32 	%f3235, %f3233, %f3234;
	mul.f32 	%f3236, %f3235, 0f3F000000;
	st.global.f32 	[%rd2+32805612], %f3236;
	ld.global.f32 	%f3237, [%rd2+32806408];
	ld.global.f32 	%f3238, [%rd2+32807216];
	add.f32 	%f3239, %f3237, %f3238;
	mul.f32 	%f3240, %f3239, 0f3F000000;
	st.global.f32 	[%rd2+32806412], %f3240;
	ld.global.f32 	%f3241, [%rd2+32966416];
	ld.global.f32 	%f3242, [%rd2+32965608];
	add.f32 	%f3243, %f3241, %f3242;
	mul.f32 	%f3244, %f3243, 0f3F000000;
	st.global.f32 	[%rd2+32966412], %f3244;
	ld.global.f32 	%f3245, [%rd2+32967208];
	ld.global.f32 	%f3246, [%rd2+32966408];
	add.f32 	%f3247, %f3245, %f3246;
	mul.f32 	%f3248, %f3247, 0f3F000000;
	st.global.f32 	[%rd2+32967212], %f3248;
	ld.global.f32 	%f3249, [%rd2+32967220];
	ld.global.f32 	%f3250, [%rd2+32968020];
	add.f32 	%f3251, %f3249, %f3250;
	mul.f32 	%f3252, %f3251, 0f3F000000;
	st.global.f32 	[%rd2+32967216], %f3252;
	ld.global.f32 	%f3253, [%rd2+32968012];
	ld.global.f32 	%f3254, [%rd2+32968820];
	add.f32 	%f3255, %f3253, %f3254;
	mul.f32 	%f3256, %f3255, 0f3F000000;
	st.global.f32 	[%rd2+32968016], %f3256;
	ld.global.f32 	%f3257, [%rd2+33128020];
	ld.global.f32 	%f3258, [%rd2+33127212];
	add.f32 	%f3259, %f3257, %f3258;
	mul.f32 	%f3260, %f3259, 0f3F000000;
	st.global.f32 	[%rd2+33128016], %f3260;
	ld.global.f32 	%f3261, [%rd2+33128812];
	ld.global.f32 	%f3262, [%rd2+33128012];
	add.f32 	%f3263, %f3261, %f3262;
	mul.f32 	%f3264, %f3263, 0f3F000000;
	st.global.f32 	[%rd2+33128816], %f3264;
	ld.global.f32 	%f3265, [%rd2+33128824];
	ld.global.f32 	%f3266, [%rd2+33129624];
	add.f32 	%f3267, %f3265, %f3266;
	mul.f32 	%f3268, %f3267, 0f3F000000;
	st.global.f32 	[%rd2+33128820], %f3268;
	ld.global.f32 	%f3269, [%rd2+33129616];
	ld.global.f32 	%f3270, [%rd2+33130424];
	add.f32 	%f3271, %f3269, %f3270;
	mul.f32 	%f3272, %f3271, 0f3F000000;
	st.global.f32 	[%rd2+33129620], %f3272;
	ld.global.f32 	%f3273, [%rd2+33289624];
	ld.global.f32 	%f3274, [%rd2+33288816];
	add.f32 	%f3275, %f3273, %f3274;
	mul.f32 	%f3276, %f3275, 0f3F000000;
	st.global.f32 	[%rd2+33289620], %f3276;
	ld.global.f32 	%f3277, [%rd2+33290416];
	ld.global.f32 	%f3278, [%rd2+33289616];
	add.f32 	%f3279, %f3277, %f3278;
	mul.f32 	%f3280, %f3279, 0f3F000000;
	st.global.f32 	[%rd2+33290420], %f3280;
	ld.global.f32 	%f3281, [%rd2+33290428];
	ld.global.f32 	%f3282, [%rd2+33291228];
	add.f32 	%f3283, %f3281, %f3282;
	mul.f32 	%f3284, %f3283, 0f3F000000;
	st.global.f32 	[%rd2+33290424], %f3284;
	ld.global.f32 	%f3285, [%rd2+33291220];
	ld.global.f32 	%f3286, [%rd2+33292028];
	add.f32 	%f3287, %f3285, %f3286;
	mul.f32 	%f3288, %f3287, 0f3F000000;
	st.global.f32 	[%rd2+33291224], %f3288;
	ld.global.f32 	%f3289, [%rd2+33451228];
	ld.global.f32 	%f3290, [%rd2+33450420];
	add.f32 	%f3291, %f3289, %f3290;
	mul.f32 	%f3292, %f3291, 0f3F000000;
	st.global.f32 	[%rd2+33451224], %f3292;
	ld.global.f32 	%f3293, [%rd2+33452020];
	ld.global.f32 	%f3294, [%rd2+33451220];
	add.f32 	%f3295, %f3293, %f3294;
	mul.f32 	%f3296, %f3295, 0f3F000000;
	st.global.f32 	[%rd2+33452024], %f3296;
	ld.global.f32 	%f3297, [%rd2+33452032];
	ld.global.f32 	%f3298, [%rd2+33452832];
	add.f32 	%f3299, %f3297, %f3298;
	mul.f32 	%f3300, %f3299, 0f3F000000;
	st.global.f32 	[%rd2+33452028], %f3300;
	ld.global.f32 	%f3301, [%rd2+33452824];
	ld.global.f32 	%f3302, [%rd2+33453632];
	add.f32 	%f3303, %f3301, %f3302;
	mul.f32 	%f3304, %f3303, 0f3F000000;
	st.global.f32 	[%rd2+33452828], %f3304;
	ld.global.f32 	%f3305, [%rd2+33612832];
	ld.global.f32 	%f3306, [%rd2+33612024];
	add.f32 	%f3307, %f3305, %f3306;
	mul.f32 	%f3308, %f3307, 0f3F000000;
	st.global.f32 	[%rd2+33612828], %f3308;
	ld.global.f32 	%f3309, [%rd2+33613624];
	ld.global.f32 	%f3310, [%rd2+33612824];
	add.f32 	%f3311, %f3309, %f3310;
	mul.f32 	%f3312, %f3311, 0f3F000000;
	st.global.f32 	[%rd2+33613628], %f3312;
	ld.global.f32 	%f3313, [%rd2+33613636];
	ld.global.f32 	%f3314, [%rd2+33614436];
	add.f32 	%f3315, %f3313, %f3314;
	mul.f32 	%f3316, %f3315, 0f3F000000;
	st.global.f32 	[%rd2+33613632], %f3316;
	ld.global.f32 	%f3317, [%rd2+33614428];
	ld.global.f32 	%f3318, [%rd2+33615236];
	add.f32 	%f3319, %f3317, %f3318;
	mul.f32 	%f3320, %f3319, 0f3F000000;
	st.global.f32 	[%rd2+33614432], %f3320;
	ld.global.f32 	%f3321, [%rd2+33774436];
	ld.global.f32 	%f3322, [%rd2+33773628];
	add.f32 	%f3323, %f3321, %f3322;
	mul.f32 	%f3324, %f3323, 0f3F000000;
	st.global.f32 	[%rd2+33774432], %f3324;
	ld.global.f32 	%f3325, [%rd2+33775228];
	ld.global.f32 	%f3326, [%rd2+33774428];
	add.f32 	%f3327, %f3325, %f3326;
	mul.f32 	%f3328, %f3327, 0f3F000000;
	st.global.f32 	[%rd2+33775232], %f3328;
	ld.global.f32 	%f3329, [%rd2+33775240];
	ld.global.f32 	%f3330, [%rd2+33776040];
	add.f32 	%f3331, %f3329, %f3330;
	mul.f32 	%f3332, %f3331, 0f3F000000;
	st.global.f32 	[%rd2+33775236], %f3332;
	ld.global.f32 	%f3333, [%rd2+33776032];
	ld.global.f32 	%f3334, [%rd2+33776840];
	add.f32 	%f3335, %f3333, %f3334;
	mul.f32 	%f3336, %f3335, 0f3F000000;
	st.global.f32 	[%rd2+33776036], %f3336;
	ld.global.f32 	%f3337, [%rd2+33936040];
	ld.global.f32 	%f3338, [%rd2+33935232];
	add.f32 	%f3339, %f3337, %f3338;
	mul.f32 	%f3340, %f3339, 0f3F000000;
	st.global.f32 	[%rd2+33936036], %f3340;
	ld.global.f32 	%f3341, [%rd2+33936832];
	ld.global.f32 	%f3342, [%rd2+33936032];
	add.f32 	%f3343, %f3341, %f3342;
	mul.f32 	%f3344, %f3343, 0f3F000000;
	st.global.f32 	[%rd2+33936836], %f3344;
	ld.global.f32 	%f3345, [%rd2+33936844];
	ld.global.f32 	%f3346, [%rd2+33937644];
	add.f32 	%f3347, %f3345, %f3346;
	mul.f32 	%f3348, %f3347, 0f3F000000;
	st.global.f32 	[%rd2+33936840], %f3348;
	ld.global.f32 	%f3349, [%rd2+33937636];
	ld.global.f32 	%f3350, [%rd2+33938444];
	add.f32 	%f3351, %f3349, %f3350;
	mul.f32 	%f3352, %f3351, 0f3F000000;
	st.global.f32 	[%rd2+33937640], %f3352;
	ld.global.f32 	%f3353, [%rd2+34097644];
	ld.global.f32 	%f3354, [%rd2+34096836];
	add.f32 	%f3355, %f3353, %f3354;
	mul.f32 	%f3356, %f3355, 0f3F000000;
	st.global.f32 	[%rd2+34097640], %f3356;
	ld.global.f32 	%f3357, [%rd2+34098436];
	ld.global.f32 	%f3358, [%rd2+34097636];
	add.f32 	%f3359, %f3357, %f3358;
	mul.f32 	%f3360, %f3359, 0f3F000000;
	st.global.f32 	[%rd2+34098440], %f3360;
	ld.global.f32 	%f3361, [%rd2+34098448];
	ld.global.f32 	%f3362, [%rd2+34099248];
	add.f32 	%f3363, %f3361, %f3362;
	mul.f32 	%f3364, %f3363, 0f3F000000;
	st.global.f32 	[%rd2+34098444], %f3364;
	ld.global.f32 	%f3365, [%rd2+34099240];
	ld.global.f32 	%f3366, [%rd2+34100048];
	add.f32 	%f3367, %f3365, %f3366;
	mul.f32 	%f3368, %f3367, 0f3F000000;
	st.global.f32 	[%rd2+34099244], %f3368;
	ld.global.f32 	%f3369, [%rd2+34259248];
	ld.global.f32 	%f3370, [%rd2+34258440];
	add.f32 	%f3371, %f3369, %f3370;
	mul.f32 	%f3372, %f3371, 0f3F000000;
	st.global.f32 	[%rd2+34259244], %f3372;
	ld.global.f32 	%f3373, [%rd2+34260040];
	ld.global.f32 	%f3374, [%rd2+34259240];
	add.f32 	%f3375, %f3373, %f3374;
	mul.f32 	%f3376, %f3375, 0f3F000000;
	st.global.f32 	[%rd2+34260044], %f3376;
	ld.global.f32 	%f3377, [%rd2+34260052];
	ld.global.f32 	%f3378, [%rd2+34260852];
	add.f32 	%f3379, %f3377, %f3378;
	mul.f32 	%f3380, %f3379, 0f3F000000;
	st.global.f32 	[%rd2+34260048], %f3380;
	ld.global.f32 	%f3381, [%rd2+34260844];
	ld.global.f32 	%f3382, [%rd2+34261652];
	add.f32 	%f3383, %f3381, %f3382;
	mul.f32 	%f3384, %f3383, 0f3F000000;
	st.global.f32 	[%rd2+34260848], %f3384;
	ld.global.f32 	%f3385, [%rd2+34420852];
	ld.global.f32 	%f3386, [%rd2+34420044];
	add.f32 	%f3387, %f3385, %f3386;
	mul.f32 	%f3388, %f3387, 0f3F000000;
	st.global.f32 	[%rd2+34420848], %f3388;
	ld.global.f32 	%f3389, [%rd2+34421644];
	ld.global.f32 	%f3390, [%rd2+34420844];
	add.f32 	%f3391, %f3389, %f3390;
	mul.f32 	%f3392, %f3391, 0f3F000000;
	st.global.f32 	[%rd2+34421648], %f3392;
	ld.global.f32 	%f3393, [%rd2+34421656];
	ld.global.f32 	%f3394, [%rd2+34422456];
	add.f32 	%f3395, %f3393, %f3394;
	mul.f32 	%f3396, %f3395, 0f3F000000;
	st.global.f32 	[%rd2+34421652], %f3396;
	ld.global.f32 	%f3397, [%rd2+34422448];
	ld.global.f32 	%f3398, [%rd2+34423256];
	add.f32 	%f3399, %f3397, %f3398;
	mul.f32 	%f3400, %f3399, 0f3F000000;
	st.global.f32 	[%rd2+34422452], %f3400;
	ld.global.f32 	%f3401, [%rd2+34582456];
	ld.global.f32 	%f3402, [%rd2+34581648];
	add.f32 	%f3403, %f3401, %f3402;
	mul.f32 	%f3404, %f3403, 0f3F000000;
	st.global.f32 	[%rd2+34582452], %f3404;
	ld.global.f32 	%f3405, [%rd2+34583248];
	ld.global.f32 	%f3406, [%rd2+34582448];
	add.f32 	%f3407, %f3405, %f3406;
	mul.f32 	%f3408, %f3407, 0f3F000000;
	st.global.f32 	[%rd2+34583252], %f3408;
	ld.global.f32 	%f3409, [%rd2+34583260];
	ld.global.f32 	%f3410, [%rd2+34584060];
	add.f32 	%f3411, %f3409, %f3410;
	mul.f32 	%f3412, %f3411, 0f3F000000;
	st.global.f32 	[%rd2+34583256], %f3412;
	ld.global.f32 	%f3413, [%rd2+34584052];
	ld.global.f32 	%f3414, [%rd2+34584860];
	add.f32 	%f3415, %f3413, %f3414;
	mul.f32 	%f3416, %f3415, 0f3F000000;
	st.global.f32 	[%rd2+34584056], %f3416;
	ld.global.f32 	%f3417, [%rd2+34744060];
	ld.global.f32 	%f3418, [%rd2+34743252];
	add.f32 	%f3419, %f3417, %f3418;
	mul.f32 	%f3420, %f3419, 0f3F000000;
	st.global.f32 	[%rd2+34744056], %f3420;
	ld.global.f32 	%f3421, [%rd2+34744852];
	ld.global.f32 	%f3422, [%rd2+34744052];
	add.f32 	%f3423, %f3421, %f3422;
	mul.f32 	%f3424, %f3423, 0f3F000000;
	st.global.f32 	[%rd2+34744856], %f3424;
	ld.global.f32 	%f3425, [%rd2+34744864];
	ld.global.f32 	%f3426, [%rd2+34745664];
	add.f32 	%f3427, %f3425, %f3426;
	mul.f32 	%f3428, %f3427, 0f3F000000;
	st.global.f32 	[%rd2+34744860], %f3428;
	ld.global.f32 	%f3429, [%rd2+34745656];
	ld.global.f32 	%f3430, [%rd2+34746464];
	add.f32 	%f3431, %f3429, %f3430;
	mul.f32 	%f3432, %f3431, 0f3F000000;
	st.global.f32 	[%rd2+34745660], %f3432;
	ld.global.f32 	%f3433, [%rd2+34905664];
	ld.global.f32 	%f3434, [%rd2+34904856];
	add.f32 	%f3435, %f3433, %f3434;
	mul.f32 	%f3436, %f3435, 0f3F000000;
	st.global.f32 	[%rd2+34905660], %f3436;
	ld.global.f32 	%f3437, [%rd2+34906456];
	ld.global.f32 	%f3438, [%rd2+34905656];
	add.f32 	%f3439, %f3437, %f3438;
	mul.f32 	%f3440, %f3439, 0f3F000000;
	st.global.f32 	[%rd2+34906460], %f3440;
	ld.global.f32 	%f3441, [%rd2+34906468];
	ld.global.f32 	%f3442, [%rd2+34907268];
	add.f32 	%f3443, %f3441, %f3442;
	mul.f32 	%f3444, %f3443, 0f3F000000;
	st.global.f32 	[%rd2+34906464], %f3444;
	ld.global.f32 	%f3445, [%rd2+34907260];
	ld.global.f32 	%f3446, [%rd2+34908068];
	add.f32 	%f3447, %f3445, %f3446;
	mul.f32 	%f3448, %f3447, 0f3F000000;
	st.global.f32 	[%rd2+34907264], %f3448;
	ld.global.f32 	%f3449, [%rd2+35067268];
	ld.global.f32 	%f3450, [%rd2+35066460];
	add.f32 	%f3451, %f3449, %f3450;
	mul.f32 	%f3452, %f3451, 0f3F000000;
	st.global.f32 	[%rd2+35067264], %f3452;
	ld.global.f32 	%f3453, [%rd2+35068060];
	ld.global.f32 	%f3454, [%rd2+35067260];
	add.f32 	%f3455, %f3453, %f3454;
	mul.f32 	%f3456, %f3455, 0f3F000000;
	st.global.f32 	[%rd2+35068064], %f3456;
	ld.global.f32 	%f3457, [%rd2+35068072];
	ld.global.f32 	%f3458, [%rd2+35068872];
	add.f32 	%f3459, %f3457, %f3458;
	mul.f32 	%f3460, %f3459, 0f3F000000;
	st.global.f32 	[%rd2+35068068], %f3460;
	ld.global.f32 	%f3461, [%rd2+35068864];
	ld.global.f32 	%f3462, [%rd2+35069672];
	add.f32 	%f3463, %f3461, %f3462;
	mul.f32 	%f3464, %f3463, 0f3F000000;
	st.global.f32 	[%rd2+35068868], %f3464;
	ld.global.f32 	%f3465, [%rd2+35228872];
	ld.global.f32 	%f3466, [%rd2+35228064];
	add.f32 	%f3467, %f3465, %f3466;
	mul.f32 	%f3468, %f3467, 0f3F000000;
	st.global.f32 	[%rd2+35228868], %f3468;
	ld.global.f32 	%f3469, [%rd2+35229664];
	ld.global.f32 	%f3470, [%rd2+35228864];
	add.f32 	%f3471, %f3469, %f3470;
	mul.f32 	%f3472, %f3471, 0f3F000000;
	st.global.f32 	[%rd2+35229668], %f3472;
	ld.global.f32 	%f3473, [%rd2+35229676];
	ld.global.f32 	%f3474, [%rd2+35230476];
	add.f32 	%f3475, %f3473, %f3474;
	mul.f32 	%f3476, %f3475, 0f3F000000;
	st.global.f32 	[%rd2+35229672], %f3476;
	ld.global.f32 	%f3477, [%rd2+35230468];
	ld.global.f32 	%f3478, [%rd2+35231276];
	add.f32 	%f3479, %f3477, %f3478;
	mul.f32 	%f3480, %f3479, 0f3F000000;
	st.global.f32 	[%rd2+35230472], %f3480;
	ld.global.f32 	%f3481, [%rd2+35390476];
	ld.global.f32 	%f3482, [%rd2+35389668];
	add.f32 	%f3483, %f3481, %f3482;
	mul.f32 	%f3484, %f3483, 0f3F000000;
	st.global.f32 	[%rd2+35390472], %f3484;
	ld.global.f32 	%f3485, [%rd2+35391268];
	ld.global.f32 	%f3486, [%rd2+35390468];
	add.f32 	%f3487, %f3485, %f3486;
	mul.f32 	%f3488, %f3487, 0f3F000000;
	st.global.f32 	[%rd2+35391272], %f3488;
	ld.global.f32 	%f3489, [%rd2+35391280];
	ld.global.f32 	%f3490, [%rd2+35392080];
	add.f32 	%f3491, %f3489, %f3490;
	mul.f32 	%f3492, %f3491, 0f3F000000;
	st.global.f32 	[%rd2+35391276], %f3492;
	ld.global.f32 	%f3493, [%rd2+35392072];
	ld.global.f32 	%f3494, [%rd2+35392880];
	add.f32 	%f3495, %f3493, %f3494;
	mul.f32 	%f3496, %f3495, 0f3F000000;
	st.global.f32 	[%rd2+35392076], %f3496;
	ld.global.f32 	%f3497, [%rd2+35552080];
	ld.global.f32 	%f3498, [%rd2+35551272];
	add.f32 	%f3499, %f3497, %f3498;
	mul.f32 	%f3500, %f3499, 0f3F000000;
	st.global.f32 	[%rd2+35552076], %f3500;
	ld.global.f32 	%f3501, [%rd2+35552872];
	ld.global.f32 	%f3502, [%rd2+35552072];
	add.f32 	%f3503, %f3501, %f3502;
	mul.f32 	%f3504, %f3503, 0f3F000000;
	st.global.f32 	[%rd2+35552876], %f3504;
	ld.global.f32 	%f3505, [%rd2+35552884];
	ld.global.f32 	%f3506, [%rd2+35553684];
	add.f32 	%f3507, %f3505, %f3506;
	mul.f32 	%f3508, %f3507, 0f3F000000;
	st.global.f32 	[%rd2+35552880], %f3508;
	ld.global.f32 	%f3509, [%rd2+35553676];
	ld.global.f32 	%f3510, [%rd2+35554484];
	add.f32 	%f3511, %f3509, %f3510;
	mul.f32 	%f3512, %f3511, 0f3F000000;
	st.global.f32 	[%rd2+35553680], %f3512;
	ld.global.f32 	%f3513, [%rd2+35713684];
	ld.global.f32 	%f3514, [%rd2+35712876];
	add.f32 	%f3515, %f3513, %f3514;
	mul.f32 	%f3516, %f3515, 0f3F000000;
	st.global.f32 	[%rd2+35713680], %f3516;
	ld.global.f32 	%f3517, [%rd2+35714476];
	ld.global.f32 	%f3518, [%rd2+35713676];
	add.f32 	%f3519, %f3517, %f3518;
	mul.f32 	%f3520, %f3519, 0f3F000000;
	st.global.f32 	[%rd2+35714480], %f3520;
	ld.global.f32 	%f3521, [%rd2+35714488];
	ld.global.f32 	%f3522, [%rd2+35715288];
	add.f32 	%f3523, %f3521, %f3522;
	mul.f32 	%f3524, %f3523, 0f3F000000;
	st.global.f32 	[%rd2+35714484], %f3524;
	ld.global.f32 	%f3525, [%rd2+35715280];
	ld.global.f32 	%f3526, [%rd2+35716088];
	add.f32 	%f3527, %f3525, %f3526;
	mul.f32 	%f3528, %f3527, 0f3F000000;
	st.global.f32 	[%rd2+35715284], %f3528;
	ld.global.f32 	%f3529, [%rd2+35875288];
	ld.global.f32 	%f3530, [%rd2+35874480];
	add.f32 	%f3531, %f3529, %f3530;
	mul.f32 	%f3532, %f3531, 0f3F000000;
	st.global.f32 	[%rd2+35875284], %f3532;
	ld.global.f32 	%f3533, [%rd2+35876080];
	ld.global.f32 	%f3534, [%rd2+35875280];
	add.f32 	%f3535, %f3533, %f3534;
	mul.f32 	%f3536, %f3535, 0f3F000000;
	st.global.f32 	[%rd2+35876084], %f3536;
	ld.global.f32 	%f3537, [%rd2+35876092];
	ld.global.f32 	%f3538, [%rd2+35876892];
	add.f32 	%f3539, %f3537, %f3538;
	mul.f32 	%f3540, %f3539, 0f3F000000;
	st.global.f32 	[%rd2+35876088], %f3540;
	ld.global.f32 	%f3541, [%rd2+35876884];
	ld.global.f32 	%f3542, [%rd2+35877692];
	add.f32 	%f3543, %f3541, %f3542;
	mul.f32 	%f3544, %f3543, 0f3F000000;
	st.global.f32 	[%rd2+35876888], %f3544;
	ld.global.f32 	%f3545, [%rd2+36036892];
	ld.global.f32 	%f3546, [%rd2+36036084];
	add.f32 	%f3547, %f3545, %f3546;
	mul.f32 	%f3548, %f3547, 0f3F000000;
	st.global.f32 	[%rd2+36036888], %f3548;
	ld.global.f32 	%f3549, [%rd2+36037684];
	ld.global.f32 	%f3550, [%rd2+36036884];
	add.f32 	%f3551, %f3549, %f3550;
	mul.f32 	%f3552, %f3551, 0f3F000000;
	st.global.f32 	[%rd2+36037688], %f3552;
	ld.global.f32 	%f3553, [%rd2+36037696];
	ld.global.f32 	%f3554, [%rd2+36038496];
	add.f32 	%f3555, %f3553, %f3554;
	mul.f32 	%f3556, %f3555, 0f3F000000;
	st.global.f32 	[%rd2+36037692], %f3556;
	ld.global.f32 	%f3557, [%rd2+36038488];
	ld.global.f32 	%f3558, [%rd2+36039296];
	add.f32 	%f3559, %f3557, %f3558;
	mul.f32 	%f3560, %f3559, 0f3F000000;
	st.global.f32 	[%rd2+36038492], %f3560;
	ld.global.f32 	%f3561, [%rd2+36198496];
	ld.global.f32 	%f3562, [%rd2+36197688];
	add.f32 	%f3563, %f3561, %f3562;
	mul.f32 	%f3564, %f3563, 0f3F000000;
	st.global.f32 	[%rd2+36198492], %f3564;
	ld.global.f32 	%f3565, [%rd2+36199288];
	ld.global.f32 	%f3566, [%rd2+36198488];
	add.f32 	%f3567, %f3565, %f3566;
	mul.f32 	%f3568, %f3567, 0f3F000000;
	st.global.f32 	[%rd2+36199292], %f3568;
	ld.global.f32 	%f3569, [%rd2+36199300];
	ld.global.f32 	%f3570, [%rd2+36200100];
	add.f32 	%f3571, %f3569, %f3570;
	mul.f32 	%f3572, %f3571, 0f3F000000;
	st.global.f32 	[%rd2+36199296], %f3572;
	ld.global.f32 	%f3573, [%rd2+36200092];
	ld.global.f32 	%f3574, [%rd2+36200900];
	add.f32 	%f3575, %f3573, %f3574;
	mul.f32 	%f3576, %f3575, 0f3F000000;
	st.global.f32 	[%rd2+36200096], %f3576;
	ld.global.f32 	%f3577, [%rd2+36360100];
	ld.global.f32 	%f3578, [%rd2+36359292];
	add.f32 	%f3579, %f3577, %f3578;
	mul.f32 	%f3580, %f3579, 0f3F000000;
	st.global.f32 	[%rd2+36360096], %f3580;
	ld.global.f32 	%f3581, [%rd2+36360892];
	ld.global.f32 	%f3582, [%rd2+36360092];
	add.f32 	%f3583, %f3581, %f3582;
	mul.f32 	%f3584, %f3583, 0f3F000000;
	st.global.f32 	[%rd2+36360896], %f3584;
	ld.global.f32 	%f3585, [%rd2+36360904];
	ld.global.f32 	%f3586, [%rd2+36361704];
	add.f32 	%f3587, %f3585, %f3586;
	mul.f32 	%f3588, %f3587, 0f3F000000;
	st.global.f32 	[%rd2+36360900], %f3588;
	ld.global.f32 	%f3589, [%rd2+36361696];
	ld.global.f32 	%f3590, [%rd2+36362504];
	add.f32 	%f3591, %f3589, %f3590;
	mul.f32 	%f3592, %f3591, 0f3F000000;
	st.global.f32 	[%rd2+36361700], %f3592;
	ld.global.f32 	%f3593, [%rd2+36521704];
	ld.global.f32 	%f3594, [%rd2+36520896];
	add.f32 	%f3595, %f3593, %f3594;
	mul.f32 	%f3596, %f3595, 0f3F000000;
	st.global.f32 	[%rd2+36521700], %f3596;
	ld.global.f32 	%f3597, [%rd2+36522496];
	ld.global.f32 	%f3598, [%rd2+36521696];
	add.f32 	%f3599, %f3597, %f3598;
	mul.f32 	%f3600, %f3599, 0f3F000000;
	st.global.f32 	[%rd2+36522500], %f3600;
	ld.global.f32 	%f3601, [%rd2+36522508];
	ld.global.f32 	%f3602, [%rd2+36523308];
	add.f32 	%f3603, %f3601, %f3602;
	mul.f32 	%f3604, %f3603, 0f3F000000;
	st.global.f32 	[%rd2+36522504], %f3604;
	ld.global.f32 	%f3605, [%rd2+36523300];
	ld.global.f32 	%f3606, [%rd2+36524108];
	add.f32 	%f3607, %f3605, %f3606;
	mul.f32 	%f3608, %f3607, 0f3F000000;
	st.global.f32 	[%rd2+36523304], %f3608;
	ld.global.f32 	%f3609, [%rd2+36683308];
	ld.global.f32 	%f3610, [%rd2+36682500];
	add.f32 	%f3611, %f3609, %f3610;
	mul.f32 	%f3612, %f3611, 0f3F000000;
	st.global.f32 	[%rd2+36683304], %f3612;
	ld.global.f32 	%f3613, [%rd2+36684100];
	ld.global.f32 	%f3614, [%rd2+36683300];
	add.f32 	%f3615, %f3613, %f3614;
	mul.f32 	%f3616, %f3615, 0f3F000000;
	st.global.f32 	[%rd2+36684104], %f3616;
	ld.global.f32 	%f3617, [%rd2+36684112];
	ld.global.f32 	%f3618, [%rd2+36684912];
	add.f32 	%f3619, %f3617, %f3618;
	mul.f32 	%f3620, %f3619, 0f3F000000;
	st.global.f32 	[%rd2+36684108], %f3620;
	ld.global.f32 	%f3621, [%rd2+36684904];
	ld.global.f32 	%f3622, [%rd2+36685712];
	add.f32 	%f3623, %f3621, %f3622;
	mul.f32 	%f3624, %f3623, 0f3F000000;
	st.global.f32 	[%rd2+36684908], %f3624;
	ld.global.f32 	%f3625, [%rd2+36844912];
	ld.global.f32 	%f3626, [%rd2+36844104];
	add.f32 	%f3627, %f3625, %f3626;
	mul.f32 	%f3628, %f3627, 0f3F000000;
	st.global.f32 	[%rd2+36844908], %f3628;
	ld.global.f32 	%f3629, [%rd2+36845704];
	ld.global.f32 	%f3630, [%rd2+36844904];
	add.f32 	%f3631, %f3629, %f3630;
	mul.f32 	%f3632, %f3631, 0f3F000000;
	st.global.f32 	[%rd2+36845708], %f3632;
	ld.global.f32 	%f3633, [%rd2+36845716];
	ld.global.f32 	%f3634, [%rd2+36846516];
	add.f32 	%f3635, %f3633, %f3634;
	mul.f32 	%f3636, %f3635, 0f3F000000;
	st.global.f32 	[%rd2+36845712], %f3636;
	ld.global.f32 	%f3637, [%rd2+36846508];
	ld.global.f32 	%f3638, [%rd2+36847316];
	add.f32 	%f3639, %f3637, %f3638;
	mul.f32 	%f3640, %f3639, 0f3F000000;
	st.global.f32 	[%rd2+36846512], %f3640;
	ld.global.f32 	%f3641, [%rd2+37006516];
	ld.global.f32 	%f3642, [%rd2+37005708];
	add.f32 	%f3643, %f3641, %f3642;
	mul.f32 	%f3644, %f3643, 0f3F000000;
	st.global.f32 	[%rd2+37006512], %f3644;
	ld.global.f32 	%f3645, [%rd2+37007308];
	ld.global.f32 	%f3646, [%rd2+37006508];
	add.f32 	%f3647, %f3645, %f3646;
	mul.f32 	%f3648, %f3647, 0f3F000000;
	st.global.f32 	[%rd2+37007312], %f3648;
	ld.global.f32 	%f3649, [%rd2+37007320];
	ld.global.f32 	%f3650, [%rd2+37008120];
	add.f32 	%f3651, %f3649, %f3650;
	mul.f32 	%f3652, %f3651, 0f3F000000;
	st.global.f32 	[%rd2+37007316], %f3652;
	ld.global.f32 	%f3653, [%rd2+37008112];
	ld.global.f32 	%f3654, [%rd2+37008920];
	add.f32 	%f3655, %f3653, %f3654;
	mul.f32 	%f3656, %f3655, 0f3F000000;
	st.global.f32 	[%rd2+37008116], %f3656;
	ld.global.f32 	%f3657, [%rd2+37168120];
	ld.global.f32 	%f3658, [%rd2+37167312];
	add.f32 	%f3659, %f3657, %f3658;
	mul.f32 	%f3660, %f3659, 0f3F000000;
	st.global.f32 	[%rd2+37168116], %f3660;
	ld.global.f32 	%f3661, [%rd2+37168912];
	ld.global.f32 	%f3662, [%rd2+37168112];
	add.f32 	%f3663, %f3661, %f3662;
	mul.f32 	%f3664, %f3663, 0f3F000000;
	st.global.f32 	[%rd2+37168916], %f3664;
	ld.global.f32 	%f3665, [%rd2+37168924];
	ld.global.f32 	%f3666, [%rd2+37169724];
	add.f32 	%f3667, %f3665, %f3666;
	mul.f32 	%f3668, %f3667, 0f3F000000;
	st.global.f32 	[%rd2+37168920], %f3668;
	ld.global.f32 	%f3669, [%rd2+37169716];
	ld.global.f32 	%f3670, [%rd2+37170524];
	add.f32 	%f3671, %f3669, %f3670;
	mul.f32 	%f3672, %f3671, 0f3F000000;
	st.global.f32 	[%rd2+37169720], %f3672;
	ld.global.f32 	%f3673, [%rd2+37329724];
	ld.global.f32 	%f3674, [%rd2+37328916];
	add.f32 	%f3675, %f3673, %f3674;
	mul.f32 	%f3676, %f3675, 0f3F000000;
	st.global.f32 	[%rd2+37329720], %f3676;
	ld.global.f32 	%f3677, [%rd2+37330516];
	ld.global.f32 	%f3678, [%rd2+37329716];
	add.f32 	%f3679, %f3677, %f3678;
	mul.f32 	%f3680, %f3679, 0f3F000000;
	st.global.f32 	[%rd2+37330520], %f3680;
	ld.global.f32 	%f3681, [%rd2+37330528];
	ld.global.f32 	%f3682, [%rd2+37331328];
	add.f32 	%f3683, %f3681, %f3682;
	mul.f32 	%f3684, %f3683, 0f3F000000;
	st.global.f32 	[%rd2+37330524], %f3684;
	ld.global.f32 	%f3685, [%rd2+37331320];
	ld.global.f32 	%f3686, [%rd2+37332128];
	add.f32 	%f3687, %f3685, %f3686;
	mul.f32 	%f3688, %f3687, 0f3F000000;
	st.global.f32 	[%rd2+37331324], %f3688;
	ld.global.f32 	%f3689, [%rd2+37491328];
	ld.global.f32 	%f3690, [%rd2+37490520];
	add.f32 	%f3691, %f3689, %f3690;
	mul.f32 	%f3692, %f3691, 0f3F000000;
	st.global.f32 	[%rd2+37491324], %f3692;
	ld.global.f32 	%f3693, [%rd2+37492120];
	ld.global.f32 	%f3694, [%rd2+37491320];
	add.f32 	%f3695, %f3693, %f3694;
	mul.f32 	%f3696, %f3695, 0f3F000000;
	st.global.f32 	[%rd2+37492124], %f3696;
	ld.global.f32 	%f3697, [%rd2+37492132];
	ld.global.f32 	%f3698, [%rd2+37492932];
	add.f32 	%f3699, %f3697, %f3698;
	mul.f32 	%f3700, %f3699, 0f3F000000;
	st.global.f32 	[%rd2+37492128], %f3700;
	ld.global.f32 	%f3701, [%rd2+37492924];
	ld.global.f32 	%f3702, [%rd2+37493732];
	add.f32 	%f3703, %f3701, %f3702;
	mul.f32 	%f3704, %f3703, 0f3F000000;
	st.global.f32 	[%rd2+37492928], %f3704;
	ld.global.f32 	%f3705, [%rd2+37652932];
	ld.global.f32 	%f3706, [%rd2+37652124];
	add.f32 	%f3707, %f3705, %f3706;
	mul.f32 	%f3708, %f3707, 0f3F000000;
	st.global.f32 	[%rd2+37652928], %f3708;
	ld.global.f32 	%f3709, [%rd2+37653724];
	ld.global.f32 	%f3710, [%rd2+37652924];
	add.f32 	%f3711, %f3709, %f3710;
	mul.f32 	%f3712, %f3711, 0f3F000000;
	st.global.f32 	[%rd2+37653728], %f3712;
	ld.global.f32 	%f3713, [%rd2+37653736];
	ld.global.f32 	%f3714, [%rd2+37654536];
	add.f32 	%f3715, %f3713, %f3714;
	mul.f32 	%f3716, %f3715, 0f3F000000;
	st.global.f32 	[%rd2+37653732], %f3716;
	ld.global.f32 	%f3717, [%rd2+37654528];
	ld.global.f32 	%f3718, [%rd2+37655336];
	add.f32 	%f3719, %f3717, %f3718;
	mul.f32 	%f3720, %f3719, 0f3F000000;
	st.global.f32 	[%rd2+37654532], %f3720;
	ld.global.f32 	%f3721, [%rd2+37814536];
	ld.global.f32 	%f3722, [%rd2+37813728];
	add.f32 	%f3723, %f3721, %f3722;
	mul.f32 	%f3724, %f3723, 0f3F000000;
	st.global.f32 	[%rd2+37814532], %f3724;
	ld.global.f32 	%f3725, [%rd2+37815328];
	ld.global.f32 	%f3726, [%rd2+37814528];
	add.f32 	%f3727, %f3725, %f3726;
	mul.f32 	%f3728, %f3727, 0f3F000000;
	st.global.f32 	[%rd2+37815332], %f3728;
	ld.global.f32 	%f3729, [%rd2+37815340];
	ld.global.f32 	%f3730, [%rd2+37816140];
	add.f32 	%f3731, %f3729, %f3730;
	mul.f32 	%f3732, %f3731, 0f3F000000;
	st.global.f32 	[%rd2+37815336], %f3732;
	ld.global.f32 	%f3733, [%rd2+37816132];
	ld.global.f32 	%f3734, [%rd2+37816940];
	add.f32 	%f3735, %f3733, %f3734;
	mul.f32 	%f3736, %f3735, 0f3F000000;
	st.global.f32 	[%rd2+37816136], %f3736;
	ld.global.f32 	%f3737, [%rd2+37976140];
	ld.global.f32 	%f3738, [%rd2+37975332];
	add.f32 	%f3739, %f3737, %f3738;
	mul.f32 	%f3740, %f3739, 0f3F000000;
	st.global.f32 	[%rd2+37976136], %f3740;
	ld.global.f32 	%f3741, [%rd2+37976932];
	ld.global.f32 	%f3742, [%rd2+37976132];
	add.f32 	%f3743, %f3741, %f3742;
	mul.f32 	%f3744, %f3743, 0f3F000000;
	st.global.f32 	[%rd2+37976936], %f3744;
	ld.global.f32 	%f3745, [%rd2+37976944];
	ld.global.f32 	%f3746, [%rd2+37977744];
	add.f32 	%f3747, %f3745, %f3746;
	mul.f32 	%f3748, %f3747, 0f3F000000;
	st.global.f32 	[%rd2+37976940], %f3748;
	ld.global.f32 	%f3749, [%rd2+37977736];
	ld.global.f32 	%f3750, [%rd2+37978544];
	add.f32 	%f3751, %f3749, %f3750;
	mul.f32 	%f3752, %f3751, 0f3F000000;
	st.global.f32 	[%rd2+37977740], %f3752;
	ld.global.f32 	%f3753, [%rd2+38137744];
	ld.global.f32 	%f3754, [%rd2+38136936];
	add.f32 	%f3755, %f3753, %f3754;
	mul.f32 	%f3756, %f3755, 0f3F000000;
	st.global.f32 	[%rd2+38137740], %f3756;
	ld.global.f32 	%f3757, [%rd2+38138536];
	ld.global.f32 	%f3758, [%rd2+38137736];
	add.f32 	%f3759, %f3757, %f3758;
	mul.f32 	%f3760, %f3759, 0f3F000000;
	st.global.f32 	[%rd2+38138540], %f3760;
	ld.global.f32 	%f3761, [%rd2+38138548];
	ld.global.f32 	%f3762, [%rd2+38139348];
	add.f32 	%f3763, %f3761, %f3762;
	mul.f32 	%f3764, %f3763, 0f3F000000;
	st.global.f32 	[%rd2+38138544], %f3764;
	ld.global.f32 	%f3765, [%rd2+38139340];
	ld.global.f32 	%f3766, [%rd2+38140148];
	add.f32 	%f3767, %f3765, %f3766;
	mul.f32 	%f3768, %f3767, 0f3F000000;
	st.global.f32 	[%rd2+38139344], %f3768;
	ld.global.f32 	%f3769, [%rd2+38299348];
	ld.global.f32 	%f3770, [%rd2+38298540];
	add.f32 	%f3771, %f3769, %f3770;
	mul.f32 	%f3772, %f3771, 0f3F000000;
	st.global.f32 	[%rd2+38299344], %f3772;
	ld.global.f32 	%f3773, [%rd2+38300140];
	ld.global.f32 	%f3774, [%rd2+38299340];
	add.f32 	%f3775, %f3773, %f3774;
	mul.f32 	%f3776, %f3775, 0f3F000000;
	st.global.f32 	[%rd2+38300144], %f3776;
	ld.global.f32 	%f3777, [%rd2+38300152];
	ld.global.f32 	%f3778, [%rd2+38300952];
	add.f32 	%f3779, %f3777, %f3778;
	mul.f32 	%f3780, %f3779, 0f3F000000;
	st.global.f32 	[%rd2+38300148], %f3780;
	ld.global.f32 	%f3781, [%rd2+38300944];
	ld.global.f32 	%f3782, [%rd2+38301752];
	add.f32 	%f3783, %f3781, %f3782;
	mul.f32 	%f3784, %f3783, 0f3F000000;
	st.global.f32 	[%rd2+38300948], %f3784;
	ld.global.f32 	%f3785, [%rd2+38460952];
	ld.global.f32 	%f3786, [%rd2+38460144];
	add.f32 	%f3787, %f3785, %f3786;
	mul.f32 	%f3788, %f3787, 0f3F000000;
	st.global.f32 	[%rd2+38460948], %f3788;
	ld.global.f32 	%f3789, [%rd2+38461744];
	ld.global.f32 	%f3790, [%rd2+38460944];
	add.f32 	%f3791, %f3789, %f3790;
	mul.f32 	%f3792, %f3791, 0f3F000000;
	st.global.f32 	[%rd2+38461748], %f3792;
	ld.global.f32 	%f3793, [%rd2+38461756];
	ld.global.f32 	%f3794, [%rd2+38462556];
	add.f32 	%f3795, %f3793, %f3794;
	mul.f32 	%f3796, %f3795, 0f3F000000;
	st.global.f32 	[%rd2+38461752], %f3796;
	ld.global.f32 	%f3797, [%rd2+38462548];
	ld.global.f32 	%f3798, [%rd2+38463356];
	add.f32 	%f3799, %f3797, %f3798;
	mul.f32 	%f3800, %f3799, 0f3F000000;
	st.global.f32 	[%rd2+38462552], %f3800;
	ld.global.f32 	%f3801, [%rd2+38622556];
	ld.global.f32 	%f3802, [%rd2+38621748];
	add.f32 	%f3803, %f3801, %f3802;
	mul.f32 	%f3804, %f3803, 0f3F000000;
	st.global.f32 	[%rd2+38622552], %f3804;
	ld.global.f32 	%f3805, [%rd2+38623348];
	ld.global.f32 	%f3806, [%rd2+38622548];
	add.f32 	%f3807, %f3805, %f3806;
	mul.f32 	%f3808, %f3807, 0f3F000000;
	st.global.f32 	[%rd2+38623352], %f3808;
	ld.global.f32 	%f3809, [%rd2+38623360];
	ld.global.f32 	%f3810, [%rd2+38624160];
	add.f32 	%f3811, %f3809, %f3810;
	mul.f32 	%f3812, %f3811, 0f3F000000;
	st.global.f32 	[%rd2+38623356], %f3812;
	ld.global.f32 	%f3813, [%rd2+38624152];
	ld.global.f32 	%f3814, [%rd2+38624960];
	add.f32 	%f3815, %f3813, %f3814;
	mul.f32 	%f3816, %f3815, 0f3F000000;
	st.global.f32 	[%rd2+38624156], %f3816;
	ld.global.f32 	%f3817, [%rd2+38784160];
	ld.global.f32 	%f3818, [%rd2+38783352];
	add.f32 	%f3819, %f3817, %f3818;
	mul.f32 	%f3820, %f3819, 0f3F000000;
	st.global.f32 	[%rd2+38784156], %f3820;
	ld.global.f32 	%f3821, [%rd2+38784952];
	ld.global.f32 	%f3822, [%rd2+38784152];
	add.f32 	%f3823, %f3821, %f3822;
	mul.f32 	%f3824, %f3823, 0f3F000000;
	st.global.f32 	[%rd2+38784956], %f3824;
	ld.global.f32 	%f3825, [%rd2+38784964];
	ld.global.f32 	%f3826, [%rd2+38785764];
	add.f32 	%f3827, %f3825, %f3826;
	mul.f32 	%f3828, %f3827, 0f3F000000;
	st.global.f32 	[%rd2+38784960], %f3828;
	ld.global.f32 	%f3829, [%rd2+38785756];
	ld.global.f32 	%f3830, [%rd2+38786564];
	add.f32 	%f3831, %f3829, %f3830;
	mul.f32 	%f3832, %f3831, 0f3F000000;
	st.global.f32 	[%rd2+38785760], %f3832;
	ld.global.f32 	%f3833, [%rd2+38945764];
	ld.global.f32 	%f3834, [%rd2+38944956];
	add.f32 	%f3835, %f3833, %f3834;
	mul.f32 	%f3836, %f3835, 0f3F000000;
	st.global.f32 	[%rd2+38945760], %f3836;
	ld.global.f32 	%f3837, [%rd2+38946556];
	ld.global.f32 	%f3838, [%rd2+38945756];
	add.f32 	%f3839, %f3837, %f3838;
	mul.f32 	%f3840, %f3839, 0f3F000000;
	st.global.f32 	[%rd2+38946560], %f3840;
	ld.global.f32 	%f3841, [%rd2+38946568];
	ld.global.f32 	%f3842, [%rd2+38947368];
	add.f32 	%f3843, %f3841, %f3842;
	mul.f32 	%f3844, %f3843, 0f3F000000;
	st.global.f32 	[%rd2+38946564], %f3844;
	ld.global.f32 	%f3845, [%rd2+38947360];
	ld.global.f32 	%f3846, [%rd2+38948168];
	add.f32 	%f3847, %f3845, %f3846;
	mul.f32 	%f3848, %f3847, 0f3F000000;
	st.global.f32 	[%rd2+38947364], %f3848;
	ld.global.f32 	%f3849, [%rd2+39107368];
	ld.global.f32 	%f3850, [%rd2+39106560];
	add.f32 	%f3851, %f3849, %f3850;
	mul.f32 	%f3852, %f3851, 0f3F000000;
	st.global.f32 	[%rd2+39107364], %f3852;
	ld.global.f32 	%f3853, [%rd2+39108160];
	ld.global.f32 	%f3854, [%rd2+39107360];
	add.f32 	%f3855, %f3853, %f3854;
	mul.f32 	%f3856, %f3855, 0f3F000000;
	st.global.f32 	[%rd2+39108164], %f3856;
	ld.global.f32 	%f3857, [%rd2+39108172];
	ld.global.f32 	%f3858, [%rd2+39108972];
	add.f32 	%f3859, %f3857, %f3858;
	mul.f32 	%f3860, %f3859, 0f3F000000;
	st.global.f32 	[%rd2+39108168], %f3860;
	ld.global.f32 	%f3861, [%rd2+39108964];
	ld.global.f32 	%f3862, [%rd2+39109772];
	add.f32 	%f3863, %f3861, %f3862;
	mul.f32 	%f3864, %f3863, 0f3F000000;
	st.global.f32 	[%rd2+39108968], %f3864;
	ld.global.f32 	%f3865, [%rd2+39268972];
	ld.global.f32 	%f3866, [%rd2+39268164];
	add.f32 	%f3867, %f3865, %f3866;
	mul.f32 	%f3868, %f3867, 0f3F000000;
	st.global.f32 	[%rd2+39268968], %f3868;
	ld.global.f32 	%f3869, [%rd2+39269764];
	ld.global.f32 	%f3870, [%rd2+39268964];
	add.f32 	%f3871, %f3869, %f3870;
	mul.f32 	%f3872, %f3871, 0f3F000000;
	st.global.f32 	[%rd2+39269768], %f3872;
	ld.global.f32 	%f3873, [%rd2+39269776];
	ld.global.f32 	%f3874, [%rd2+39270576];
	add.f32 	%f3875, %f3873, %f3874;
	mul.f32 	%f3876, %f3875, 0f3F000000;
	st.global.f32 	[%rd2+39269772], %f3876;
	ld.global.f32 	%f3877, [%rd2+39270568];
	ld.global.f32 	%f3878, [%rd2+39271376];
	add.f32 	%f3879, %f3877, %f3878;
	mul.f32 	%f3880, %f3879, 0f3F000000;
	st.global.f32 	[%rd2+39270572], %f3880;
	ld.global.f32 	%f3881, [%rd2+39430576];
	ld.global.f32 	%f3882, [%rd2+39429768];
	add.f32 	%f3883, %f3881, %f3882;
	mul.f32 	%f3884, %f3883, 0f3F000000;
	st.global.f32 	[%rd2+39430572], %f3884;
	ld.global.f32 	%f3885, [%rd2+39431368];
	ld.global.f32 	%f3886, [%rd2+39430568];
	add.f32 	%f3887, %f3885, %f3886;
	mul.f32 	%f3888, %f3887, 0f3F000000;
	st.global.f32 	[%rd2+39431372], %f3888;
	ld.global.f32 	%f3889, [%rd2+39431380];
	ld.global.f32 	%f3890, [%rd2+39432180];
	add.f32 	%f3891, %f3889, %f3890;
	mul.f32 	%f3892, %f3891, 0f3F000000;
	st.global.f32 	[%rd2+39431376], %f3892;
	ld.global.f32 	%f3893, [%rd2+39432172];
	ld.global.f32 	%f3894, [%rd2+39432980];
	add.f32 	%f3895, %f3893, %f3894;
	mul.f32 	%f3896, %f3895, 0f3F000000;
	st.global.f32 	[%rd2+39432176], %f3896;
	ld.global.f32 	%f3897, [%rd2+39592180];
	ld.global.f32 	%f3898, [%rd2+39591372];
	add.f32 	%f3899, %f3897, %f3898;
	mul.f32 	%f3900, %f3899, 0f3F000000;
	st.global.f32 	[%rd2+39592176], %f3900;
	ld.global.f32 	%f3901, [%rd2+39592972];
	ld.global.f32 	%f3902, [%rd2+39592172];
	add.f32 	%f3903, %f3901, %f3902;
	mul.f32 	%f3904, %f3903, 0f3F000000;
	st.global.f32 	[%rd2+39592976], %f3904;
	ld.global.f32 	%f3905, [%rd2+39592984];
	ld.global.f32 	%f3906, [%rd2+39593784];
	add.f32 	%f3907, %f3905, %f3906;
	mul.f32 	%f3908, %f3907, 0f3F000000;
	st.global.f32 	[%rd2+39592980], %f3908;
	ld.global.f32 	%f3909, [%rd2+39593776];
	ld.global.f32 	%f3910, [%rd2+39594584];
	add.f32 	%f3911, %f3909, %f3910;
	mul.f32 	%f3912, %f3911, 0f3F000000;
	st.global.f32 	[%rd2+39593780], %f3912;
	ld.global.f32 	%f3913, [%rd2+39753784];
	ld.global.f32 	%f3914, [%rd2+39752976];
	add.f32 	%f3915, %f3913, %f3914;
	mul.f32 	%f3916, %f3915, 0f3F000000;
	st.global.f32 	[%rd2+39753780], %f3916;
	ld.global.f32 	%f3917, [%rd2+39754576];
	ld.global.f32 	%f3918, [%rd2+39753776];
	add.f32 	%f3919, %f3917, %f3918;
	mul.f32 	%f3920, %f3919, 0f3F000000;
	st.global.f32 	[%rd2+39754580], %f3920;
	ld.global.f32 	%f3921, [%rd2+39754588];
	ld.global.f32 	%f3922, [%rd2+39755388];
	add.f32 	%f3923, %f3921, %f3922;
	mul.f32 	%f3924, %f3923, 0f3F000000;
	st.global.f32 	[%rd2+39754584], %f3924;
	ld.global.f32 	%f3925, [%rd2+39755380];
	ld.global.f32 	%f3926, [%rd2+39756188];
	add.f32 	%f3927, %f3925, %f3926;
	mul.f32 	%f3928, %f3927, 0f3F000000;
	st.global.f32 	[%rd2+39755384], %f3928;
	ld.global.f32 	%f3929, [%rd2+39915388];
	ld.global.f32 	%f3930, [%rd2+39914580];
	add.f32 	%f3931, %f3929, %f3930;
	mul.f32 	%f3932, %f3931, 0f3F000000;
	st.global.f32 	[%rd2+39915384], %f3932;
	ld.global.f32 	%f3933, [%rd2+39916180];
	ld.global.f32 	%f3934, [%rd2+39915380];
	add.f32 	%f3935, %f3933, %f3934;
	mul.f32 	%f3936, %f3935, 0f3F000000;
	st.global.f32 	[%rd2+39916184], %f3936;
	ld.global.f32 	%f3937, [%rd2+39916192];
	ld.global.f32 	%f3938, [%rd2+39916992];
	add.f32 	%f3939, %f3937, %f3938;
	mul.f32 	%f3940, %f3939, 0f3F000000;
	st.global.f32 	[%rd2+39916188], %f3940;
	ld.global.f32 	%f3941, [%rd2+39916984];
	ld.global.f32 	%f3942, [%rd2+39917792];
	add.f32 	%f3943, %f3941, %f3942;
	mul.f32 	%f3944, %f3943, 0f3F000000;
	st.global.f32 	[%rd2+39916988], %f3944;
	ld.global.f32 	%f3945, [%rd2+40076992];
	ld.global.f32 	%f3946, [%rd2+40076184];
	add.f32 	%f3947, %f3945, %f3946;
	mul.f32 	%f3948, %f3947, 0f3F000000;
	st.global.f32 	[%rd2+40076988], %f3948;
	ld.global.f32 	%f3949, [%rd2+40077784];
	ld.global.f32 	%f3950, [%rd2+40076984];
	add.f32 	%f3951, %f3949, %f3950;
	mul.f32 	%f3952, %f3951, 0f3F000000;
	st.global.f32 	[%rd2+40077788], %f3952;
	ld.global.f32 	%f3953, [%rd2+40077796];
	ld.global.f32 	%f3954, [%rd2+40078596];
	add.f32 	%f3955, %f3953, %f3954;
	mul.f32 	%f3956, %f3955, 0f3F000000;
	st.global.f32 	[%rd2+40077792], %f3956;
	ld.global.f32 	%f3957, [%rd2+40078588];
	ld.global.f32 	%f3958, [%rd2+40079396];
	add.f32 	%f3959, %f3957, %f3958;
	mul.f32 	%f3960, %f3959, 0f3F000000;
	st.global.f32 	[%rd2+40078592], %f3960;
	ld.global.f32 	%f3961, [%rd2+40238596];
	ld.global.f32 	%f3962, [%rd2+40237788];
	add.f32 	%f3963, %f3961, %f3962;
	mul.f32 	%f3964, %f3963, 0f3F000000;
	st.global.f32 	[%rd2+40238592], %f3964;
	ld.global.f32 	%f3965, [%rd2+40239388];
	ld.global.f32 	%f3966, [%rd2+40238588];
	add.f32 	%f3967, %f3965, %f3966;
	mul.f32 	%f3968, %f3967, 0f3F000000;
	st.global.f32 	[%rd2+40239392], %f3968;
	ld.global.f32 	%f3969, [%rd2+40239400];
	ld.global.f32 	%f3970, [%rd2+40240200];
	add.f32 	%f3971, %f3969, %f3970;
	mul.f32 	%f3972, %f3971, 0f3F000000;
	st.global.f32 	[%rd2+40239396], %f3972;
	ld.global.f32 	%f3973, [%rd2+40240192];
	ld.global.f32 	%f3974, [%rd2+40241000];
	add.f32 	%f3975, %f3973, %f3974;
	mul.f32 	%f3976, %f3975, 0f3F000000;
	st.global.f32 	[%rd2+40240196], %f3976;
	ld.global.f32 	%f3977, [%rd2+40400200];
	ld.global.f32 	%f3978, [%rd2+40399392];
	add.f32 	%f3979, %f3977, %f3978;
	mul.f32 	%f3980, %f3979, 0f3F000000;
	st.global.f32 	[%rd2+40400196], %f3980;
	ld.global.f32 	%f3981, [%rd2+40400992];
	ld.global.f32 	%f3982, [%rd2+40400192];
	add.f32 	%f3983, %f3981, %f3982;
	mul.f32 	%f3984, %f3983, 0f3F000000;
	st.global.f32 	[%rd2+40400996], %f3984;
	ld.global.f32 	%f3985, [%rd2+40401004];
	ld.global.f32 	%f3986, [%rd2+40401804];
	add.f32 	%f3987, %f3985, %f3986;
	mul.f32 	%f3988, %f3987, 0f3F000000;
	st.global.f32 	[%rd2+40401000], %f3988;
	ld.global.f32 	%f3989, [%rd2+40401796];
	ld.global.f32 	%f3990, [%rd2+40402604];
	add.f32 	%f3991, %f3989, %f3990;
	mul.f32 	%f3992, %f3991, 0f3F000000;
	st.global.f32 	[%rd2+40401800], %f3992;
	ld.global.f32 	%f3993, [%rd2+40561804];
	ld.global.f32 	%f3994, [%rd2+40560996];
	add.f32 	%f3995, %f3993, %f3994;
	mul.f32 	%f3996, %f3995, 0f3F000000;
	st.global.f32 	[%rd2+40561800], %f3996;
	ld.global.f32 	%f3997, [%rd2+40562596];
	ld.global.f32 	%f3998, [%rd2+40561796];
	add.f32 	%f3999, %f3997, %f3998;
	mul.f32 	%f4000, %f3999, 0f3F000000;
	st.global.f32 	[%rd2+40562600], %f4000;
	ld.global.f32 	%f4001, [%rd2+40562608];
	ld.global.f32 	%f4002, [%rd2+40563408];
	add.f32 	%f4003, %f4001, %f4002;
	mul.f32 	%f4004, %f4003, 0f3F000000;
	st.global.f32 	[%rd2+40562604], %f4004;
	ld.global.f32 	%f4005, [%rd2+40563400];
	ld.global.f32 	%f4006, [%rd2+40564208];
	add.f32 	%f4007, %f4005, %f4006;
	mul.f32 	%f4008, %f4007, 0f3F000000;
	st.global.f32 	[%rd2+40563404], %f4008;
	ld.global.f32 	%f4009, [%rd2+40723408];
	ld.global.f32 	%f4010, [%rd2+40722600];
	add.f32 	%f4011, %f4009, %f4010;
	mul.f32 	%f4012, %f4011, 0f3F000000;
	st.global.f32 	[%rd2+40723404], %f4012;
	ld.global.f32 	%f4013, [%rd2+40724200];
	ld.global.f32 	%f4014, [%rd2+40723400];
	add.f32 	%f4015, %f4013, %f4014;
	mul.f32 	%f4016, %f4015, 0f3F000000;
	st.global.f32 	[%rd2+40724204], %f4016;
	ld.global.f32 	%f4017, [%rd2+40724212];
	ld.global.f32 	%f4018, [%rd2+40725012];
	add.f32 	%f4019, %f4017, %f4018;
	mul.f32 	%f4020, %f4019, 0f3F000000;
	st.global.f32 	[%rd2+40724208], %f4020;
	ld.global.f32 	%f4021, [%rd2+40725004];
	ld.global.f32 	%f4022, [%rd2+40725812];
	add.f32 	%f4023, %f4021, %f4022;
	mul.f32 	%f4024, %f4023, 0f3F000000;
	st.global.f32 	[%rd2+40725008], %f4024;
	ld.global.f32 	%f4025, [%rd2+40885012];
	ld.global.f32 	%f4026, [%rd2+40884204];
	add.f32 	%f4027, %f4025, %f4026;
	mul.f32 	%f4028, %f4027, 0f3F000000;
	st.global.f32 	[%rd2+40885008], %f4028;
	ld.global.f32 	%f4029, [%rd2+40885804];
	ld.global.f32 	%f4030, [%rd2+40885004];
	add.f32 	%f4031, %f4029, %f4030;
	mul.f32 	%f4032, %f4031, 0f3F000000;
	st.global.f32 	[%rd2+40885808], %f4032;
	ld.global.f32 	%f4033, [%rd2+40885816];
	ld.global.f32 	%f4034, [%rd2+40886616];
	add.f32 	%f4035, %f4033, %f4034;
	mul.f32 	%f4036, %f4035, 0f3F000000;
	st.global.f32 	[%rd2+40885812], %f4036;
	ld.global.f32 	%f4037, [%rd2+40886608];
	ld.global.f32 	%f4038, [%rd2+40887416];
	add.f32 	%f4039, %f4037, %f4038;
	mul.f32 	%f4040, %f4039, 0f3F000000;
	st.global.f32 	[%rd2+40886612], %f4040;
	ld.global.f32 	%f4041, [%rd2+41046616];
	ld.global.f32 	%f4042, [%rd2+41045808];
	add.f32 	%f4043, %f4041, %f4042;
	mul.f32 	%f4044, %f4043, 0f3F000000;
	st.global.f32 	[%rd2+41046612], %f4044;
	ld.global.f32 	%f4045, [%rd2+41047408];
	ld.global.f32 	%f4046, [%rd2+41046608];
	add.f32 	%f4047, %f4045, %f4046;
	mul.f32 	%f4048, %f4047, 0f3F000000;
	st.global.f32 	[%rd2+41047412], %f4048;
	ld.global.f32 	%f4049, [%rd2+41047420];
	ld.global.f32 	%f4050, [%rd2+41048220];
	add.f32 	%f4051, %f4049, %f4050;
	mul.f32 	%f4052, %f4051, 0f3F000000;
	st.global.f32 	[%rd2+41047416], %f4052;
	ld.global.f32 	%f4053, [%rd2+41048212];
	ld.global.f32 	%f4054, [%rd2+41049020];
	add.f32 	%f4055, %f4053, %f4054;
	mul.f32 	%f4056, %f4055, 0f3F000000;
	st.global.f32 	[%rd2+41048216], %f4056;
	ld.global.f32 	%f4057, [%rd2+41208220];
	ld.global.f32 	%f4058, [%rd2+41207412];
	add.f32 	%f4059, %f4057, %f4058;
	mul.f32 	%f4060, %f4059, 0f3F000000;
	st.global.f32 	[%rd2+41208216], %f4060;
	ld.global.f32 	%f4061, [%rd2+41209012];
	ld.global.f32 	%f4062, [%rd2+41208212];
	add.f32 	%f4063, %f4061, %f4062;
	mul.f32 	%f4064, %f4063, 0f3F000000;
	st.global.f32 	[%rd2+41209016], %f4064;
	ld.global.f32 	%f4065, [%rd2+41209024];
	ld.global.f32 	%f4066, [%rd2+41209824];
	add.f32 	%f4067, %f4065, %f4066;
	mul.f32 	%f4068, %f4067, 0f3F000000;
	st.global.f32 	[%rd2+41209020], %f4068;
	ld.global.f32 	%f4069, [%rd2+41209816];
	ld.global.f32 	%f4070, [%rd2+41210624];
	add.f32 	%f4071, %f4069, %f4070;
	mul.f32 	%f4072, %f4071, 0f3F000000;
	st.global.f32 	[%rd2+41209820], %f4072;
	ld.global.f32 	%f4073, [%rd2+41369824];
	ld.global.f32 	%f4074, [%rd2+41369016];
	add.f32 	%f4075, %f4073, %f4074;
	mul.f32 	%f4076, %f4075, 0f3F000000;
	st.global.f32 	[%rd2+41369820], %f4076;
	ld.global.f32 	%f4077, [%rd2+41370616];
	ld.global.f32 	%f4078, [%rd2+41369816];
	add.f32 	%f4079, %f4077, %f4078;
	mul.f32 	%f4080, %f4079, 0f3F000000;
	st.global.f32 	[%rd2+41370620], %f4080;
	ld.global.f32 	%f4081, [%rd2+41370628];
	ld.global.f32 	%f4082, [%rd2+41371428];
	add.f32 	%f4083, %f4081, %f4082;
	mul.f32 	%f4084, %f4083, 0f3F000000;
	st.global.f32 	[%rd2+41370624], %f4084;
	ld.global.f32 	%f4085, [%rd2+41371420];
	ld.global.f32 	%f4086, [%rd2+41372228];
	add.f32 	%f4087, %f4085, %f4086;
	mul.f32 	%f4088, %f4087, 0f3F000000;
	st.global.f32 	[%rd2+41371424], %f4088;
	ld.global.f32 	%f4089, [%rd2+41531428];
	ld.global.f32 	%f4090, [%rd2+41530620];
	add.f32 	%f4091, %f4089, %f4090;
	mul.f32 	%f4092, %f4091, 0f3F000000;
	st.global.f32 	[%rd2+41531424], %f4092;
	ld.global.f32 	%f4093, [%rd2+41532220];
	ld.global.f32 	%f4094, [%rd2+41531420];
	add.f32 	%f4095, %f4093, %f4094;
	mul.f32 	%f4096, %f4095, 0f3F000000;
	st.global.f32 	[%rd2+41532224], %f4096;
	ld.global.f32 	%f4097, [%rd2+41532232];
	ld.global.f32 	%f4098, [%rd2+41533032];
	add.f32 	%f4099, %f4097, %f4098;
	mul.f32 	%f4100, %f4099, 0f3F000000;
	st.global.f32 	[%rd2+41532228], %f4100;
	ld.global.f32 	%f4101, [%rd2+41533024];
	ld.global.f32 	%f4102, [%rd2+41533832];
	add.f32 	%f4103, %f4101, %f4102;
	mul.f32 	%f4104, %f4103, 0f3F000000;
	st.global.f32 	[%rd2+41533028], %f4104;
	ld.global.f32 	%f4105, [%rd2+41693032];
	ld.global.f32 	%f4106, [%rd2+41692224];
	add.f32 	%f4107, %f4105, %f4106;
	mul.f32 	%f4108, %f4107, 0f3F000000;
	st.global.f32 	[%rd2+41693028], %f4108;
	ld.global.f32 	%f4109, [%rd2+41693824];
	ld.global.f32 	%f4110, [%rd2+41693024];
	add.f32 	%f4111, %f4109, %f4110;
	mul.f32 	%f4112, %f4111, 0f3F000000;
	st.global.f32 	[%rd2+41693828], %f4112;
	ld.global.f32 	%f4113, [%rd2+41693836];
	ld.global.f32 	%f4114, [%rd2+41694636];
	add.f32 	%f4115, %f4113, %f4114;
	mul.f32 	%f4116, %f4115, 0f3F000000;
	st.global.f32 	[%rd2+41693832], %f4116;
	ld.global.f32 	%f4117, [%rd2+41694628];
	ld.global.f32 	%f4118, [%rd2+41695436];
	add.f32 	%f4119, %f4117, %f4118;
	mul.f32 	%f4120, %f4119, 0f3F000000;
	st.global.f32 	[%rd2+41694632], %f4120;
	ld.global.f32 	%f4121, [%rd2+41854636];
	ld.global.f32 	%f4122, [%rd2+41853828];
	add.f32 	%f4123, %f4121, %f4122;
	mul.f32 	%f4124, %f4123, 0f3F000000;
	st.global.f32 	[%rd2+41854632], %f4124;
	ld.global.f32 	%f4125, [%rd2+41855428];
	ld.global.f32 	%f4126, [%rd2+41854628];
	add.f32 	%f4127, %f4125, %f4126;
	mul.f32 	%f4128, %f4127, 0f3F000000;
	st.global.f32 	[%rd2+41855432], %f4128;
	ld.global.f32 	%f4129, [%rd2+41855440];
	ld.global.f32 	%f4130, [%rd2+41856240];
	add.f32 	%f4131, %f4129, %f4130;
	mul.f32 	%f4132, %f4131, 0f3F000000;
	st.global.f32 	[%rd2+41855436], %f4132;
	ld.global.f32 	%f4133, [%rd2+41856232];
	ld.global.f32 	%f4134, [%rd2+41857040];
	add.f32 	%f4135, %f4133, %f4134;
	mul.f32 	%f4136, %f4135, 0f3F000000;
	st.global.f32 	[%rd2+41856236], %f4136;
	ld.global.f32 	%f4137, [%rd2+42016240];
	ld.global.f32 	%f4138, [%rd2+42015432];
	add.f32 	%f4139, %f4137, %f4138;
	mul.f32 	%f4140, %f4139, 0f3F000000;
	st.global.f32 	[%rd2+42016236], %f4140;
	ld.global.f32 	%f4141, [%rd2+42017032];
	ld.global.f32 	%f4142, [%rd2+42016232];
	add.f32 	%f4143, %f4141, %f4142;
	mul.f32 	%f4144, %f4143, 0f3F000000;
	st.global.f32 	[%rd2+42017036], %f4144;
	ld.global.f32 	%f4145, [%rd2+42017044];
	ld.global.f32 	%f4146, [%rd2+42017844];
	add.f32 	%f4147, %f4145, %f4146;
	mul.f32 	%f4148, %f4147, 0f3F000000;
	st.global.f32 	[%rd2+42017040], %f4148;
	ld.global.f32 	%f4149, [%rd2+42017836];
	ld.global.f32 	%f4150, [%rd2+42018644];
	add.f32 	%f4151, %f4149, %f4150;
	mul.f32 	%f4152, %f4151, 0f3F000000;
	st.global.f32 	[%rd2+42017840], %f4152;
	ld.global.f32 	%f4153, [%rd2+42177844];
	ld.global.f32 	%f4154, [%rd2+42177036];
	add.f32 	%f4155, %f4153, %f4154;
	mul.f32 	%f4156, %f4155, 0f3F000000;
	st.global.f32 	[%rd2+42177840], %f4156;
	ld.global.f32 	%f4157, [%rd2+42178636];
	ld.global.f32 	%f4158, [%rd2+42177836];
	add.f32 	%f4159, %f4157, %f4158;
	mul.f32 	%f4160, %f4159, 0f3F000000;
	st.global.f32 	[%rd2+42178640], %f4160;
	ld.global.f32 	%f4161, [%rd2+42178648];
	ld.global.f32 	%f4162, [%rd2+42179448];
	add.f32 	%f4163, %f4161, %f4162;
	mul.f32 	%f4164, %f4163, 0f3F000000;
	st.global.f32 	[%rd2+42178644], %f4164;
	ld.global.f32 	%f4165, [%rd2+42179440];
	ld.global.f32 	%f4166, [%rd2+42180248];
	add.f32 	%f4167, %f4165, %f4166;
	mul.f32 	%f4168, %f4167, 0f3F000000;
	st.global.f32 	[%rd2+42179444], %f4168;
	ld.global.f32 	%f4169, [%rd2+42339448];
	ld.global.f32 	%f4170, [%rd2+42338640];
	add.f32 	%f4171, %f4169, %f4170;
	mul.f32 	%f4172, %f4171, 0f3F000000;
	st.global.f32 	[%rd2+42339444], %f4172;
	ld.global.f32 	%f4173, [%rd2+42340240];
	ld.global.f32 	%f4174, [%rd2+42339440];
	add.f32 	%f4175, %f4173, %f4174;
	mul.f32 	%f4176, %f4175, 0f3F000000;
	st.global.f32 	[%rd2+42340244], %f4176;
	ld.global.f32 	%f4177, [%rd2+42340252];
	ld.global.f32 	%f4178, [%rd2+42341052];
	add.f32 	%f4179, %f4177, %f4178;
	mul.f32 	%f4180, %f4179, 0f3F000000;
	st.global.f32 	[%rd2+42340248], %f4180;
	ld.global.f32 	%f4181, [%rd2+42341044];
	ld.global.f32 	%f4182, [%rd2+42341852];
	add.f32 	%f4183, %f4181, %f4182;
	mul.f32 	%f4184, %f4183, 0f3F000000;
	st.global.f32 	[%rd2+42341048], %f4184;
	ld.global.f32 	%f4185, [%rd2+42501052];
	ld.global.f32 	%f4186, [%rd2+42500244];
	add.f32 	%f4187, %f4185, %f4186;
	mul.f32 	%f4188, %f4187, 0f3F000000;
	st.global.f32 	[%rd2+42501048], %f4188;
	ld.global.f32 	%f4189, [%rd2+42501844];
	ld.global.f32 	%f4190, [%rd2+42501044];
	add.f32 	%f4191, %f4189, %f4190;
	mul.f32 	%f4192, %f4191, 0f3F000000;
	st.global.f32 	[%rd2+42501848], %f4192;
	ld.global.f32 	%f4193, [%rd2+42501856];
	ld.global.f32 	%f4194, [%rd2+42502656];
	add.f32 	%f4195, %f4193, %f4194;
	mul.f32 	%f4196, %f4195, 0f3F000000;
	st.global.f32 	[%rd2+42501852], %f4196;
	ld.global.f32 	%f4197, [%rd2+42502648];
	ld.global.f32 	%f4198, [%rd2+42503456];
	add.f32 	%f4199, %f4197, %f4198;
	mul.f32 	%f4200, %f4199, 0f3F000000;
	st.global.f32 	[%rd2+42502652], %f4200;
	ld.global.f32 	%f4201, [%rd2+42662656];
	ld.global.f32 	%f4202, [%rd2+42661848];
	add.f32 	%f4203, %f4201, %f4202;
	mul.f32 	%f4204, %f4203, 0f3F000000;
	st.global.f32 	[%rd2+42662652], %f4204;
	ld.global.f32 	%f4205, [%rd2+42663448];
	ld.global.f32 	%f4206, [%rd2+42662648];
	add.f32 	%f4207, %f4205, %f4206;
	mul.f32 	%f4208, %f4207, 0f3F000000;
	st.global.f32 	[%rd2+42663452], %f4208;
	ld.global.f32 	%f4209, [%rd2+42663460];
	ld.global.f32 	%f4210, [%rd2+42664260];
	add.f32 	%f4211, %f4209, %f4210;
	mul.f32 	%f4212, %f4211, 0f3F000000;
	st.global.f32 	[%rd2+42663456], %f4212;
	ld.global.f32 	%f4213, [%rd2+42664252];
	ld.global.f32 	%f4214, [%rd2+42665060];
	add.f32 	%f4215, %f4213, %f4214;
	mul.f32 	%f4216, %f4215, 0f3F000000;
	st.global.f32 	[%rd2+42664256], %f4216;
	ld.global.f32 	%f4217, [%rd2+42824260];
	ld.global.f32 	%f4218, [%rd2+42823452];
	add.f32 	%f4219, %f4217, %f4218;
	mul.f32 	%f4220, %f4219, 0f3F000000;
	st.global.f32 	[%rd2+42824256], %f4220;
	ld.global.f32 	%f4221, [%rd2+42825052];
	ld.global.f32 	%f4222, [%rd2+42824252];
	add.f32 	%f4223, %f4221, %f4222;
	mul.f32 	%f4224, %f4223, 0f3F000000;
	st.global.f32 	[%rd2+42825056], %f4224;
	ld.global.f32 	%f4225, [%rd2+42825064];
	ld.global.f32 	%f4226, [%rd2+42825864];
	add.f32 	%f4227, %f4225, %f4226;
	mul.f32 	%f4228, %f4227, 0f3F000000;
	st.global.f32 	[%rd2+42825060], %f4228;
	ld.global.f32 	%f4229, [%rd2+42825856];
	ld.global.f32 	%f4230, [%rd2+42826664];
	add.f32 	%f4231, %f4229, %f4230;
	mul.f32 	%f4232, %f4231, 0f3F000000;
	st.global.f32 	[%rd2+42825860], %f4232;
	ld.global.f32 	%f4233, [%rd2+42985864];
	ld.global.f32 	%f4234, [%rd2+42985056];
	add.f32 	%f4235, %f4233, %f4234;
	mul.f32 	%f4236, %f4235, 0f3F000000;
	st.global.f32 	[%rd2+42985860], %f4236;
	ld.global.f32 	%f4237, [%rd2+42986656];
	ld.global.f32 	%f4238, [%rd2+42985856];
	add.f32 	%f4239, %f4237, %f4238;
	mul.f32 	%f4240, %f4239, 0f3F000000;
	st.global.f32 	[%rd2+42986660], %f4240;
	ld.global.f32 	%f4241, [%rd2+42986668];
	ld.global.f32 	%f4242, [%rd2+42987468];
	add.f32 	%f4243, %f4241, %f4242;
	mul.f32 	%f4244, %f4243, 0f3F000000;
	st.global.f32 	[%rd2+42986664], %f4244;
	ld.global.f32 	%f4245, [%rd2+42987460];
	ld.global.f32 	%f4246, [%rd2+42988268];
	add.f32 	%f4247, %f4245, %f4246;
	mul.f32 	%f4248, %f4247, 0f3F000000;
	st.global.f32 	[%rd2+42987464], %f4248;
	ld.global.f32 	%f4249, [%rd2+43147468];
	ld.global.f32 	%f4250, [%rd2+43146660];
	add.f32 	%f4251, %f4249, %f4250;
	mul.f32 	%f4252, %f4251, 0f3F000000;
	st.global.f32 	[%rd2+43147464], %f4252;
	ld.global.f32 	%f4253, [%rd2+43148260];
	ld.global.f32 	%f4254, [%rd2+43147460];
	add.f32 	%f4255, %f4253, %f4254;
	mul.f32 	%f4256, %f4255, 0f3F000000;
	st.global.f32 	[%rd2+43148264], %f4256;
	ld.global.f32 	%f4257, [%rd2+43148272];
	ld.global.f32 	%f4258, [%rd2+43149072];
	add.f32 	%f4259, %f4257, %f4258;
	mul.f32 	%f4260, %f4259, 0f3F000000;
	st.global.f32 	[%rd2+43148268], %f4260;
	ld.global.f32 	%f4261, [%rd2+43149064];
	ld.global.f32 	%f4262, [%rd2+43149872];
	add.f32 	%f4263, %f4261, %f4262;
	mul.f32 	%f4264, %f4263, 0f3F000000;
	st.global.f32 	[%rd2+43149068], %f4264;
	ld.global.f32 	%f4265, [%rd2+43309072];
	ld.global.f32 	%f4266, [%rd2+43308264];
	add.f32 	%f4267, %f4265, %f4266;
	mul.f32 	%f4268, %f4267, 0f3F000000;
	st.global.f32 	[%rd2+43309068], %f4268;
	ld.global.f32 	%f4269, [%rd2+43309864];
	ld.global.f32 	%f4270, [%rd2+43309064];
	add.f32 	%f4271, %f4269, %f4270;
	mul.f32 	%f4272, %f4271, 0f3F000000;
	st.global.f32 	[%rd2+43309868], %f4272;
	ld.global.f32 	%f4273, [%rd2+43309876];
	ld.global.f32 	%f4274, [%rd2+43310676];
	add.f32 	%f4275, %f4273, %f4274;
	mul.f32 	%f4276, %f4275, 0f3F000000;
	st.global.f32 	[%rd2+43309872], %f4276;
	ld.global.f32 	%f4277, [%rd2+43310668];
	ld.global.f32 	%f4278, [%rd2+43311476];
	add.f32 	%f4279, %f4277, %f4278;
	mul.f32 	%f4280, %f4279, 0f3F000000;
	st.global.f32 	[%rd2+43310672], %f4280;
	ld.global.f32 	%f4281, [%rd2+43470676];
	ld.global.f32 	%f4282, [%rd2+43469868];
	add.f32 	%f4283, %f4281, %f4282;
	mul.f32 	%f4284, %f4283, 0f3F000000;
	st.global.f32 	[%rd2+43470672], %f4284;
	ld.global.f32 	%f4285, [%rd2+43471468];
	ld.global.f32 	%f4286, [%rd2+43470668];
	add.f32 	%f4287, %f4285, %f4286;
	mul.f32 	%f4288, %f4287, 0f3F000000;
	st.global.f32 	[%rd2+43471472], %f4288;
	ld.global.f32 	%f4289, [%rd2+43471480];
	ld.global.f32 	%f4290, [%rd2+43472280];
	add.f32 	%f4291, %f4289, %f4290;
	mul.f32 	%f4292, %f4291, 0f3F000000;
	st.global.f32 	[%rd2+43471476], %f4292;
	ld.global.f32 	%f4293, [%rd2+43472272];
	ld.global.f32 	%f4294, [%rd2+43473080];
	add.f32 	%f4295, %f4293, %f4294;
	mul.f32 	%f4296, %f4295, 0f3F000000;
	st.global.f32 	[%rd2+43472276], %f4296;
	ld.global.f32 	%f4297, [%rd2+43632280];
	ld.global.f32 	%f4298, [%rd2+43631472];
	add.f32 	%f4299, %f4297, %f4298;
	mul.f32 	%f4300, %f4299, 0f3F000000;
	st.global.f32 	[%rd2+43632276], %f4300;
	ld.global.f32 	%f4301, [%rd2+43633072];
	ld.global.f32 	%f4302, [%rd2+43632272];
	add.f32 	%f4303, %f4301, %f4302;
	mul.f32 	%f4304, %f4303, 0f3F000000;
	st.global.f32 	[%rd2+43633076], %f4304;
	ld.global.f32 	%f4305, [%rd2+43633084];
	ld.global.f32 	%f4306, [%rd2+43633884];
	add.f32 	%f4307, %f4305, %f4306;
	mul.f32 	%f4308, %f4307, 0f3F000000;
	st.global.f32 	[%rd2+43633080], %f4308;
	ld.global.f32 	%f4309, [%rd2+43633876];
	ld.global.f32 	%f4310, [%rd2+43634684];
	add.f32 	%f4311, %f4309, %f4310;
	mul.f32 	%f4312, %f4311, 0f3F000000;
	st.global.f32 	[%rd2+43633880], %f4312;
	ld.global.f32 	%f4313, [%rd2+43793884];
	ld.global.f32 	%f4314, [%rd2+43793076];
	add.f32 	%f4315, %f4313, %f4314;
	mul.f32 	%f4316, %f4315, 0f3F000000;
	st.global.f32 	[%rd2+43793880], %f4316;
	ld.global.f32 	%f4317, [%rd2+43794676];
	ld.global.f32 	%f4318, [%rd2+43793876];
	add.f32 	%f4319, %f4317, %f4318;
	mul.f32 	%f4320, %f4319, 0f3F000000;
	st.global.f32 	[%rd2+43794680], %f4320;
	ld.global.f32 	%f4321, [%rd2+43794688];
	ld.global.f32 	%f4322, [%rd2+43795488];
	add.f32 	%f4323, %f4321, %f4322;
	mul.f32 	%f4324, %f4323, 0f3F000000;
	st.global.f32 	[%rd2+43794684], %f4324;
	ld.global.f32 	%f4325, [%rd2+43795480];
	ld.global.f32 	%f4326, [%rd2+43796288];
	add.f32 	%f4327, %f4325, %f4326;
	mul.f32 	%f4328, %f4327, 0f3F000000;
	st.global.f32 	[%rd2+43795484], %f4328;
	ld.global.f32 	%f4329, [%rd2+43955488];
	ld.global.f32 	%f4330, [%rd2+43954680];
	add.f32 	%f4331, %f4329, %f4330;
	mul.f32 	%f4332, %f4331, 0f3F000000;
	st.global.f32 	[%rd2+43955484], %f4332;
	ld.global.f32 	%f4333, [%rd2+43956280];
	ld.global.f32 	%f4334, [%rd2+43955480];
	add.f32 	%f4335, %f4333, %f4334;
	mul.f32 	%f4336, %f4335, 0f3F000000;
	st.global.f32 	[%rd2+43956284], %f4336;
	ld.global.f32 	%f4337, [%rd2+43956292];
	ld.global.f32 	%f4338, [%rd2+43957092];
	add.f32 	%f4339, %f4337, %f4338;
	mul.f32 	%f4340, %f4339, 0f3F000000;
	st.global.f32 	[%rd2+43956288], %f4340;
	ld.global.f32 	%f4341, [%rd2+43957084];
	ld.global.f32 	%f4342, [%rd2+43957892];
	add.f32 	%f4343, %f4341, %f4342;
	mul.f32 	%f4344, %f4343, 0f3F000000;
	st.global.f32 	[%rd2+43957088], %f4344;
	ld.global.f32 	%f4345, [%rd2+44117092];
	ld.global.f32 	%f4346, [%rd2+44116284];
	add.f32 	%f4347, %f4345, %f4346;
	mul.f32 	%f4348, %f4347, 0f3F000000;
	st.global.f32 	[%rd2+44117088], %f4348;
	ld.global.f32 	%f4349, [%rd2+44117884];
	ld.global.f32 	%f4350, [%rd2+44117084];
	add.f32 	%f4351, %f4349, %f4350;
	mul.f32 	%f4352, %f4351, 0f3F000000;
	st.global.f32 	[%rd2+44117888], %f4352;
	ld.global.f32 	%f4353, [%rd2+44117896];
	ld.global.f32 	%f4354, [%rd2+44118696];
	add.f32 	%f4355, %f4353, %f4354;
	mul.f32 	%f4356, %f4355, 0f3F000000;
	st.global.f32 	[%rd2+44117892], %f4356;
	ld.global.f32 	%f4357, [%rd2+44118688];
	ld.global.f32 	%f4358, [%rd2+44119496];
	add.f32 	%f4359, %f4357, %f4358;
	mul.f32 	%f4360, %f4359, 0f3F000000;
	st.global.f32 	[%rd2+44118692], %f4360;
	ld.global.f32 	%f4361, [%rd2+44278696];
	ld.global.f32 	%f4362, [%rd2+44277888];
	add.f32 	%f4363, %f4361, %f4362;
	mul.f32 	%f4364, %f4363, 0f3F000000;
	st.global.f32 	[%rd2+44278692], %f4364;
	ld.global.f32 	%f4365, [%rd2+44279488];
	ld.global.f32 	%f4366, [%rd2+44278688];
	add.f32 	%f4367, %f4365, %f4366;
	mul.f32 	%f4368, %f4367, 0f3F000000;
	st.global.f32 	[%rd2+44279492], %f4368;
	ld.global.f32 	%f4369, [%rd2+44279500];
	ld.global.f32 	%f4370, [%rd2+44280300];
	add.f32 	%f4371, %f4369, %f4370;
	mul.f32 	%f4372, %f4371, 0f3F000000;
	st.global.f32 	[%rd2+44279496], %f4372;
	ld.global.f32 	%f4373, [%rd2+44280292];
	ld.global.f32 	%f4374, [%rd2+44281100];
	add.f32 	%f4375, %f4373, %f4374;
	mul.f32 	%f4376, %f4375, 0f3F000000;
	st.global.f32 	[%rd2+44280296], %f4376;
	ld.global.f32 	%f4377, [%rd2+44440300];
	ld.global.f32 	%f4378, [%rd2+44439492];
	add.f32 	%f4379, %f4377, %f4378;
	mul.f32 	%f4380, %f4379, 0f3F000000;
	st.global.f32 	[%rd2+44440296], %f4380;
	ld.global.f32 	%f4381, [%rd2+44441092];
	ld.global.f32 	%f4382, [%rd2+44440292];
	add.f32 	%f4383, %f4381, %f4382;
	mul.f32 	%f4384, %f4383, 0f3F000000;
	st.global.f32 	[%rd2+44441096], %f4384;
	ld.global.f32 	%f4385, [%rd2+44441104];
	ld.global.f32 	%f4386, [%rd2+44441904];
	add.f32 	%f4387, %f4385, %f4386;
	mul.f32 	%f4388, %f4387, 0f3F000000;
	st.global.f32 	[%rd2+44441100], %f4388;
	ld.global.f32 	%f4389, [%rd2+44441896];
	ld.global.f32 	%f4390, [%rd2+44442704];
	add.f32 	%f4391, %f4389, %f4390;
	mul.f32 	%f4392, %f4391, 0f3F000000;
	st.global.f32 	[%rd2+44441900], %f4392;
	ld.global.f32 	%f4393, [%rd2+44601904];
	ld.global.f32 	%f4394, [%rd2+44601096];
	add.f32 	%f4395, %f4393, %f4394;
	mul.f32 	%f4396, %f4395, 0f3F000000;
	st.global.f32 	[%rd2+44601900], %f4396;
	ld.global.f32 	%f4397, [%rd2+44602696];
	ld.global.f32 	%f4398, [%rd2+44601896];
	add.f32 	%f4399, %f4397, %f4398;
	mul.f32 	%f4400, %f4399, 0f3F000000;
	st.global.f32 	[%rd2+44602700], %f4400;
	ld.global.f32 	%f4401, [%rd2+44602708];
	ld.global.f32 	%f4402, [%rd2+44603508];
	add.f32 	%f4403, %f4401, %f4402;
	mul.f32 	%f4404, %f4403, 0f3F000000;
	st.global.f32 	[%rd2+44602704], %f4404;
	ld.global.f32 	%f4405, [%rd2+44603500];
	ld.global.f32 	%f4406, [%rd2+44604308];
	add.f32 	%f4407, %f4405, %f4406;
	mul.f32 	%f4408, %f4407, 0f3F000000;
	st.global.f32 	[%rd2+44603504], %f4408;
	ld.global.f32 	%f4409, [%rd2+44763508];
	ld.global.f32 	%f4410, [%rd2+44762700];
	add.f32 	%f4411, %f4409, %f4410;
	mul.f32 	%f4412, %f4411, 0f3F000000;
	st.global.f32 	[%rd2+44763504], %f4412;
	ld.global.f32 	%f4413, [%rd2+44764300];
	ld.global.f32 	%f4414, [%rd2+44763500];
	add.f32 	%f4415, %f4413, %f4414;
	mul.f32 	%f4416, %f4415, 0f3F000000;
	st.global.f32 	[%rd2+44764304], %f4416;
	ld.global.f32 	%f4417, [%rd2+44764312];
	ld.global.f32 	%f4418, [%rd2+44765112];
	add.f32 	%f4419, %f4417, %f4418;
	mul.f32 	%f4420, %f4419, 0f3F000000;
	st.global.f32 	[%rd2+44764308], %f4420;
	ld.global.f32 	%f4421, [%rd2+44765104];
	ld.global.f32 	%f4422, [%rd2+44765912];
	add.f32 	%f4423, %f4421, %f4422;
	mul.f32 	%f4424, %f4423, 0f3F000000;
	st.global.f32 	[%rd2+44765108], %f4424;
	ld.global.f32 	%f4425, [%rd2+44925112];
	ld.global.f32 	%f4426, [%rd2+44924304];
	add.f32 	%f4427, %f4425, %f4426;
	mul.f32 	%f4428, %f4427, 0f3F000000;
	st.global.f32 	[%rd2+44925108], %f4428;
	ld.global.f32 	%f4429, [%rd2+44925904];
	ld.global.f32 	%f4430, [%rd2+44925104];
	add.f32 	%f4431, %f4429, %f4430;
	mul.f32 	%f4432, %f4431, 0f3F000000;
	st.global.f32 	[%rd2+44925908], %f4432;
	ld.global.f32 	%f4433, [%rd2+44925916];
	ld.global.f32 	%f4434, [%rd2+44926716];
	add.f32 	%f4435, %f4433, %f4434;
	mul.f32 	%f4436, %f4435, 0f3F000000;
	st.global.f32 	[%rd2+44925912], %f4436;
	ld.global.f32 	%f4437, [%rd2+44926708];
	ld.global.f32 	%f4438, [%rd2+44927516];
	add.f32 	%f4439, %f4437, %f4438;
	mul.f32 	%f4440, %f4439, 0f3F000000;
	st.global.f32 	[%rd2+44926712], %f4440;
	ld.global.f32 	%f4441, [%rd2+45086716];
	ld.global.f32 	%f4442, [%rd2+45085908];
	add.f32 	%f4443, %f4441, %f4442;
	mul.f32 	%f4444, %f4443, 0f3F000000;
	st.global.f32 	[%rd2+45086712], %f4444;
	ld.global.f32 	%f4445, [%rd2+45087508];
	ld.global.f32 	%f4446, [%rd2+45086708];
	add.f32 	%f4447, %f4445, %f4446;
	mul.f32 	%f4448, %f4447, 0f3F000000;
	st.global.f32 	[%rd2+45087512], %f4448;
	ld.global.f32 	%f4449, [%rd2+45087520];
	ld.global.f32 	%f4450, [%rd2+45088320];
	add.f32 	%f4451, %f4449, %f4450;
	mul.f32 	%f4452, %f4451, 0f3F000000;
	st.global.f32 	[%rd2+45087516], %f4452;
	ld.global.f32 	%f4453, [%rd2+45088312];
	ld.global.f32 	%f4454, [%rd2+45089120];
	add.f32 	%f4455, %f4453, %f4454;
	mul.f32 	%f4456, %f4455, 0f3F000000;
	st.global.f32 	[%rd2+45088316], %f4456;
	ld.global.f32 	%f4457, [%rd2+45248320];
	ld.global.f32 	%f4458, [%rd2+45247512];
	add.f32 	%f4459, %f4457, %f4458;
	mul.f32 	%f4460, %f4459, 0f3F000000;
	st.global.f32 	[%rd2+45248316], %f4460;
	ld.global.f32 	%f4461, [%rd2+45249112];
	ld.global.f32 	%f4462, [%rd2+45248312];
	add.f32 	%f4463, %f4461, %f4462;
	mul.f32 	%f4464, %f4463, 0f3F000000;
	st.global.f32 	[%rd2+45249116], %f4464;
	ld.global.f32 	%f4465, [%rd2+45249124];
	ld.global.f32 	%f4466, [%rd2+45249924];
	add.f32 	%f4467, %f4465, %f4466;
	mul.f32 	%f4468, %f4467, 0f3F000000;
	st.global.f32 	[%rd2+45249120], %f4468;
	ld.global.f32 	%f4469, [%rd2+45249916];
	ld.global.f32 	%f4470, [%rd2+45250724];
	add.f32 	%f4471, %f4469, %f4470;
	mul.f32 	%f4472, %f4471, 0f3F000000;
	st.global.f32 	[%rd2+45249920], %f4472;
	ld.global.f32 	%f4473, [%rd2+45409924];
	ld.global.f32 	%f4474, [%rd2+45409116];
	add.f32 	%f4475, %f4473, %f4474;
	mul.f32 	%f4476, %f4475, 0f3F000000;
	st.global.f32 	[%rd2+45409920], %f4476;
	ld.global.f32 	%f4477, [%rd2+45410716];
	ld.global.f32 	%f4478, [%rd2+45409916];
	add.f32 	%f4479, %f4477, %f4478;
	mul.f32 	%f4480, %f4479, 0f3F000000;
	st.global.f32 	[%rd2+45410720], %f4480;
	ld.global.f32 	%f4481, [%rd2+45410728];
	ld.global.f32 	%f4482, [%rd2+45411528];
	add.f32 	%f4483, %f4481, %f4482;
	mul.f32 	%f4484, %f4483, 0f3F000000;
	st.global.f32 	[%rd2+45410724], %f4484;
	ld.global.f32 	%f4485, [%rd2+45411520];
	ld.global.f32 	%f4486, [%rd2+45412328];
	add.f32 	%f4487, %f4485, %f4486;
	mul.f32 	%f4488, %f4487, 0f3F000000;
	st.global.f32 	[%rd2+45411524], %f4488;
	ld.global.f32 	%f4489, [%rd2+45571528];
	ld.global.f32 	%f4490, [%rd2+45570720];
	add.f32 	%f4491, %f4489, %f4490;
	mul.f32 	%f4492, %f4491, 0f3F000000;
	st.global.f32 	[%rd2+45571524], %f4492;
	ld.global.f32 	%f4493, [%rd2+45572320];
	ld.global.f32 	%f4494, [%rd2+45571520];
	add.f32 	%f4495, %f4493, %f4494;
	mul.f32 	%f4496, %f4495, 0f3F000000;
	st.global.f32 	[%rd2+45572324], %f4496;
	ld.global.f32 	%f4497, [%rd2+45572332];
	ld.global.f32 	%f4498, [%rd2+45573132];
	add.f32 	%f4499, %f4497, %f4498;
	mul.f32 	%f4500, %f4499, 0f3F000000;
	st.global.f32 	[%rd2+45572328], %f4500;
	ld.global.f32 	%f4501, [%rd2+45573124];
	ld.global.f32 	%f4502, [%rd2+45573932];
	add.f32 	%f4503, %f4501, %f4502;
	mul.f32 	%f4504, %f4503, 0f3F000000;
	st.global.f32 	[%rd2+45573128], %f4504;
	ld.global.f32 	%f4505, [%rd2+45733132];
	ld.global.f32 	%f4506, [%rd2+45732324];
	add.f32 	%f4507, %f4505, %f4506;
	mul.f32 	%f4508, %f4507, 0f3F000000;
	st.global.f32 	[%rd2+45733128], %f4508;
	ld.global.f32 	%f4509, [%rd2+45733924];
	ld.global.f32 	%f4510, [%rd2+45733124];
	add.f32 	%f4511, %f4509, %f4510;
	mul.f32 	%f4512, %f4511, 0f3F000000;
	st.global.f32 	[%rd2+45733928], %f4512;
	ld.global.f32 	%f4513, [%rd2+45733936];
	ld.global.f32 	%f4514, [%rd2+45734736];
	add.f32 	%f4515, %f4513, %f4514;
	mul.f32 	%f4516, %f4515, 0f3F000000;
	st.global.f32 	[%rd2+45733932], %f4516;
	ld.global.f32 	%f4517, [%rd2+45734728];
	ld.global.f32 	%f4518, [%rd2+45735536];
	add.f32 	%f4519, %f4517, %f4518;
	mul.f32 	%f4520, %f4519, 0f3F000000;
	st.global.f32 	[%rd2+45734732], %f4520;
	ld.global.f32 	%f4521, [%rd2+45894736];
	ld.global.f32 	%f4522, [%rd2+45893928];
	add.f32 	%f4523, %f4521, %f4522;
	mul.f32 	%f4524, %f4523, 0f3F000000;
	st.global.f32 	[%rd2+45894732], %f4524;
	ld.global.f32 	%f4525, [%rd2+45895528];
	ld.global.f32 	%f4526, [%rd2+45894728];
	add.f32 	%f4527, %f4525, %f4526;
	mul.f32 	%f4528, %f4527, 0f3F000000;
	st.global.f32 	[%rd2+45895532], %f4528;
	ld.global.f32 	%f4529, [%rd2+45895540];
	ld.global.f32 	%f4530, [%rd2+45896340];
	add.f32 	%f4531, %f4529, %f4530;
	mul.f32 	%f4532, %f4531, 0f3F000000;
	st.global.f32 	[%rd2+45895536], %f4532;
	ld.global.f32 	%f4533, [%rd2+45896332];
	ld.global.f32 	%f4534, [%rd2+45897140];
	add.f32 	%f4535, %f4533, %f4534;
	mul.f32 	%f4536, %f4535, 0f3F000000;
	st.global.f32 	[%rd2+45896336], %f4536;
	ld.global.f32 	%f4537, [%rd2+46056340];
	ld.global.f32 	%f4538, [%rd2+46055532];
	add.f32 	%f4539, %f4537, %f4538;
	mul.f32 	%f4540, %f4539, 0f3F000000;
	st.global.f32 	[%rd2+46056336], %f4540;
	ld.global.f32 	%f4541, [%rd2+46057132];
	ld.global.f32 	%f4542, [%rd2+46056332];
	add.f32 	%f4543, %f4541, %f4542;
	mul.f32 	%f4544, %f4543, 0f3F000000;
	st.global.f32 	[%rd2+46057136], %f4544;
	ld.global.f32 	%f4545, [%rd2+46057144];
	ld.global.f32 	%f4546, [%rd2+46057944];
	add.f32 	%f4547, %f4545, %f4546;
	mul.f32 	%f4548, %f4547, 0f3F000000;
	st.global.f32 	[%rd2+46057140], %f4548;
	ld.global.f32 	%f4549, [%rd2+46057936];
	ld.global.f32 	%f4550, [%rd2+46058744];
	add.f32 	%f4551, %f4549, %f4550;
	mul.f32 	%f4552, %f4551, 0f3F000000;
	st.global.f32 	[%rd2+46057940], %f4552;
	ld.global.f32 	%f4553, [%rd2+46217944];
	ld.global.f32 	%f4554, [%rd2+46217136];
	add.f32 	%f4555, %f4553, %f4554;
	mul.f32 	%f4556, %f4555, 0f3F000000;
	st.global.f32 	[%rd2+46217940], %f4556;
	ld.global.f32 	%f4557, [%rd2+46218736];
	ld.global.f32 	%f4558, [%rd2+46217936];
	add.f32 	%f4559, %f4557, %f4558;
	mul.f32 	%f4560, %f4559, 0f3F000000;
	st.global.f32 	[%rd2+46218740], %f4560;
	ld.global.f32 	%f4561, [%rd2+46218748];
	ld.global.f32 	%f4562, [%rd2+46219548];
	add.f32 	%f4563, %f4561, %f4562;
	mul.f32 	%f4564, %f4563, 0f3F000000;
	st.global.f32 	[%rd2+46218744], %f4564;
	ld.global.f32 	%f4565, [%rd2+46219540];
	ld.global.f32 	%f4566, [%rd2+46220348];
	add.f32 	%f4567, %f4565, %f4566;
	mul.f32 	%f4568, %f4567, 0f3F000000;
	st.global.f32 	[%rd2+46219544], %f4568;
	ld.global.f32 	%f4569, [%rd2+46379548];
	ld.global.f32 	%f4570, [%rd2+46378740];
	add.f32 	%f4571, %f4569, %f4570;
	mul.f32 	%f4572, %f4571, 0f3F000000;
	st.global.f32 	[%rd2+46379544], %f4572;
	ld.global.f32 	%f4573, [%rd2+46380340];
	ld.global.f32 	%f4574, [%rd2+46379540];
	add.f32 	%f4575, %f4573, %f4574;
	mul.f32 	%f4576, %f4575, 0f3F000000;
	st.global.f32 	[%rd2+46380344], %f4576;
	ld.global.f32 	%f4577, [%rd2+46380352];
	ld.global.f32 	%f4578, [%rd2+46381152];
	add.f32 	%f4579, %f4577, %f4578;
	mul.f32 	%f4580, %f4579, 0f3F000000;
	st.global.f32 	[%rd2+46380348], %f4580;
	ld.global.f32 	%f4581, [%rd2+46381144];
	ld.global.f32 	%f4582, [%rd2+46381952];
	add.f32 	%f4583, %f4581, %f4582;
	mul.f32 	%f4584, %f4583, 0f3F000000;
	st.global.f32 	[%rd2+46381148], %f4584;
	ld.global.f32 	%f4585, [%rd2+46541152];
	ld.global.f32 	%f4586, [%rd2+46540344];
	add.f32 	%f4587, %f4585, %f4586;
	mul.f32 	%f4588, %f4587, 0f3F000000;
	st.global.f32 	[%rd2+46541148], %f4588;
	ld.global.f32 	%f4589, [%rd2+46541944];
	ld.global.f32 	%f4590, [%rd2+46541144];
	add.f32 	%f4591, %f4589, %f4590;
	mul.f32 	%f4592, %f4591, 0f3F000000;
	st.global.f32 	[%rd2+46541948], %f4592;
	ld.global.f32 	%f4593, [%rd2+46541956];
	ld.global.f32 	%f4594, [%rd2+46542756];
	add.f32 	%f4595, %f4593, %f4594;
	mul.f32 	%f4596, %f4595, 0f3F000000;
	st.global.f32 	[%rd2+46541952], %f4596;
	ld.global.f32 	%f4597, [%rd2+46542748];
	ld.global.f32 	%f4598, [%rd2+46543556];
	add.f32 	%f4599, %f4597, %f4598;
	mul.f32 	%f4600, %f4599, 0f3F000000;
	st.global.f32 	[%rd2+46542752], %f4600;
	ld.global.f32 	%f4601, [%rd2+46702756];
	ld.global.f32 	%f4602, [%rd2+46701948];
	add.f32 	%f4603, %f4601, %f4602;
	mul.f32 	%f4604, %f4603, 0f3F000000;
	st.global.f32 	[%rd2+46702752], %f4604;
	ld.global.f32 	%f4605, [%rd2+46703548];
	ld.global.f32 	%f4606, [%rd2+46702748];
	add.f32 	%f4607, %f4605, %f4606;
	mul.f32 	%f4608, %f4607, 0f3F000000;
	st.global.f32 	[%rd2+46703552], %f4608;
	ld.global.f32 	%f4609, [%rd2+46703560];
	ld.global.f32 	%f4610, [%rd2+46704360];
	add.f32 	%f4611, %f4609, %f4610;
	mul.f32 	%f4612, %f4611, 0f3F000000;
	st.global.f32 	[%rd2+46703556], %f4612;
	ld.global.f32 	%f4613, [%rd2+46704352];
	ld.global.f32 	%f4614, [%rd2+46705160];
	add.f32 	%f4615, %f4613, %f4614;
	mul.f32 	%f4616, %f4615, 0f3F000000;
	st.global.f32 	[%rd2+46704356], %f4616;
	ld.global.f32 	%f4617, [%rd2+46864360];
	ld.global.f32 	%f4618, [%rd2+46863552];
	add.f32 	%f4619, %f4617, %f4618;
	mul.f32 	%f4620, %f4619, 0f3F000000;
	st.global.f32 	[%rd2+46864356], %f4620;
	ld.global.f32 	%f4621, [%rd2+46865152];
	ld.global.f32 	%f4622, [%rd2+46864352];
	add.f32 	%f4623, %f4621, %f4622;
	mul.f32 	%f4624, %f4623, 0f3F000000;
	st.global.f32 	[%rd2+46865156], %f4624;
	ld.global.f32 	%f4625, [%rd2+46865164];
	ld.global.f32 	%f4626, [%rd2+46865964];
	add.f32 	%f4627, %f4625, %f4626;
	mul.f32 	%f4628, %f4627, 0f3F000000;
	st.global.f32 	[%rd2+46865160], %f4628;
	ld.global.f32 	%f4629, [%rd2+46865956];
	ld.global.f32 	%f4630, [%rd2+46866764];
	add.f32 	%f4631, %f4629, %f4630;
	mul.f32 	%f4632, %f4631, 0f3F000000;
	st.global.f32 	[%rd2+46865960], %f4632;
	ld.global.f32 	%f4633, [%rd2+47025964];
	ld.global.f32 	%f4634, [%rd2+47025156];
	add.f32 	%f4635, %f4633, %f4634;
	mul.f32 	%f4636, %f4635, 0f3F000000;
	st.global.f32 	[%rd2+47025960], %f4636;
	ld.global.f32 	%f4637, [%rd2+47026756];
	ld.global.f32 	%f4638, [%rd2+47025956];
	add.f32 	%f4639, %f4637, %f4638;
	mul.f32 	%f4640, %f4639, 0f3F000000;
	st.global.f32 	[%rd2+47026760], %f4640;
	ld.global.f32 	%f4641, [%rd2+47026768];
	ld.global.f32 	%f4642, [%rd2+47027568];
	add.f32 	%f4643, %f4641, %f4642;
	mul.f32 	%f4644, %f4643, 0f3F000000;
	st.global.f32 	[%rd2+47026764], %f4644;
	ld.global.f32 	%f4645, [%rd2+47027560];
	ld.global.f32 	%f4646, [%rd2+47028368];
	add.f32 	%f4647, %f4645, %f4646;
	mul.f32 	%f4648, %f4647, 0f3F000000;
	st.global.f32 	[%rd2+47027564], %f4648;
	ld.global.f32 	%f4649, [%rd2+47187568];
	ld.global.f32 	%f4650, [%rd2+47186760];
	add.f32 	%f4651, %f4649, %f4650;
	mul.f32 	%f4652, %f4651, 0f3F000000;
	st.global.f32 	[%rd2+47187564], %f4652;
	ld.global.f32 	%f4653, [%rd2+47188360];
	ld.global.f32 	%f4654, [%rd2+47187560];
	add.f32 	%f4655, %f4653, %f4654;
	mul.f32 	%f4656, %f4655, 0f3F000000;
	st.global.f32 	[%rd2+47188364], %f4656;
	ld.global.f32 	%f4657, [%rd2+47188372];
	ld.global.f32 	%f4658, [%rd2+47189172];
	add.f32 	%f4659, %f4657, %f4658;
	mul.f32 	%f4660, %f4659, 0f3F000000;
	st.global.f32 	[%rd2+47188368], %f4660;
	ld.global.f32 	%f4661, [%rd2+47189164];
	ld.global.f32 	%f4662, [%rd2+47189972];
	add.f32 	%f4663, %f4661, %f4662;
	mul.f32 	%f4664, %f4663, 0f3F000000;
	st.global.f32 	[%rd2+47189168], %f4664;
	ld.global.f32 	%f4665, [%rd2+47349172];
	ld.global.f32 	%f4666, [%rd2+47348364];
	add.f32 	%f4667, %f4665, %f4666;
	mul.f32 	%f4668, %f4667, 0f3F000000;
	st.global.f32 	[%rd2+47349168], %f4668;
	ld.global.f32 	%f4669, [%rd2+47349964];
	ld.global.f32 	%f4670, [%rd2+47349164];
	add.f32 	%f4671, %f4669, %f4670;
	mul.f32 	%f4672, %f4671, 0f3F000000;
	st.global.f32 	[%rd2+47349968], %f4672;
	ld.global.f32 	%f4673, [%rd2+47349976];
	ld.global.f32 	%f4674, [%rd2+47350776];
	add.f32 	%f4675, %f4673, %f4674;
	mul.f32 	%f4676, %f4675, 0f3F000000;
	st.global.f32 	[%rd2+47349972], %f4676;
	ld.global.f32 	%f4677, [%rd2+47350768];
	ld.global.f32 	%f4678, [%rd2+47351576];
	add.f32 	%f4679, %f4677, %f4678;
	mul.f32 	%f4680, %f4679, 0f3F000000;
	st.global.f32 	[%rd2+47350772], %f4680;
	ld.global.f32 	%f4681, [%rd2+47510776];
	ld.global.f32 	%f4682, [%rd2+47509968];
	add.f32 	%f4683, %f4681, %f4682;
	mul.f32 	%f4684, %f4683, 0f3F000000;
	st.global.f32 	[%rd2+47510772], %f4684;
	ld.global.f32 	%f4685, [%rd2+47511568];
	ld.global.f32 	%f4686, [%rd2+47510768];
	add.f32 	%f4687, %f4685, %f4686;
	mul.f32 	%f4688, %f4687, 0f3F000000;
	st.global.f32 	[%rd2+47511572], %f4688;
	ld.global.f32 	%f4689, [%rd2+47511580];
	ld.global.f32 	%f4690, [%rd2+47512380];
	add.f32 	%f4691, %f4689, %f4690;
	mul.f32 	%f4692, %f4691, 0f3F000000;
	st.global.f32 	[%rd2+47511576], %f4692;
	ld.global.f32 	%f4693, [%rd2+47512372];
	ld.global.f32 	%f4694, [%rd2+47513180];
	add.f32 	%f4695, %f4693, %f4694;
	mul.f32 	%f4696, %f4695, 0f3F000000;
	st.global.f32 	[%rd2+47512376], %f4696;
	ld.global.f32 	%f4697, [%rd2+47672380];
	ld.global.f32 	%f4698, [%rd2+47671572];
	add.f32 	%f4699, %f4697, %f4698;
	mul.f32 	%f4700, %f4699, 0f3F000000;
	st.global.f32 	[%rd2+47672376], %f4700;
	ld.global.f32 	%f4701, [%rd2+47673172];
	ld.global.f32 	%f4702, [%rd2+47672372];
	add.f32 	%f4703, %f4701, %f4702;
	mul.f32 	%f4704, %f4703, 0f3F000000;
	st.global.f32 	[%rd2+47673176], %f4704;
	ld.global.f32 	%f4705, [%rd2+47673184];
	ld.global.f32 	%f4706, [%rd2+47673984];
	add.f32 	%f4707, %f4705, %f4706;
	mul.f32 	%f4708, %f4707, 0f3F000000;
	st.global.f32 	[%rd2+47673180], %f4708;
	ld.global.f32 	%f4709, [%rd2+47673976];
	ld.global.f32 	%f4710, [%rd2+47674784];
	add.f32 	%f4711, %f4709, %f4710;
	mul.f32 	%f4712, %f4711, 0f3F000000;
	st.global.f32 	[%rd2+47673980], %f4712;
	ld.global.f32 	%f4713, [%rd2+47833984];
	ld.global.f32 	%f4714, [%rd2+47833176];
	add.f32 	%f4715, %f4713, %f4714;
	mul.f32 	%f4716, %f4715, 0f3F000000;
	st.global.f32 	[%rd2+47833980], %f4716;
	ld.global.f32 	%f4717, [%rd2+47834776];
	ld.global.f32 	%f4718, [%rd2+47833976];
	add.f32 	%f4719, %f4717, %f4718;
	mul.f32 	%f4720, %f4719, 0f3F000000;
	st.global.f32 	[%rd2+47834780], %f4720;
	ld.global.f32 	%f4721, [%rd2+47834788];
	ld.global.f32 	%f4722, [%rd2+47835588];
	add.f32 	%f4723, %f4721, %f4722;
	mul.f32 	%f4724, %f4723, 0f3F000000;
	st.global.f32 	[%rd2+47834784], %f4724;
	ld.global.f32 	%f4725, [%rd2+47835580];
	ld.global.f32 	%f4726, [%rd2+47836388];
	add.f32 	%f4727, %f4725, %f4726;
	mul.f32 	%f4728, %f4727, 0f3F000000;
	st.global.f32 	[%rd2+47835584], %f4728;
	ld.global.f32 	%f4729, [%rd2+47995588];
	ld.global.f32 	%f4730, [%rd2+47994780];
	add.f32 	%f4731, %f4729, %f4730;
	mul.f32 	%f4732, %f4731, 0f3F000000;
	st.global.f32 	[%rd2+47995584], %f4732;
	ld.global.f32 	%f4733, [%rd2+47996380];
	ld.global.f32 	%f4734, [%rd2+47995580];
	add.f32 	%f4735, %f4733, %f4734;
	mul.f32 	%f4736, %f4735, 0f3F000000;
	st.global.f32 	[%rd2+47996384], %f4736;
	ld.global.f32 	%f4737, [%rd2+47996392];
	ld.global.f32 	%f4738, [%rd2+47997192];
	add.f32 	%f4739, %f4737, %f4738;
	mul.f32 	%f4740, %f4739, 0f3F000000;
	st.global.f32 	[%rd2+47996388], %f4740;
	ld.global.f32 	%f4741, [%rd2+47997184];
	ld.global.f32 	%f4742, [%rd2+47997992];
	add.f32 	%f4743, %f4741, %f4742;
	mul.f32 	%f4744, %f4743, 0f3F000000;
	st.global.f32 	[%rd2+47997188], %f4744;
	ld.global.f32 	%f4745, [%rd2+48157192];
	ld.global.f32 	%f4746, [%rd2+48156384];
	add.f32 	%f4747, %f4745, %f4746;
	mul.f32 	%f4748, %f4747, 0f3F000000;
	st.global.f32 	[%rd2+48157188], %f4748;
	ld.global.f32 	%f4749, [%rd2+48157984];
	ld.global.f32 	%f4750, [%rd2+48157184];
	add.f32 	%f4751, %f4749, %f4750;
	mul.f32 	%f4752, %f4751, 0f3F000000;
	st.global.f32 	[%rd2+48157988], %f4752;
	ld.global.f32 	%f4753, [%rd2+48157996];
	ld.global.f32 	%f4754, [%rd2+48158796];
	add.f32 	%f4755, %f4753, %f4754;
	mul.f32 	%f4756, %f4755, 0f3F000000;
	st.global.f32 	[%rd2+48157992], %f4756;
	ld.global.f32 	%f4757, [%rd2+48158788];
	ld.global.f32 	%f4758, [%rd2+48159596];
	add.f32 	%f4759, %f4757, %f4758;
	mul.f32 	%f4760, %f4759, 0f3F000000;
	st.global.f32 	[%rd2+48158792], %f4760;
	ld.global.f32 	%f4761, [%rd2+48318796];
	ld.global.f32 	%f4762, [%rd2+48317988];
	add.f32 	%f4763, %f4761, %f4762;
	mul.f32 	%f4764, %f4763, 0f3F000000;
	st.global.f32 	[%rd2+48318792], %f4764;
	ld.global.f32 	%f4765, [%rd2+48319588];
	ld.global.f32 	%f4766, [%rd2+48318788];
	add.f32 	%f4767, %f4765, %f4766;
	mul.f32 	%f4768, %f4767, 0f3F000000;
	st.global.f32 	[%rd2+48319592], %f4768;
	ld.global.f32 	%f4769, [%rd2+48319600];
	ld.global.f32 	%f4770, [%rd2+48320400];
	add.f32 	%f4771, %f4769, %f4770;
	mul.f32 	%f4772, %f4771, 0f3F000000;
	st.global.f32 	[%rd2+48319596], %f4772;
	ld.global.f32 	%f4773, [%rd2+48320392];
	ld.global.f32 	%f4774, [%rd2+48321200];
	add.f32 	%f4775, %f4773, %f4774;
	mul.f32 	%f4776, %f4775, 0f3F000000;
	st.global.f32 	[%rd2+48320396], %f4776;
	ld.global.f32 	%f4777, [%rd2+48480400];
	ld.global.f32 	%f4778, [%rd2+48479592];
	add.f32 	%f4779, %f4777, %f4778;
	mul.f32 	%f4780, %f4779, 0f3F000000;
	st.global.f32 	[%rd2+48480396], %f4780;
	ld.global.f32 	%f4781, [%rd2+48481192];
	ld.global.f32 	%f4782, [%rd2+48480392];
	add.f32 	%f4783, %f4781, %f4782;
	mul.f32 	%f4784, %f4783, 0f3F000000;
	st.global.f32 	[%rd2+48481196], %f4784;
	ld.global.f32 	%f4785, [%rd2+48481204];
	ld.global.f32 	%f4786, [%rd2+48482004];
	add.f32 	%f4787, %f4785, %f4786;
	mul.f32 	%f4788, %f4787, 0f3F000000;
	st.global.f32 	[%rd2+48481200], %f4788;
	ld.global.f32 	%f4789, [%rd2+48481996];
	ld.global.f32 	%f4790, [%rd2+48482804];
	add.f32 	%f4791, %f4789, %f4790;
	mul.f32 	%f4792, %f4791, 0f3F000000;
	st.global.f32 	[%rd2+48482000], %f4792;
	ld.global.f32 	%f4793, [%rd2+48642004];
	ld.global.f32 	%f4794, [%rd2+48641196];
	add.f32 	%f4795, %f4793, %f4794;
	mul.f32 	%f4796, %f4795, 0f3F000000;
	st.global.f32 	[%rd2+48642000], %f4796;
	ld.global.f32 	%f4797, [%rd2+48642796];
	ld.global.f32 	%f4798, [%rd2+48641996];
	add.f32 	%f4799, %f4797, %f4798;
	mul.f32 	%f4800, %f4799, 0f3F000000;
	st.global.f32 	[%rd2+48642800], %f4800;
	ld.global.f32 	%f4801, [%rd2+48642808];
	ld.global.f32 	%f4802, [%rd2+48643608];
	add.f32 	%f4803, %f4801, %f4802;
	mul.f32 	%f4804, %f4803, 0f3F000000;
	st.global.f32 	[%rd2+48642804], %f4804;
	ld.global.f32 	%f4805, [%rd2+48643600];
	ld.global.f32 	%f4806, [%rd2+48644408];
	add.f32 	%f4807, %f4805, %f4806;
	mul.f32 	%f4808, %f4807, 0f3F000000;
	st.global.f32 	[%rd2+48643604], %f4808;
	ld.global.f32 	%f4809, [%rd2+48803608];
	ld.global.f32 	%f4810, [%rd2+48802800];
	add.f32 	%f4811, %f4809, %f4810;
	mul.f32 	%f4812, %f4811, 0f3F000000;
	st.global.f32 	[%rd2+48803604], %f4812;
	ld.global.f32 	%f4813, [%rd2+48804400];
	ld.global.f32 	%f4814, [%rd2+48803600];
	add.f32 	%f4815, %f4813, %f4814;
	mul.f32 	%f4816, %f4815, 0f3F000000;
	st.global.f32 	[%rd2+48804404], %f4816;
	ld.global.f32 	%f4817, [%rd2+48804412];
	ld.global.f32 	%f4818, [%rd2+48805212];
	add.f32 	%f4819, %f4817, %f4818;
	mul.f32 	%f4820, %f4819, 0f3F000000;
	st.global.f32 	[%rd2+48804408], %f4820;
	ld.global.f32 	%f4821, [%rd2+48805204];
	ld.global.f32 	%f4822, [%rd2+48806012];
	add.f32 	%f4823, %f4821, %f4822;
	mul.f32 	%f4824, %f4823, 0f3F000000;
	st.global.f32 	[%rd2+48805208], %f4824;
	ld.global.f32 	%f4825, [%rd2+48965212];
	ld.global.f32 	%f4826, [%rd2+48964404];
	add.f32 	%f4827, %f4825, %f4826;
	mul.f32 	%f4828, %f4827, 0f3F000000;
	st.global.f32 	[%rd2+48965208], %f4828;
	ld.global.f32 	%f4829, [%rd2+48966004];
	ld.global.f32 	%f4830, [%rd2+48965204];
	add.f32 	%f4831, %f4829, %f4830;
	mul.f32 	%f4832, %f4831, 0f3F000000;
	st.global.f32 	[%rd2+48966008], %f4832;
	ld.global.f32 	%f4833, [%rd2+48966016];
	ld.global.f32 	%f4834, [%rd2+48966816];
	add.f32 	%f4835, %f4833, %f4834;
	mul.f32 	%f4836, %f4835, 0f3F000000;
	st.global.f32 	[%rd2+48966012], %f4836;
	ld.global.f32 	%f4837, [%rd2+48966808];
	ld.global.f32 	%f4838, [%rd2+48967616];
	add.f32 	%f4839, %f4837, %f4838;
	mul.f32 	%f4840, %f4839, 0f3F000000;
	st.global.f32 	[%rd2+48966812], %f4840;
	ld.global.f32 	%f4841, [%rd2+49126816];
	ld.global.f32 	%f4842, [%rd2+49126008];
	add.f32 	%f4843, %f4841, %f4842;
	mul.f32 	%f4844, %f4843, 0f3F000000;
	st.global.f32 	[%rd2+49126812], %f4844;
	ld.global.f32 	%f4845, [%rd2+49127608];
	ld.global.f32 	%f4846, [%rd2+49126808];
	add.f32 	%f4847, %f4845, %f4846;
	mul.f32 	%f4848, %f4847, 0f3F000000;
	st.global.f32 	[%rd2+49127612], %f4848;
	ld.global.f32 	%f4849, [%rd2+49127620];
	ld.global.f32 	%f4850, [%rd2+49128420];
	add.f32 	%f4851, %f4849, %f4850;
	mul.f32 	%f4852, %f4851, 0f3F000000;
	st.global.f32 	[%rd2+49127616], %f4852;
	ld.global.f32 	%f4853, [%rd2+49128412];
	ld.global.f32 	%f4854, [%rd2+49129220];
	add.f32 	%f4855, %f4853, %f4854;
	mul.f32 	%f4856, %f4855, 0f3F000000;
	st.global.f32 	[%rd2+49128416], %f4856;
	ld.global.f32 	%f4857, [%rd2+49288420];
	ld.global.f32 	%f4858, [%rd2+49287612];
	add.f32 	%f4859, %f4857, %f4858;
	mul.f32 	%f4860, %f4859, 0f3F000000;
	st.global.f32 	[%rd2+49288416], %f4860;
	ld.global.f32 	%f4861, [%rd2+49289212];
	ld.global.f32 	%f4862, [%rd2+49288412];
	add.f32 	%f4863, %f4861, %f4862;
	mul.f32 	%f4864, %f4863, 0f3F000000;
	st.global.f32 	[%rd2+49289216], %f4864;
	ld.global.f32 	%f4865, [%rd2+49289224];
	ld.global.f32 	%f4866, [%rd2+49290024];
	add.f32 	%f4867, %f4865, %f4866;
	mul.f32 	%f4868, %f4867, 0f3F000000;
	st.global.f32 	[%rd2+49289220], %f4868;
	ld.global.f32 	%f4869, [%rd2+49290016];
	ld.global.f32 	%f4870, [%rd2+49290824];
	add.f32 	%f4871, %f4869, %f4870;
	mul.f32 	%f4872, %f4871, 0f3F000000;
	st.global.f32 	[%rd2+49290020], %f4872;
	ld.global.f32 	%f4873, [%rd2+49450024];
	ld.global.f32 	%f4874, [%rd2+49449216];
	add.f32 	%f4875, %f4873, %f4874;
	mul.f32 	%f4876, %f4875, 0f3F000000;
	st.global.f32 	[%rd2+49450020], %f4876;
	ld.global.f32 	%f4877, [%rd2+49450816];
	ld.global.f32 	%f4878, [%rd2+49450016];
	add.f32 	%f4879, %f4877, %f4878;
	mul.f32 	%f4880, %f4879, 0f3F000000;
	st.global.f32 	[%rd2+49450820], %f4880;
	ld.global.f32 	%f4881, [%rd2+49450828];
	ld.global.f32 	%f4882, [%rd2+49451628];
	add.f32 	%f4883, %f4881, %f4882;
	mul.f32 	%f4884, %f4883, 0f3F000000;
	st.global.f32 	[%rd2+49450824], %f4884;
	ld.global.f32 	%f4885, [%rd2+49451620];
	ld.global.f32 	%f4886, [%rd2+49452428];
	add.f32 	%f4887, %f4885, %f4886;
	mul.f32 	%f4888, %f4887, 0f3F000000;
	st.global.f32 	[%rd2+49451624], %f4888;
	ld.global.f32 	%f4889, [%rd2+49611628];
	ld.global.f32 	%f4890, [%rd2+49610820];
	add.f32 	%f4891, %f4889, %f4890;
	mul.f32 	%f4892, %f4891, 0f3F000000;
	st.global.f32 	[%rd2+49611624], %f4892;
	ld.global.f32 	%f4893, [%rd2+49612420];
	ld.global.f32 	%f4894, [%rd2+49611620];
	add.f32 	%f4895, %f4893, %f4894;
	mul.f32 	%f4896, %f4895, 0f3F000000;
	st.global.f32 	[%rd2+49612424], %f4896;
	ld.global.f32 	%f4897, [%rd2+49612432];
	ld.global.f32 	%f4898, [%rd2+49613232];
	add.f32 	%f4899, %f4897, %f4898;
	mul.f32 	%f4900, %f4899, 0f3F000000;
	st.global.f32 	[%rd2+49612428], %f4900;
	ld.global.f32 	%f4901, [%rd2+49613224];
	ld.global.f32 	%f4902, [%rd2+49614032];
	add.f32 	%f4903, %f4901, %f4902;
	mul.f32 	%f4904, %f4903, 0f3F000000;
	st.global.f32 	[%rd2+49613228], %f4904;
	ld.global.f32 	%f4905, [%rd2+49773232];
	ld.global.f32 	%f4906, [%rd2+49772424];
	add.f32 	%f4907, %f4905, %f4906;
	mul.f32 	%f4908, %f4907, 0f3F000000;
	st.global.f32 	[%rd2+49773228], %f4908;
	ld.global.f32 	%f4909, [%rd2+49774024];
	ld.global.f32 	%f4910, [%rd2+49773224];
	add.f32 	%f4911, %f4909, %f4910;
	mul.f32 	%f4912, %f4911, 0f3F000000;
	st.global.f32 	[%rd2+49774028], %f4912;
	ld.global.f32 	%f4913, [%rd2+49774036];
	ld.global.f32 	%f4914, [%rd2+49774836];
	add.f32 	%f4915, %f4913, %f4914;
	mul.f32 	%f4916, %f4915, 0f3F000000;
	st.global.f32 	[%rd2+49774032], %f4916;
	ld.global.f32 	%f4917, [%rd2+49774828];
	ld.global.f32 	%f4918, [%rd2+49775636];
	add.f32 	%f4919, %f4917, %f4918;
	mul.f32 	%f4920, %f4919, 0f3F000000;
	st.global.f32 	[%rd2+49774832], %f4920;
	ld.global.f32 	%f4921, [%rd2+49934836];
	ld.global.f32 	%f4922, [%rd2+49934028];
	add.f32 	%f4923, %f4921, %f4922;
	mul.f32 	%f4924, %f4923, 0f3F000000;
	st.global.f32 	[%rd2+49934832], %f4924;
	ld.global.f32 	%f4925, [%rd2+49935628];
	ld.global.f32 	%f4926, [%rd2+49934828];
	add.f32 	%f4927, %f4925, %f4926;
	mul.f32 	%f4928, %f4927, 0f3F000000;
	st.global.f32 	[%rd2+49935632], %f4928;
	ld.global.f32 	%f4929, [%rd2+49935640];
	ld.global.f32 	%f4930, [%rd2+49936440];
	add.f32 	%f4931, %f4929, %f4930;
	mul.f32 	%f4932, %f4931, 0f3F000000;
	st.global.f32 	[%rd2+49935636], %f4932;
	ld.global.f32 	%f4933, [%rd2+49936432];
	ld.global.f32 	%f4934, [%rd2+49937240];
	add.f32 	%f4935, %f4933, %f4934;
	mul.f32 	%f4936, %f4935, 0f3F000000;
	st.global.f32 	[%rd2+49936436], %f4936;
	ld.global.f32 	%f4937, [%rd2+50096440];
	ld.global.f32 	%f4938, [%rd2+50095632];
	add.f32 	%f4939, %f4937, %f4938;
	mul.f32 	%f4940, %f4939, 0f3F000000;
	st.global.f32 	[%rd2+50096436], %f4940;
	ld.global.f32 	%f4941, [%rd2+50097232];
	ld.global.f32 	%f4942, [%rd2+50096432];
	add.f32 	%f4943, %f4941, %f4942;
	mul.f32 	%f4944, %f4943, 0f3F000000;
	st.global.f32 	[%rd2+50097236], %f4944;
	ld.global.f32 	%f4945, [%rd2+50097244];
	ld.global.f32 	%f4946, [%rd2+50098044];
	add.f32 	%f4947, %f4945, %f4946;
	mul.f32 	%f4948, %f4947, 0f3F000000;
	st.global.f32 	[%rd2+50097240], %f4948;
	ld.global.f32 	%f4949, [%rd2+50098036];
	ld.global.f32 	%f4950, [%rd2+50098844];
	add.f32 	%f4951, %f4949, %f4950;
	mul.f32 	%f4952, %f4951, 0f3F000000;
	st.global.f32 	[%rd2+50098040], %f4952;
	ld.global.f32 	%f4953, [%rd2+50258044];
	ld.global.f32 	%f4954, [%rd2+50257236];
	add.f32 	%f4955, %f4953, %f4954;
	mul.f32 	%f4956, %f4955, 0f3F000000;
	st.global.f32 	[%rd2+50258040], %f4956;
	ld.global.f32 	%f4957, [%rd2+50258836];
	ld.global.f32 	%f4958, [%rd2+50258036];
	add.f32 	%f4959, %f4957, %f4958;
	mul.f32 	%f4960, %f4959, 0f3F000000;
	st.global.f32 	[%rd2+50258840], %f4960;
	ld.global.f32 	%f4961, [%rd2+50258848];
	ld.global.f32 	%f4962, [%rd2+50259648];
	add.f32 	%f4963, %f4961, %f4962;
	mul.f32 	%f4964, %f4963, 0f3F000000;
	st.global.f32 	[%rd2+50258844], %f4964;
	ld.global.f32 	%f4965, [%rd2+50259640];
	ld.global.f32 	%f4966, [%rd2+50260448];
	add.f32 	%f4967, %f4965, %f4966;
	mul.f32 	%f4968, %f4967, 0f3F000000;
	st.global.f32 	[%rd2+50259644], %f4968;
	ld.global.f32 	%f4969, [%rd2+50419648];
	ld.global.f32 	%f4970, [%rd2+50418840];
	add.f32 	%f4971, %f4969, %f4970;
	mul.f32 	%f4972, %f4971, 0f3F000000;
	st.global.f32 	[%rd2+50419644], %f4972;
	ld.global.f32 	%f4973, [%rd2+50420440];
	ld.global.f32 	%f4974, [%rd2+50419640];
	add.f32 	%f4975, %f4973, %f4974;
	mul.f32 	%f4976, %f4975, 0f3F000000;
	st.global.f32 	[%rd2+50420444], %f4976;
	ld.global.f32 	%f4977, [%rd2+50420452];
	ld.global.f32 	%f4978, [%rd2+50421252];
	add.f32 	%f4979, %f4977, %f4978;
	mul.f32 	%f4980, %f4979, 0f3F000000;
	st.global.f32 	[%rd2+50420448], %f4980;
	ld.global.f32 	%f4981, [%rd2+50421244];
	ld.global.f32 	%f4982, [%rd2+50422052];
	add.f32 	%f4983, %f4981, %f4982;
	mul.f32 	%f4984, %f4983, 0f3F000000;
	st.global.f32 	[%rd2+50421248], %f4984;
	ld.global.f32 	%f4985, [%rd2+50581252];
	ld.global.f32 	%f4986, [%rd2+50580444];
	add.f32 	%f4987, %f4985, %f4986;
	mul.f32 	%f4988, %f4987, 0f3F000000;
	st.global.f32 	[%rd2+50581248], %f4988;
	ld.global.f32 	%f4989, [%rd2+50582044];
	ld.global.f32 	%f4990, [%rd2+50581244];
	add.f32 	%f4991, %f4989, %f4990;
	mul.f32 	%f4992, %f4991, 0f3F000000;
	st.global.f32 	[%rd2+50582048], %f4992;
	ld.global.f32 	%f4993, [%rd2+50582056];
	ld.global.f32 	%f4994, [%rd2+50582856];
	add.f32 	%f4995, %f4993, %f4994;
	mul.f32 	%f4996, %f4995, 0f3F000000;
	st.global.f32 	[%rd2+50582052], %f4996;
	ld.global.f32 	%f4997, [%rd2+50582848];
	ld.global.f32 	%f4998, [%rd2+50583656];
	add.f32 	%f4999, %f4997, %f4998;
	mul.f32 	%f5000, %f4999, 0f3F000000;
	st.global.f32 	[%rd2+50582852], %f5000;
	ld.global.f32 	%f5001, [%rd2+50742856];
	ld.global.f32 	%f5002, [%rd2+50742048];
	add.f32 	%f5003, %f5001, %f5002;
	mul.f32 	%f5004, %f5003, 0f3F000000;
	st.global.f32 	[%rd2+50742852], %f5004;
	ld.global.f32 	%f5005, [%rd2+50743648];
	ld.global.f32 	%f5006, [%rd2+50742848];
	add.f32 	%f5007, %f5005, %f5006;
	mul.f32 	%f5008, %f5007, 0f3F000000;
	st.global.f32 	[%rd2+50743652], %f5008;
	ld.global.f32 	%f5009, [%rd2+50743660];
	ld.global.f32 	%f5010, [%rd2+50744460];
	add.f32 	%f5011, %f5009, %f5010;
	mul.f32 	%f5012, %f5011, 0f3F000000;
	st.global.f32 	[%rd2+50743656], %f5012;
	ld.global.f32 	%f5013, [%rd2+50744452];
	ld.global.f32 	%f5014, [%rd2+50745260];
	add.f32 	%f5015, %f5013, %f5014;
	mul.f32 	%f5016, %f5015, 0f3F000000;
	st.global.f32 	[%rd2+50744456], %f5016;
	ld.global.f32 	%f5017, [%rd2+50904460];
	ld.global.f32 	%f5018, [%rd2+50903652];
	add.f32 	%f5019, %f5017, %f5018;
	mul.f32 	%f5020, %f5019, 0f3F000000;
	st.global.f32 	[%rd2+50904456], %f5020;
	ld.global.f32 	%f5021, [%rd2+50905252];
	ld.global.f32 	%f5022, [%rd2+50904452];
	add.f32 	%f5023, %f5021, %f5022;
	mul.f32 	%f5024, %f5023, 0f3F000000;
	st.global.f32 	[%rd2+50905256], %f5024;
	ld.global.f32 	%f5025, [%rd2+50905264];
	ld.global.f32 	%f5026, [%rd2+50906064];
	add.f32 	%f5027, %f5025, %f5026;
	mul.f32 	%f5028, %f5027, 0f3F000000;
	st.global.f32 	[%rd2+50905260], %f5028;
	ld.global.f32 	%f5029, [%rd2+50906056];
	ld.global.f32 	%f5030, [%rd2+50906864];
	add.f32 	%f5031, %f5029, %f5030;
	mul.f32 	%f5032, %f5031, 0f3F000000;
	st.global.f32 	[%rd2+50906060], %f5032;
	ld.global.f32 	%f5033, [%rd2+51066064];
	ld.global.f32 	%f5034, [%rd2+51065256];
	add.f32 	%f5035, %f5033, %f5034;
	mul.f32 	%f5036, %f5035, 0f3F000000;
	st.global.f32 	[%rd2+51066060], %f5036;
	ld.global.f32 	%f5037, [%rd2+51066856];
	ld.global.f32 	%f5038, [%rd2+51066056];
	add.f32 	%f5039, %f5037, %f5038;
	mul.f32 	%f5040, %f5039, 0f3F000000;
	st.global.f32 	[%rd2+51066860], %f5040;
	ld.global.f32 	%f5041, [%rd2+51066868];
	ld.global.f32 	%f5042, [%rd2+51067668];
	add.f32 	%f5043, %f5041, %f5042;
	mul.f32 	%f5044, %f5043, 0f3F000000;
	st.global.f32 	[%rd2+51066864], %f5044;
	ld.global.f32 	%f5045, [%rd2+51067660];
	ld.global.f32 	%f5046, [%rd2+51068468];
	add.f32 	%f5047, %f5045, %f5046;
	mul.f32 	%f5048, %f5047, 0f3F000000;
	st.global.f32 	[%rd2+51067664], %f5048;
	ld.global.f32 	%f5049, [%rd2+51227668];
	ld.global.f32 	%f5050, [%rd2+51226860];
	add.f32 	%f5051, %f5049, %f5050;
	mul.f32 	%f5052, %f5051, 0f3F000000;
	st.global.f32 	[%rd2+51227664], %f5052;
	ld.global.f32 	%f5053, [%rd2+51228460];
	ld.global.f32 	%f5054, [%rd2+51227660];
	add.f32 	%f5055, %f5053, %f5054;
	mul.f32 	%f5056, %f5055, 0f3F000000;
	st.global.f32 	[%rd2+51228464], %f5056;
	ld.global.f32 	%f5057, [%rd2+51228472];
	ld.global.f32 	%f5058, [%rd2+51229272];
	add.f32 	%f5059, %f5057, %f5058;
	mul.f32 	%f5060, %f5059, 0f3F000000;
	st.global.f32 	[%rd2+51228468], %f5060;
	ld.global.f32 	%f5061, [%rd2+51229264];
	ld.global.f32 	%f5062, [%rd2+51230072];
	add.f32 	%f5063, %f5061, %f5062;
	mul.f32 	%f5064, %f5063, 0f3F000000;
	st.global.f32 	[%rd2+51229268], %f5064;
	ld.global.f32 	%f5065, [%rd2+51389272];
	ld.global.f32 	%f5066, [%rd2+51388464];
	add.f32 	%f5067, %f5065, %f5066;
	mul.f32 	%f5068, %f5067, 0f3F000000;
	st.global.f32 	[%rd2+51389268], %f5068;
	ld.global.f32 	%f5069, [%rd2+51390064];
	ld.global.f32 	%f5070, [%rd2+51389264];
	add.f32 	%f5071, %f5069, %f5070;
	mul.f32 	%f5072, %f5071, 0f3F000000;
	st.global.f32 	[%rd2+51390068], %f5072;
	ld.global.f32 	%f5073, [%rd2+51390076];
	ld.global.f32 	%f5074, [%rd2+51390876];
	add.f32 	%f5075, %f5073, %f5074;
	mul.f32 	%f5076, %f5075, 0f3F000000;
	st.global.f32 	[%rd2+51390072], %f5076;
	ld.global.f32 	%f5077, [%rd2+51390868];
	ld.global.f32 	%f5078, [%rd2+51391676];
	add.f32 	%f5079, %f5077, %f5078;
	mul.f32 	%f5080, %f5079, 0f3F000000;
	st.global.f32 	[%rd2+51390872], %f5080;
	ld.global.f32 	%f5081, [%rd2+51550876];
	ld.global.f32 	%f5082, [%rd2+51550068];
	add.f32 	%f5083, %f5081, %f5082;
	mul.f32 	%f5084, %f5083, 0f3F000000;
	st.global.f32 	[%rd2+51550872], %f5084;
	ld.global.f32 	%f5085, [%rd2+51551668];
	ld.global.f32 	%f5086, [%rd2+51550868];
	add.f32 	%f5087, %f5085, %f5086;
	mul.f32 	%f5088, %f5087, 0f3F000000;
	st.global.f32 	[%rd2+51551672], %f5088;
	ld.global.f32 	%f5089, [%rd2+51551680];
	ld.global.f32 	%f5090, [%rd2+51552480];
	add.f32 	%f5091, %f5089, %f5090;
	mul.f32 	%f5092, %f5091, 0f3F000000;
	st.global.f32 	[%rd2+51551676], %f5092;
	ld.global.f32 	%f5093, [%rd2+51552472];
	ld.global.f32 	%f5094, [%rd2+51553280];
	add.f32 	%f5095, %f5093, %f5094;
	mul.f32 	%f5096, %f5095, 0f3F000000;
	st.global.f32 	[%rd2+51552476], %f5096;
	ld.global.f32 	%f5097, [%rd2+51712480];
	ld.global.f32 	%f5098, [%rd2+51711672];
	add.f32 	%f5099, %f5097, %f5098;
	mul.f32 	%f5100, %f5099, 0f3F000000;
	st.global.f32 	[%rd2+51712476], %f5100;
	ld.global.f32 	%f5101, [%rd2+51713272];
	ld.global.f32 	%f5102, [%rd2+51712472];
	add.f32 	%f5103, %f5101, %f5102;
	mul.f32 	%f5104, %f5103, 0f3F000000;
	st.global.f32 	[%rd2+51713276], %f5104;
	ld.global.f32 	%f5105, [%rd2+51713284];
	ld.global.f32 	%f5106, [%rd2+51714084];
	add.f32 	%f5107, %f5105, %f5106;
	mul.f32 	%f5108, %f5107, 0f3F000000;
	st.global.f32 	[%rd2+51713280], %f5108;
	ld.global.f32 	%f5109, [%rd2+51714076];
	ld.global.f32 	%f5110, [%rd2+51714884];
	add.f32 	%f5111, %f5109, %f5110;
	mul.f32 	%f5112, %f5111, 0f3F000000;
	st.global.f32 	[%rd2+51714080], %f5112;
	ld.global.f32 	%f5113, [%rd2+51874084];
	ld.global.f32 	%f5114, [%rd2+51873276];
	add.f32 	%f5115, %f5113, %f5114;
	mul.f32 	%f5116, %f5115, 0f3F000000;
	st.global.f32 	[%rd2+51874080], %f5116;
	ld.global.f32 	%f5117, [%rd2+51874876];
	ld.global.f32 	%f5118, [%rd2+51874076];
	add.f32 	%f5119, %f5117, %f5118;
	mul.f32 	%f5120, %f5119, 0f3F000000;
	st.global.f32 	[%rd2+51874880], %f5120;
	ld.global.f32 	%f5121, [%rd2+51874888];
	ld.global.f32 	%f5122, [%rd2+51875688];
	add.f32 	%f5123, %f5121, %f5122;
	mul.f32 	%f5124, %f5123, 0f3F000000;
	st.global.f32 	[%rd2+51874884], %f5124;
	ld.global.f32 	%f5125, [%rd2+51875680];
	ld.global.f32 	%f5126, [%rd2+51876488];
	add.f32 	%f5127, %f5125, %f5126;
	mul.f32 	%f5128, %f5127, 0f3F000000;
	st.global.f32 	[%rd2+51875684], %f5128;
	ld.global.f32 	%f5129, [%rd2+52035688];
	ld.global.f32 	%f5130, [%rd2+52034880];
	add.f32 	%f5131, %f5129, %f5130;
	mul.f32 	%f5132, %f5131, 0f3F000000;
	st.global.f32 	[%rd2+52035684], %f5132;
	ld.global.f32 	%f5133, [%rd2+52036480];
	ld.global.f32 	%f5134, [%rd2+52035680];
	add.f32 	%f5135, %f5133, %f5134;
	mul.f32 	%f5136, %f5135, 0f3F000000;
	st.global.f32 	[%rd2+52036484], %f5136;
	ld.global.f32 	%f5137, [%rd2+52036492];
	ld.global.f32 	%f5138, [%rd2+52037292];
	add.f32 	%f5139, %f5137, %f5138;
	mul.f32 	%f5140, %f5139, 0f3F000000;
	st.global.f32 	[%rd2+52036488], %f5140;
	ld.global.f32 	%f5141, [%rd2+52037284];
	ld.global.f32 	%f5142, [%rd2+52038092];
	add.f32 	%f5143, %f5141, %f5142;
	mul.f32 	%f5144, %f5143, 0f3F000000;
	st.global.f32 	[%rd2+52037288], %f5144;
	ld.global.f32 	%f5145, [%rd2+52197292];
	ld.global.f32 	%f5146, [%rd2+52196484];
	add.f32 	%f5147, %f5145, %f5146;
	mul.f32 	%f5148, %f5147, 0f3F000000;
	st.global.f32 	[%rd2+52197288], %f5148;
	ld.global.f32 	%f5149, [%rd2+52198084];
	ld.global.f32 	%f5150, [%rd2+52197284];
	add.f32 	%f5151, %f5149, %f5150;
	mul.f32 	%f5152, %f5151, 0f3F000000;
	st.global.f32 	[%rd2+52198088], %f5152;
	ld.global.f32 	%f5153, [%rd2+52198096];
	ld.global.f32 	%f5154, [%rd2+52198896];
	add.f32 	%f5155, %f5153, %f5154;
	mul.f32 	%f5156, %f5155, 0f3F000000;
	st.global.f32 	[%rd2+52198092], %f5156;
	ld.global.f32 	%f5157, [%rd2+52198888];
	ld.global.f32 	%f5158, [%rd2+52199696];
	add.f32 	%f5159, %f5157, %f5158;
	mul.f32 	%f5160, %f5159, 0f3F000000;
	st.global.f32 	[%rd2+52198892], %f5160;
	ld.global.f32 	%f5161, [%rd2+52358896];
	ld.global.f32 	%f5162, [%rd2+52358088];
	add.f32 	%f5163, %f5161, %f5162;
	mul.f32 	%f5164, %f5163, 0f3F000000;
	st.global.f32 	[%rd2+52358892], %f5164;
	ld.global.f32 	%f5165, [%rd2+52359688];
	ld.global.f32 	%f5166, [%rd2+52358888];
	add.f32 	%f5167, %f5165, %f5166;
	mul.f32 	%f5168, %f5167, 0f3F000000;
	st.global.f32 	[%rd2+52359692], %f5168;
	ld.global.f32 	%f5169, [%rd2+52359700];
	ld.global.f32 	%f5170, [%rd2+52360500];
	add.f32 	%f5171, %f5169, %f5170;
	mul.f32 	%f5172, %f5171, 0f3F000000;
	st.global.f32 	[%rd2+52359696], %f5172;
	ld.global.f32 	%f5173, [%rd2+52360492];
	ld.global.f32 	%f5174, [%rd2+52361300];
	add.f32 	%f5175, %f5173, %f5174;
	mul.f32 	%f5176, %f5175, 0f3F000000;
	st.global.f32 	[%rd2+52360496], %f5176;
	ld.global.f32 	%f5177, [%rd2+52520500];
	ld.global.f32 	%f5178, [%rd2+52519692];
	add.f32 	%f5179, %f5177, %f5178;
	mul.f32 	%f5180, %f5179, 0f3F000000;
	st.global.f32 	[%rd2+52520496], %f5180;
	ld.global.f32 	%f5181, [%rd2+52521292];
	ld.global.f32 	%f5182, [%rd2+52520492];
	add.f32 	%f5183, %f5181, %f5182;
	mul.f32 	%f5184, %f5183, 0f3F000000;
	st.global.f32 	[%rd2+52521296], %f5184;
	ld.global.f32 	%f5185, [%rd2+52521304];
	ld.global.f32 	%f5186, [%rd2+52522104];
	add.f32 	%f5187, %f5185, %f5186;
	mul.f32 	%f5188, %f5187, 0f3F000000;
	st.global.f32 	[%rd2+52521300], %f5188;
	ld.global.f32 	%f5189, [%rd2+52522096];
	ld.global.f32 	%f5190, [%rd2+52522904];
	add.f32 	%f5191, %f5189, %f5190;
	mul.f32 	%f5192, %f5191, 0f3F000000;
	st.global.f32 	[%rd2+52522100], %f5192;
	ld.global.f32 	%f5193, [%rd2+52682104];
	ld.global.f32 	%f5194, [%rd2+52681296];
	add.f32 	%f5195, %f5193, %f5194;
	mul.f32 	%f5196, %f5195, 0f3F000000;
	st.global.f32 	[%rd2+52682100], %f5196;
	ld.global.f32 	%f5197, [%rd2+52682896];
	ld.global.f32 	%f5198, [%rd2+52682096];
	add.f32 	%f5199, %f5197, %f5198;
	mul.f32 	%f5200, %f5199, 0f3F000000;
	st.global.f32 	[%rd2+52682900], %f5200;
	ld.global.f32 	%f5201, [%rd2+52682908];
	ld.global.f32 	%f5202, [%rd2+52683708];
	add.f32 	%f5203, %f5201, %f5202;
	mul.f32 	%f5204, %f5203, 0f3F000000;
	st.global.f32 	[%rd2+52682904], %f5204;
	ld.global.f32 	%f5205, [%rd2+52683700];
	ld.global.f32 	%f5206, [%rd2+52684508];
	add.f32 	%f5207, %f5205, %f5206;
	mul.f32 	%f5208, %f5207, 0f3F000000;
	st.global.f32 	[%rd2+52683704], %f5208;
	ld.global.f32 	%f5209, [%rd2+52843708];
	ld.global.f32 	%f5210, [%rd2+52842900];
	add.f32 	%f5211, %f5209, %f5210;
	mul.f32 	%f5212, %f5211, 0f3F000000;
	st.global.f32 	[%rd2+52843704], %f5212;
	ld.global.f32 	%f5213, [%rd2+52844500];
	ld.global.f32 	%f5214, [%rd2+52843700];
	add.f32 	%f5215, %f5213, %f5214;
	mul.f32 	%f5216, %f5215, 0f3F000000;
	st.global.f32 	[%rd2+52844504], %f5216;
	ld.global.f32 	%f5217, [%rd2+52844512];
	ld.global.f32 	%f5218, [%rd2+52845312];
	add.f32 	%f5219, %f5217, %f5218;
	mul.f32 	%f5220, %f5219, 0f3F000000;
	st.global.f32 	[%rd2+52844508], %f5220;
	ld.global.f32 	%f5221, [%rd2+52845304];
	ld.global.f32 	%f5222, [%rd2+52846112];
	add.f32 	%f5223, %f5221, %f5222;
	mul.f32 	%f5224, %f5223, 0f3F000000;
	st.global.f32 	[%rd2+52845308], %f5224;
	ld.global.f32 	%f5225, [%rd2+53005312];
	ld.global.f32 	%f5226, [%rd2+53004504];
	add.f32 	%f5227, %f5225, %f5226;
	mul.f32 	%f5228, %f5227, 0f3F000000;
	st.global.f32 	[%rd2+53005308], %f5228;
	ld.global.f32 	%f5229, [%rd2+53006104];
	ld.global.f32 	%f5230, [%rd2+53005304];
	add.f32 	%f5231, %f5229, %f5230;
	mul.f32 	%f5232, %f5231, 0f3F000000;
	st.global.f32 	[%rd2+53006108], %f5232;
	ld.global.f32 	%f5233, [%rd2+53006116];
	ld.global.f32 	%f5234, [%rd2+53006916];
	add.f32 	%f5235, %f5233, %f5234;
	mul.f32 	%f5236, %f5235, 0f3F000000;
	st.global.f32 	[%rd2+53006112], %f5236;
	ld.global.f32 	%f5237, [%rd2+53006908];
	ld.global.f32 	%f5238, [%rd2+53007716];
	add.f32 	%f5239, %f5237, %f5238;
	mul.f32 	%f5240, %f5239, 0f3F000000;
	st.global.f32 	[%rd2+53006912], %f5240;
	ld.global.f32 	%f5241, [%rd2+53166916];
	ld.global.f32 	%f5242, [%rd2+53166108];
	add.f32 	%f5243, %f5241, %f5242;
	mul.f32 	%f5244, %f5243, 0f3F000000;
	st.global.f32 	[%rd2+53166912], %f5244;
	ld.global.f32 	%f5245, [%rd2+53167708];
	ld.global.f32 	%f5246, [%rd2+53166908];
	add.f32 	%f5247, %f5245, %f5246;
	mul.f32 	%f5248, %f5247, 0f3F000000;
	st.global.f32 	[%rd2+53167712], %f5248;
	ld.global.f32 	%f5249, [%rd2+53167720];
	ld.global.f32 	%f5250, [%rd2+53168520];
	add.f32 	%f5251, %f5249, %f5250;
	mul.f32 	%f5252, %f5251, 0f3F000000;
	st.global.f32 	[%rd2+53167716], %f5252;
	ld.global.f32 	%f5253, [%rd2+53168512];
	ld.global.f32 	%f5254, [%rd2+53169320];
	add.f32 	%f5255, %f5253, %f5254;
	mul.f32 	%f5256, %f5255, 0f3F000000;
	st.global.f32 	[%rd2+53168516], %f5256;
	ld.global.f32 	%f5257, [%rd2+53328520];
	ld.global.f32 	%f5258, [%rd2+53327712];
	add.f32 	%f5259, %f5257, %f5258;
	mul.f32 	%f5260, %f5259, 0f3F000000;
	st.global.f32 	[%rd2+53328516], %f5260;
	ld.global.f32 	%f5261, [%rd2+53329312];
	ld.global.f32 	%f5262, [%rd2+53328512];
	add.f32 	%f5263, %f5261, %f5262;
	mul.f32 	%f5264, %f5263, 0f3F000000;
	st.global.f32 	[%rd2+53329316], %f5264;
	ld.global.f32 	%f5265, [%rd2+53329324];
	ld.global.f32 	%f5266, [%rd2+53330124];
	add.f32 	%f5267, %f5265, %f5266;
	mul.f32 	%f5268, %f5267, 0f3F000000;
	st.global.f32 	[%rd2+53329320], %f5268;
	ld.global.f32 	%f5269, [%rd2+53330116];
	ld.global.f32 	%f5270, [%rd2+53330924];
	add.f32 	%f5271, %f5269, %f5270;
	mul.f32 	%f5272, %f5271, 0f3F000000;
	st.global.f32 	[%rd2+53330120], %f5272;
	ld.global.f32 	%f5273, [%rd2+53490124];
	ld.global.f32 	%f5274, [%rd2+53489316];
	add.f32 	%f5275, %f5273, %f5274;
	mul.f32 	%f5276, %f5275, 0f3F000000;
	st.global.f32 	[%rd2+53490120], %f5276;
	ld.global.f32 	%f5277, [%rd2+53490916];
	ld.global.f32 	%f5278, [%rd2+53490116];
	add.f32 	%f5279, %f5277, %f5278;
	mul.f32 	%f5280, %f5279, 0f3F000000;
	st.global.f32 	[%rd2+53490920], %f5280;
	ld.global.f32 	%f5281, [%rd2+53490928];
	ld.global.f32 	%f5282, [%rd2+53491728];
	add.f32 	%f5283, %f5281, %f5282;
	mul.f32 	%f5284, %f5283, 0f3F000000;
	st.global.f32 	[%rd2+53490924], %f5284;
	ld.global.f32 	%f5285, [%rd2+53491720];
	ld.global.f32 	%f5286, [%rd2+53492528];
	add.f32 	%f5287, %f5285, %f5286;
	mul.f32 	%f5288, %f5287, 0f3F000000;
	st.global.f32 	[%rd2+53491724], %f5288;
	ld.global.f32 	%f5289, [%rd2+53651728];
	ld.global.f32 	%f5290, [%rd2+53650920];
	add.f32 	%f5291, %f5289, %f5290;
	mul.f32 	%f5292, %f5291, 0f3F000000;
	st.global.f32 	[%rd2+53651724], %f5292;
	ld.global.f32 	%f5293, [%rd2+53652520];
	ld.global.f32 	%f5294, [%rd2+53651720];
	add.f32 	%f5295, %f5293, %f5294;
	mul.f32 	%f5296, %f5295, 0f3F000000;
	st.global.f32 	[%rd2+53652524], %f5296;
	ld.global.f32 	%f5297, [%rd2+53652532];
	ld.global.f32 	%f5298, [%rd2+53653332];
	add.f32 	%f5299, %f5297, %f5298;
	mul.f32 	%f5300, %f5299, 0f3F000000;
	st.global.f32 	[%rd2+53652528], %f5300;
	ld.global.f32 	%f5301, [%rd2+53653324];
	ld.global.f32 	%f5302, [%rd2+53654132];
	add.f32 	%f5303, %f5301, %f5302;
	mul.f32 	%f5304, %f5303, 0f3F000000;
	st.global.f32 	[%rd2+53653328], %f5304;
	ld.global.f32 	%f5305, [%rd2+53813332];
	ld.global.f32 	%f5306, [%rd2+53812524];
	add.f32 	%f5307, %f5305, %f5306;
	mul.f32 	%f5308, %f5307, 0f3F000000;
	st.global.f32 	[%rd2+53813328], %f5308;
	ld.global.f32 	%f5309, [%rd2+53814124];
	ld.global.f32 	%f5310, [%rd2+53813324];
	add.f32 	%f5311, %f5309, %f5310;
	mul.f32 	%f5312, %f5311, 0f3F000000;
	st.global.f32 	[%rd2+53814128], %f5312;
	ld.global.f32 	%f5313, [%rd2+53814136];
	ld.global.f32 	%f5314, [%rd2+53814936];
	add.f32 	%f5315, %f5313, %f5314;
	mul.f32 	%f5316, %f5315, 0f3F000000;
	st.global.f32 	[%rd2+53814132], %f5316;
	ld.global.f32 	%f5317, [%rd2+53814928];
	ld.global.f32 	%f5318, [%rd2+53815736];
	add.f32 	%f5319, %f5317, %f5318;
	mul.f32 	%f5320, %f5319, 0f3F000000;
	st.global.f32 	[%rd2+53814932], %f5320;
	ld.global.f32 	%f5321, [%rd2+53974936];
	ld.global.f32 	%f5322, [%rd2+53974128];
	add.f32 	%f5323, %f5321, %f5322;
	mul.f32 	%f5324, %f5323, 0f3F000000;
	st.global.f32 	[%rd2+53974932], %f5324;
	ld.global.f32 	%f5325, [%rd2+53975728];
	ld.global.f32 	%f5326, [%rd2+53974928];
	add.f32 	%f5327, %f5325, %f5326;
	mul.f32 	%f5328, %f5327, 0f3F000000;
	st.global.f32 	[%rd2+53975732], %f5328;
	ld.global.f32 	%f5329, [%rd2+53975740];
	ld.global.f32 	%f5330, [%rd2+53976540];
	add.f32 	%f5331, %f5329, %f5330;
	mul.f32 	%f5332, %f5331, 0f3F000000;
	st.global.f32 	[%rd2+53975736], %f5332;
	ld.global.f32 	%f5333, [%rd2+53976532];
	ld.global.f32 	%f5334, [%rd2+53977340];
	add.f32 	%f5335, %f5333, %f5334;
	mul.f32 	%f5336, %f5335, 0f3F000000;
	st.global.f32 	[%rd2+53976536], %f5336;
	ld.global.f32 	%f5337, [%rd2+54136540];
	ld.global.f32 	%f5338, [%rd2+54135732];
	add.f32 	%f5339, %f5337, %f5338;
	mul.f32 	%f5340, %f5339, 0f3F000000;
	st.global.f32 	[%rd2+54136536], %f5340;
	ld.global.f32 	%f5341, [%rd2+54137332];
	ld.global.f32 	%f5342, [%rd2+54136532];
	add.f32 	%f5343, %f5341, %f5342;
	mul.f32 	%f5344, %f5343, 0f3F000000;
	st.global.f32 	[%rd2+54137336], %f5344;
	ld.global.f32 	%f5345, [%rd2+54137344];
	ld.global.f32 	%f5346, [%rd2+54138144];
	add.f32 	%f5347, %f5345, %f5346;
	mul.f32 	%f5348, %f5347, 0f3F000000;
	st.global.f32 	[%rd2+54137340], %f5348;
	ld.global.f32 	%f5349, [%rd2+54138136];
	ld.global.f32 	%f5350, [%rd2+54138944];
	add.f32 	%f5351, %f5349, %f5350;
	mul.f32 	%f5352, %f5351, 0f3F000000;
	st.global.f32 	[%rd2+54138140], %f5352;
	ld.global.f32 	%f5353, [%rd2+54298144];
	ld.global.f32 	%f5354, [%rd2+54297336];
	add.f32 	%f5355, %f5353, %f5354;
	mul.f32 	%f5356, %f5355, 0f3F000000;
	st.global.f32 	[%rd2+54298140], %f5356;
	ld.global.f32 	%f5357, [%rd2+54298936];
	ld.global.f32 	%f5358, [%rd2+54298136];
	add.f32 	%f5359, %f5357, %f5358;
	mul.f32 	%f5360, %f5359, 0f3F000000;
	st.global.f32 	[%rd2+54298940], %f5360;
	ld.global.f32 	%f5361, [%rd2+54298948];
	ld.global.f32 	%f5362, [%rd2+54299748];
	add.f32 	%f5363, %f5361, %f5362;
	mul.f32 	%f5364, %f5363, 0f3F000000;
	st.global.f32 	[%rd2+54298944], %f5364;
	ld.global.f32 	%f5365, [%rd2+54299740];
	ld.global.f32 	%f5366, [%rd2+54300548];
	add.f32 	%f5367, %f5365, %f5366;
	mul.f32 	%f5368, %f5367, 0f3F000000;
	st.global.f32 	[%rd2+54299744], %f5368;
	ld.global.f32 	%f5369, [%rd2+54459748];
	ld.global.f32 	%f5370, [%rd2+54458940];
	add.f32 	%f5371, %f5369, %f5370;
	mul.f32 	%f5372, %f5371, 0f3F000000;
	st.global.f32 	[%rd2+54459744], %f5372;
	ld.global.f32 	%f5373, [%rd2+54460540];
	ld.global.f32 	%f5374, [%rd2+54459740];
	add.f32 	%f5375, %f5373, %f5374;
	mul.f32 	%f5376, %f5375, 0f3F000000;
	st.global.f32 	[%rd2+54460544], %f5376;
	ld.global.f32 	%f5377, [%rd2+54460552];
	ld.global.f32 	%f5378, [%rd2+54461352];
	add.f32 	%f5379, %f5377, %f5378;
	mul.f32 	%f5380, %f5379, 0f3F000000;
	st.global.f32 	[%rd2+54460548], %f5380;
	ld.global.f32 	%f5381, [%rd2+54461344];
	ld.global.f32 	%f5382, [%rd2+54462152];
	add.f32 	%f5383, %f5381, %f5382;
	mul.f32 	%f5384, %f5383, 0f3F000000;
	st.global.f32 	[%rd2+54461348], %f5384;
	ld.global.f32 	%f5385, [%rd2+54621352];
	ld.global.f32 	%f5386, [%rd2+54620544];
	add.f32 	%f5387, %f5385, %f5386;
	mul.f32 	%f5388, %f5387, 0f3F000000;
	st.global.f32 	[%rd2+54621348], %f5388;
	ld.global.f32 	%f5389, [%rd2+54622144];
	ld.global.f32 	%f5390, [%rd2+54621344];
	add.f32 	%f5391, %f5389, %f5390;
	mul.f32 	%f5392, %f5391, 0f3F000000;
	st.global.f32 	[%rd2+54622148], %f5392;
	ld.global.f32 	%f5393, [%rd2+54622156];
	ld.global.f32 	%f5394, [%rd2+54622956];
	add.f32 	%f5395, %f5393, %f5394;
	mul.f32 	%f5396, %f5395, 0f3F000000;
	st.global.f32 	[%rd2+54622152], %f5396;
	ld.global.f32 	%f5397, [%rd2+54622948];
	ld.global.f32 	%f5398, [%rd2+54623756];
	add.f32 	%f5399, %f5397, %f5398;
	mul.f32 	%f5400, %f5399, 0f3F000000;
	st.global.f32 	[%rd2+54622952], %f5400;
	ld.global.f32 	%f5401, [%rd2+54782956];
	ld.global.f32 	%f5402, [%rd2+54782148];
	add.f32 	%f5403, %f5401, %f5402;
	mul.f32 	%f5404, %f5403, 0f3F000000;
	st.global.f32 	[%rd2+54782952], %f5404;
	ld.global.f32 	%f5405, [%rd2+54783748];
	ld.global.f32 	%f5406, [%rd2+54782948];
	add.f32 	%f5407, %f5405, %f5406;
	mul.f32 	%f5408, %f5407, 0f3F000000;
	st.global.f32 	[%rd2+54783752], %f5408;
	ld.global.f32 	%f5409, [%rd2+54783760];
	ld.global.f32 	%f5410, [%rd2+54784560];
	add.f32 	%f5411, %f5409, %f5410;
	mul.f32 	%f5412, %f5411, 0f3F000000;
	st.global.f32 	[%rd2+54783756], %f5412;
	ld.global.f32 	%f5413, [%rd2+54784552];
	ld.global.f32 	%f5414, [%rd2+54785360];
	add.f32 	%f5415, %f5413, %f5414;
	mul.f32 	%f5416, %f5415, 0f3F000000;
	st.global.f32 	[%rd2+54784556], %f5416;
	ld.global.f32 	%f5417, [%rd2+54944560];
	ld.global.f32 	%f5418, [%rd2+54943752];
	add.f32 	%f5419, %f5417, %f5418;
	mul.f32 	%f5420, %f5419, 0f3F000000;
	st.global.f32 	[%rd2+54944556], %f5420;
	ld.global.f32 	%f5421, [%rd2+54945352];
	ld.global.f32 	%f5422, [%rd2+54944552];
	add.f32 	%f5423, %f5421, %f5422;
	mul.f32 	%f5424, %f5423, 0f3F000000;
	st.global.f32 	[%rd2+54945356], %f5424;
	ld.global.f32 	%f5425, [%rd2+54945364];
	ld.global.f32 	%f5426, [%rd2+54946164];
	add.f32 	%f5427, %f5425, %f5426;
	mul.f32 	%f5428, %f5427, 0f3F000000;
	st.global.f32 	[%rd2+54945360], %f5428;
	ld.global.f32 	%f5429, [%rd2+54946156];
	ld.global.f32 	%f5430, [%rd2+54946964];
	add.f32 	%f5431, %f5429, %f5430;
	mul.f32 	%f5432, %f5431, 0f3F000000;
	st.global.f32 	[%rd2+54946160], %f5432;
	ld.global.f32 	%f5433, [%rd2+55106164];
	ld.global.f32 	%f5434, [%rd2+55105356];
	add.f32 	%f5435, %f5433, %f5434;
	mul.f32 	%f5436, %f5435, 0f3F000000;
	st.global.f32 	[%rd2+55106160], %f5436;
	ld.global.f32 	%f5437, [%rd2+55106956];
	ld.global.f32 	%f5438, [%rd2+55106156];
	add.f32 	%f5439, %f5437, %f5438;
	mul.f32 	%f5440, %f5439, 0f3F000000;
	st.global.f32 	[%rd2+55106960], %f5440;
	ld.global.f32 	%f5441, [%rd2+55106968];
	ld.global.f32 	%f5442, [%rd2+55107768];
	add.f32 	%f5443, %f5441, %f5442;
	mul.f32 	%f5444, %f5443, 0f3F000000;
	st.global.f32 	[%rd2+55106964], %f5444;
	ld.global.f32 	%f5445, [%rd2+55107760];
	ld.global.f32 	%f5446, [%rd2+55108568];
	add.f32 	%f5447, %f5445, %f5446;
	mul.f32 	%f5448, %f5447, 0f3F000000;
	st.global.f32 	[%rd2+55107764], %f5448;
	ld.global.f32 	%f5449, [%rd2+55267768];
	ld.global.f32 	%f5450, [%rd2+55266960];
	add.f32 	%f5451, %f5449, %f5450;
	mul.f32 	%f5452, %f5451, 0f3F000000;
	st.global.f32 	[%rd2+55267764], %f5452;
	ld.global.f32 	%f5453, [%rd2+55268560];
	ld.global.f32 	%f5454, [%rd2+55267760];
	add.f32 	%f5455, %f5453, %f5454;
	mul.f32 	%f5456, %f5455, 0f3F000000;
	st.global.f32 	[%rd2+55268564], %f5456;
	ld.global.f32 	%f5457, [%rd2+55268572];
	ld.global.f32 	%f5458, [%rd2+55269372];
	add.f32 	%f5459, %f5457, %f5458;
	mul.f32 	%f5460, %f5459, 0f3F000000;
	st.global.f32 	[%rd2+55268568], %f5460;
	ld.global.f32 	%f5461, [%rd2+55269364];
	ld.global.f32 	%f5462, [%rd2+55270172];
	add.f32 	%f5463, %f5461, %f5462;
	mul.f32 	%f5464, %f5463, 0f3F000000;
	st.global.f32 	[%rd2+55269368], %f5464;
	ld.global.f32 	%f5465, [%rd2+55429372];
	ld.global.f32 	%f5466, [%rd2+55428564];
	add.f32 	%f5467, %f5465, %f5466;
	mul.f32 	%f5468, %f5467, 0f3F000000;
	st.global.f32 	[%rd2+55429368], %f5468;
	ld.global.f32 	%f5469, [%rd2+55430164];
	ld.global.f32 	%f5470, [%rd2+55429364];
	add.f32 	%f5471, %f5469, %f5470;
	mul.f32 	%f5472, %f5471, 0f3F000000;
	st.global.f32 	[%rd2+55430168], %f5472;
	ld.global.f32 	%f5473, [%rd2+55430176];
	ld.global.f32 	%f5474, [%rd2+55430976];
	add.f32 	%f5475, %f5473, %f5474;
	mul.f32 	%f5476, %f5475, 0f3F000000;
	st.global.f32 	[%rd2+55430172], %f5476;
	ld.global.f32 	%f5477, [%rd2+55430968];
	ld.global.f32 	%f5478, [%rd2+55431776];
	add.f32 	%f5479, %f5477, %f5478;
	mul.f32 	%f5480, %f5479, 0f3F000000;
	st.global.f32 	[%rd2+55430972], %f5480;
	ld.global.f32 	%f5481, [%rd2+55590976];
	ld.global.f32 	%f5482, [%rd2+55590168];
	add.f32 	%f5483, %f5481, %f5482;
	mul.f32 	%f5484, %f5483, 0f3F000000;
	st.global.f32 	[%rd2+55590972], %f5484;
	ld.global.f32 	%f5485, [%rd2+55591768];
	ld.global.f32 	%f5486, [%rd2+55590968];
	add.f32 	%f5487, %f5485, %f5486;
	mul.f32 	%f5488, %f5487, 0f3F000000;
	st.global.f32 	[%rd2+55591772], %f5488;
	ld.global.f32 	%f5489, [%rd2+55591780];
	ld.global.f32 	%f5490, [%rd2+55592580];
	add.f32 	%f5491, %f5489, %f5490;
	mul.f32 	%f5492, %f5491, 0f3F000000;
	st.global.f32 	[%rd2+55591776], %f5492;
	ld.global.f32 	%f5493, [%rd2+55592572];
	ld.global.f32 	%f5494, [%rd2+55593380];
	add.f32 	%f5495, %f5493, %f5494;
	mul.f32 	%f5496, %f5495, 0f3F000000;
	st.global.f32 	[%rd2+55592576], %f5496;
	ld.global.f32 	%f5497, [%rd2+55752580];
	ld.global.f32 	%f5498, [%rd2+55751772];
	add.f32 	%f5499, %f5497, %f5498;
	mul.f32 	%f5500, %f5499, 0f3F000000;
	st.global.f32 	[%rd2+55752576], %f5500;
	ld.global.f32 	%f5501, [%rd2+55753372];
	ld.global.f32 	%f5502, [%rd2+55752572];
	add.f32 	%f5503, %f5501, %f5502;
	mul.f32 	%f5504, %f5503, 0f3F000000;
	st.global.f32 	[%rd2+55753376], %f5504;
	ld.global.f32 	%f5505, [%rd2+55753384];
	ld.global.f32 	%f5506, [%rd2+55754184];
	add.f32 	%f5507, %f5505, %f5506;
	mul.f32 	%f5508, %f5507, 0f3F000000;
	st.global.f32 	[%rd2+55753380], %f5508;
	ld.global.f32 	%f5509, [%rd2+55754176];
	ld.global.f32 	%f5510, [%rd2+55754984];
	add.f32 	%f5511, %f5509, %f5510;
	mul.f32 	%f5512, %f5511, 0f3F000000;
	st.global.f32 	[%rd2+55754180], %f5512;
	ld.global.f32 	%f5513, [%rd2+55914184];
	ld.global.f32 	%f5514, [%rd2+55913376];
	add.f32 	%f5515, %f5513, %f5514;
	mul.f32 	%f5516, %f5515, 0f3F000000;
	st.global.f32 	[%rd2+55914180], %f5516;
	ld.global.f32 	%f5517, [%rd2+55914976];
	ld.global.f32 	%f5518, [%rd2+55914176];
	add.f32 	%f5519, %f5517, %f5518;
	mul.f32 	%f5520, %f5519, 0f3F000000;
	st.global.f32 	[%rd2+55914980], %f5520;
	ld.global.f32 	%f5521, [%rd2+55914988];
	ld.global.f32 	%f5522, [%rd2+55915788];
	add.f32 	%f5523, %f5521, %f5522;
	mul.f32 	%f5524, %f5523, 0f3F000000;
	st.global.f32 	[%rd2+55914984], %f5524;
	ld.global.f32 	%f5525, [%rd2+55915780];
	ld.global.f32 	%f5526, [%rd2+55916588];
	add.f32 	%f5527, %f5525, %f5526;
	mul.f32 	%f5528, %f5527, 0f3F000000;
	st.global.f32 	[%rd2+55915784], %f5528;
	ld.global.f32 	%f5529, [%rd2+56075788];
	ld.global.f32 	%f5530, [%rd2+56074980];
	add.f32 	%f5531, %f5529, %f5530;
	mul.f32 	%f5532, %f5531, 0f3F000000;
	st.global.f32 	[%rd2+56075784], %f5532;
	ld.global.f32 	%f5533, [%rd2+56076580];
	ld.global.f32 	%f5534, [%rd2+56075780];
	add.f32 	%f5535, %f5533, %f5534;
	mul.f32 	%f5536, %f5535, 0f3F000000;
	st.global.f32 	[%rd2+56076584], %f5536;
	ld.global.f32 	%f5537, [%rd2+56076592];
	ld.global.f32 	%f5538, [%rd2+56077392];
	add.f32 	%f5539, %f5537, %f5538;
	mul.f32 	%f5540, %f5539, 0f3F000000;
	st.global.f32 	[%rd2+56076588], %f5540;
	ld.global.f32 	%f5541, [%rd2+56077384];
	ld.global.f32 	%f5542, [%rd2+56078192];
	add.f32 	%f5543, %f5541, %f5542;
	mul.f32 	%f5544, %f5543, 0f3F000000;
	st.global.f32 	[%rd2+56077388], %f5544;
	ld.global.f32 	%f5545, [%rd2+56237392];
	ld.global.f32 	%f5546, [%rd2+56236584];
	add.f32 	%f5547, %f5545, %f5546;
	mul.f32 	%f5548, %f5547, 0f3F000000;
	st.global.f32 	[%rd2+56237388], %f5548;
	ld.global.f32 	%f5549, [%rd2+56238184];
	ld.global.f32 	%f5550, [%rd2+56237384];
	add.f32 	%f5551, %f5549, %f5550;
	mul.f32 	%f5552, %f5551, 0f3F000000;
	st.global.f32 	[%rd2+56238188], %f5552;
	ld.global.f32 	%f5553, [%rd2+56238196];
	ld.global.f32 	%f5554, [%rd2+56238996];
	add.f32 	%f5555, %f5553, %f5554;
	mul.f32 	%f5556, %f5555, 0f3F000000;
	st.global.f32 	[%rd2+56238192], %f5556;
	ld.global.f32 	%f5557, [%rd2+56238988];
	ld.global.f32 	%f5558, [%rd2+56239796];
	add.f32 	%f5559, %f5557, %f5558;
	mul.f32 	%f5560, %f5559, 0f3F000000;
	st.global.f32 	[%rd2+56238992], %f5560;
	ld.global.f32 	%f5561, [%rd2+56398996];
	ld.global.f32 	%f5562, [%rd2+56398188];
	add.f32 	%f5563, %f5561, %f5562;
	mul.f32 	%f5564, %f5563, 0f3F000000;
	st.global.f32 	[%rd2+56398992], %f5564;
	ld.global.f32 	%f5565, [%rd2+56399788];
	ld.global.f32 	%f5566, [%rd2+56398988];
	add.f32 	%f5567, %f5565, %f5566;
	mul.f32 	%f5568, %f5567, 0f3F000000;
	st.global.f32 	[%rd2+56399792], %f5568;
	ld.global.f32 	%f5569, [%rd2+56399800];
	ld.global.f32 	%f5570, [%rd2+56400600];
	add.f32 	%f5571, %f5569, %f5570;
	mul.f32 	%f5572, %f5571, 0f3F000000;
	st.global.f32 	[%rd2+56399796], %f5572;
	ld.global.f32 	%f5573, [%rd2+56400592];
	ld.global.f32 	%f5574, [%rd2+56401400];
	add.f32 	%f5575, %f5573, %f5574;
	mul.f32 	%f5576, %f5575, 0f3F000000;
	st.global.f32 	[%rd2+56400596], %f5576;
	ld.global.f32 	%f5577, [%rd2+56560600];
	ld.global.f32 	%f5578, [%rd2+56559792];
	add.f32 	%f5579, %f5577, %f5578;
	mul.f32 	%f5580, %f5579, 0f3F000000;
	st.global.f32 	[%rd2+56560596], %f5580;
	ld.global.f32 	%f5581, [%rd2+56561392];
	ld.global.f32 	%f5582, [%rd2+56560592];
	add.f32 	%f5583, %f5581, %f5582;
	mul.f32 	%f5584, %f5583, 0f3F000000;
	st.global.f32 	[%rd2+56561396], %f5584;
	ld.global.f32 	%f5585, [%rd2+56561404];
	ld.global.f32 	%f5586, [%rd2+56562204];
	add.f32 	%f5587, %f5585, %f5586;
	mul.f32 	%f5588, %f5587, 0f3F000000;
	st.global.f32 	[%rd2+56561400], %f5588;
	ld.global.f32 	%f5589, [%rd2+56562196];
	ld.global.f32 	%f5590, [%rd2+56563004];
	add.f32 	%f5591, %f5589, %f5590;
	mul.f32 	%f5592, %f5591, 0f3F000000;
	st.global.f32 	[%rd2+56562200], %f5592;
	ld.global.f32 	%f5593, [%rd2+56722204];
	ld.global.f32 	%f5594, [%rd2+56721396];
	add.f32 	%f5595, %f5593, %f5594;
	mul.f32 	%f5596, %f5595, 0f3F000000;
	st.global.f32 	[%rd2+56722200], %f5596;
	ld.global.f32 	%f5597, [%rd2+56722996];
	ld.global.f32 	%f5598, [%rd2+56722196];
	add.f32 	%f5599, %f5597, %f5598;
	mul.f32 	%f5600, %f5599, 0f3F000000;
	st.global.f32 	[%rd2+56723000], %f5600;
	ld.global.f32 	%f5601, [%rd2+56723008];
	ld.global.f32 	%f5602, [%rd2+56723808];
	add.f32 	%f5603, %f5601, %f5602;
	mul.f32 	%f5604, %f5603, 0f3F000000;
	st.global.f32 	[%rd2+56723004], %f5604;
	ld.global.f32 	%f5605, [%rd2+56723800];
	ld.global.f32 	%f5606, [%rd2+56724608];
	add.f32 	%f5607, %f5605, %f5606;
	mul.f32 	%f5608, %f5607, 0f3F000000;
	st.global.f32 	[%rd2+56723804], %f5608;
	ld.global.f32 	%f5609, [%rd2+56883808];
	ld.global.f32 	%f5610, [%rd2+56883000];
	add.f32 	%f5611, %f5609, %f5610;
	mul.f32 	%f5612, %f5611, 0f3F000000;
	st.global.f32 	[%rd2+56883804], %f5612;
	ld.global.f32 	%f5613, [%rd2+56884600];
	ld.global.f32 	%f5614, [%rd2+56883800];
	add.f32 	%f5615, %f5613, %f5614;
	mul.f32 	%f5616, %f5615, 0f3F000000;
	st.global.f32 	[%rd2+56884604], %f5616;
	ld.global.f32 	%f5617, [%rd2+56884612];
	ld.global.f32 	%f5618, [%rd2+56885412];
	add.f32 	%f5619, %f5617, %f5618;
	mul.f32 	%f5620, %f5619, 0f3F000000;
	st.global.f32 	[%rd2+56884608], %f5620;
	ld.global.f32 	%f5621, [%rd2+56885404];
	ld.global.f32 	%f5622, [%rd2+56886212];
	add.f32 	%f5623, %f5621, %f5622;
	mul.f32 	%f5624, %f5623, 0f3F000000;
	st.global.f32 	[%rd2+56885408], %f5624;
	ld.global.f32 	%f5625, [%rd2+57045412];
	ld.global.f32 	%f5626, [%rd2+57044604];
	add.f32 	%f5627, %f5625, %f5626;
	mul.f32 	%f5628, %f5627, 0f3F000000;
	st.global.f32 	[%rd2+57045408], %f5628;
	ld.global.f32 	%f5629, [%rd2+57046204];
	ld.global.f32 	%f5630, [%rd2+57045404];
	add.f32 	%f5631, %f5629, %f5630;
	mul.f32 	%f5632, %f5631, 0f3F000000;
	st.global.f32 	[%rd2+57046208], %f5632;
	ld.global.f32 	%f5633, [%rd2+57046216];
	ld.global.f32 	%f5634, [%rd2+57047016];
	add.f32 	%f5635, %f5633, %f5634;
	mul.f32 	%f5636, %f5635, 0f3F000000;
	st.global.f32 	[%rd2+57046212], %f5636;
	ld.global.f32 	%f5637, [%rd2+57047008];
	ld.global.f32 	%f5638, [%rd2+57047816];
	add.f32 	%f5639, %f5637, %f5638;
	mul.f32 	%f5640, %f5639, 0f3F000000;
	st.global.f32 	[%rd2+57047012], %f5640;
	ld.global.f32 	%f5641, [%rd2+57207016];
	ld.global.f32 	%f5642, [%rd2+57206208];
	add.f32 	%f5643, %f5641, %f5642;
	mul.f32 	%f5644, %f5643, 0f3F000000;
	st.global.f32 	[%rd2+57207012], %f5644;
	ld.global.f32 	%f5645, [%rd2+57207808];
	ld.global.f32 	%f5646, [%rd2+57207008];
	add.f32 	%f5647, %f5645, %f5646;
	mul.f32 	%f5648, %f5647, 0f3F000000;
	st.global.f32 	[%rd2+57207812], %f5648;
	ld.global.f32 	%f5649, [%rd2+57207820];
	ld.global.f32 	%f5650, [%rd2+57208620];
	add.f32 	%f5651, %f5649, %f5650;
	mul.f32 	%f5652, %f5651, 0f3F000000;
	st.global.f32 	[%rd2+57207816], %f5652;
	ld.global.f32 	%f5653, [%rd2+57208612];
	ld.global.f32 	%f5654, [%rd2+57209420];
	add.f32 	%f5655, %f5653, %f5654;
	mul.f32 	%f5656, %f5655, 0f3F000000;
	st.global.f32 	[%rd2+57208616], %f5656;
	ld.global.f32 	%f5657, [%rd2+57368620];
	ld.global.f32 	%f5658, [%rd2+57367812];
	add.f32 	%f5659, %f5657, %f5658;
	mul.f32 	%f5660, %f5659, 0f3F000000;
	st.global.f32 	[%rd2+57368616], %f5660;
	ld.global.f32 	%f5661, [%rd2+57369412];
	ld.global.f32 	%f5662, [%rd2+57368612];
	add.f32 	%f5663, %f5661, %f5662;
	mul.f32 	%f5664, %f5663, 0f3F000000;
	st.global.f32 	[%rd2+57369416], %f5664;
	ld.global.f32 	%f5665, [%rd2+57369424];
	ld.global.f32 	%f5666, [%rd2+57370224];
	add.f32 	%f5667, %f5665, %f5666;
	mul.f32 	%f5668, %f5667, 0f3F000000;
	st.global.f32 	[%rd2+57369420], %f5668;
	ld.global.f32 	%f5669, [%rd2+57370216];
	ld.global.f32 	%f5670, [%rd2+57371024];
	add.f32 	%f5671, %f5669, %f5670;
	mul.f32 	%f5672, %f5671, 0f3F000000;
	st.global.f32 	[%rd2+57370220], %f5672;
	ld.global.f32 	%f5673, [%rd2+57530224];
	ld.global.f32 	%f5674, [%rd2+57529416];
	add.f32 	%f5675, %f5673, %f5674;
	mul.f32 	%f5676, %f5675, 0f3F000000;
	st.global.f32 	[%rd2+57530220], %f5676;
	ld.global.f32 	%f5677, [%rd2+57531016];
	ld.global.f32 	%f5678, [%rd2+57530216];
	add.f32 	%f5679, %f5677, %f5678;
	mul.f32 	%f5680, %f5679, 0f3F000000;
	st.global.f32 	[%rd2+57531020], %f5680;
	ld.global.f32 	%f5681, [%rd2+57531028];
	ld.global.f32 	%f5682, [%rd2+57531828];
	add.f32 	%f5683, %f5681, %f5682;
	mul.f32 	%f5684, %f5683, 0f3F000000;
	st.global.f32 	[%rd2+57531024], %f5684;
	ld.global.f32 	%f5685, [%rd2+57531820];
	ld.global.f32 	%f5686, [%rd2+57532628];
	add.f32 	%f5687, %f5685, %f5686;
	mul.f32 	%f5688, %f5687, 0f3F000000;
	st.global.f32 	[%rd2+57531824], %f5688;
	ld.global.f32 	%f5689, [%rd2+57691828];
	ld.global.f32 	%f5690, [%rd2+57691020];
	add.f32 	%f5691, %f5689, %f5690;
	mul.f32 	%f5692, %f5691, 0f3F000000;
	st.global.f32 	[%rd2+57691824], %f5692;
	ld.global.f32 	%f5693, [%rd2+57692620];
	ld.global.f32 	%f5694, [%rd2+57691820];
	add.f32 	%f5695, %f5693, %f5694;
	mul.f32 	%f5696, %f5695, 0f3F000000;
	st.global.f32 	[%rd2+57692624], %f5696;
	ld.global.f32 	%f5697, [%rd2+57692632];
	ld.global.f32 	%f5698, [%rd2+57693432];
	add.f32 	%f5699, %f5697, %f5698;
	mul.f32 	%f5700, %f5699, 0f3F000000;
	st.global.f32 	[%rd2+57692628], %f5700;
	ld.global.f32 	%f5701, [%rd2+57693424];
	ld.global.f32 	%f5702, [%rd2+57694232];
	add.f32 	%f5703, %f5701, %f5702;
	mul.f32 	%f5704, %f5703, 0f3F000000;
	st.global.f32 	[%rd2+57693428], %f5704;
	ld.global.f32 	%f5705, [%rd2+57853432];
	ld.global.f32 	%f5706, [%rd2+57852624];
	add.f32 	%f5707, %f5705, %f5706;
	mul.f32 	%f5708, %f5707, 0f3F000000;
	st.global.f32 	[%rd2+57853428], %f5708;
	ld.global.f32 	%f5709, [%rd2+57854224];
	ld.global.f32 	%f5710, [%rd2+57853424];
	add.f32 	%f5711, %f5709, %f5710;
	mul.f32 	%f5712, %f5711, 0f3F000000;
	st.global.f32 	[%rd2+57854228], %f5712;
	ld.global.f32 	%f5713, [%rd2+57854236];
	ld.global.f32 	%f5714, [%rd2+57855036];
	add.f32 	%f5715, %f5713, %f5714;
	mul.f32 	%f5716, %f5715, 0f3F000000;
	st.global.f32 	[%rd2+57854232], %f5716;
	ld.global.f32 	%f5717, [%rd2+57855028];
	ld.global.f32 	%f5718, [%rd2+57855836];
	add.f32 	%f5719, %f5717, %f5718;
	mul.f32 	%f5720, %f5719, 0f3F000000;
	st.global.f32 	[%rd2+57855032], %f5720;
	ld.global.f32 	%f5721, [%rd2+58015036];
	ld.global.f32 	%f5722, [%rd2+58014228];
	add.f32 	%f5723, %f5721, %f5722;
	mul.f32 	%f5724, %f5723, 0f3F000000;
	st.global.f32 	[%rd2+58015032], %f5724;
	ld.global.f32 	%f5725, [%rd2+58015828];
	ld.global.f32 	%f5726, [%rd2+58015028];
	add.f32 	%f5727, %f5725, %f5726;
	mul.f32 	%f5728, %f5727, 0f3F000000;
	st.global.f32 	[%rd2+58015832], %f5728;
	ld.global.f32 	%f5729, [%rd2+58015840];
	ld.global.f32 	%f5730, [%rd2+58016640];
	add.f32 	%f5731, %f5729, %f5730;
	mul.f32 	%f5732, %f5731, 0f3F000000;
	st.global.f32 	[%rd2+58015836], %f5732;
	ld.global.f32 	%f5733, [%rd2+58016632];
	ld.global.f32 	%f5734, [%rd2+58017440];
	add.f32 	%f5735, %f5733, %f5734;
	mul.f32 	%f5736, %f5735, 0f3F000000;
	st.global.f32 	[%rd2+58016636], %f5736;
	ld.global.f32 	%f5737, [%rd2+58176640];
	ld.global.f32 	%f5738, [%rd2+58175832];
	add.f32 	%f5739, %f5737, %f5738;
	mul.f32 	%f5740, %f5739, 0f3F000000;
	st.global.f32 	[%rd2+58176636], %f5740;
	ld.global.f32 	%f5741, [%rd2+58177432];
	ld.global.f32 	%f5742, [%rd2+58176632];
	add.f32 	%f5743, %f5741, %f5742;
	mul.f32 	%f5744, %f5743, 0f3F000000;
	st.global.f32 	[%rd2+58177436], %f5744;
	ld.global.f32 	%f5745, [%rd2+58177444];
	ld.global.f32 	%f5746, [%rd2+58178244];
	add.f32 	%f5747, %f5745, %f5746;
	mul.f32 	%f5748, %f5747, 0f3F000000;
	st.global.f32 	[%rd2+58177440], %f5748;
	ld.global.f32 	%f5749, [%rd2+58178236];
	ld.global.f32 	%f5750, [%rd2+58179044];
	add.f32 	%f5751, %f5749, %f5750;
	mul.f32 	%f5752, %f5751, 0f3F000000;
	st.global.f32 	[%rd2+58178240], %f5752;
	ld.global.f32 	%f5753, [%rd2+58338244];
	ld.global.f32 	%f5754, [%rd2+58337436];
	add.f32 	%f5755, %f5753, %f5754;
	mul.f32 	%f5756, %f5755, 0f3F000000;
	st.global.f32 	[%rd2+58338240], %f5756;
	ld.global.f32 	%f5757, [%rd2+58339036];
	ld.global.f32 	%f5758, [%rd2+58338236];
	add.f32 	%f5759, %f5757, %f5758;
	mul.f32 	%f5760, %f5759, 0f3F000000;
	st.global.f32 	[%rd2+58339040], %f5760;
	ld.global.f32 	%f5761, [%rd2+58339048];
	ld.global.f32 	%f5762, [%rd2+58339848];
	add.f32 	%f5763, %f5761, %f5762;
	mul.f32 	%f5764, %f5763, 0f3F000000;
	st.global.f32 	[%rd2+58339044], %f5764;
	ld.global.f32 	%f5765, [%rd2+58339840];
	ld.global.f32 	%f5766, [%rd2+58340648];
	add.f32 	%f5767, %f5765, %f5766;
	mul.f32 	%f5768, %f5767, 0f3F000000;
	st.global.f32 	[%rd2+58339844], %f5768;
	ld.global.f32 	%f5769, [%rd2+58499848];
	ld.global.f32 	%f5770, [%rd2+58499040];
	add.f32 	%f5771, %f5769, %f5770;
	mul.f32 	%f5772, %f5771, 0f3F000000;
	st.global.f32 	[%rd2+58499844], %f5772;
	ld.global.f32 	%f5773, [%rd2+58500640];
	ld.global.f32 	%f5774, [%rd2+58499840];
	add.f32 	%f5775, %f5773, %f5774;
	mul.f32 	%f5776, %f5775, 0f3F000000;
	st.global.f32 	[%rd2+58500644], %f5776;
	ld.global.f32 	%f5777, [%rd2+58500652];
	ld.global.f32 	%f5778, [%rd2+58501452];
	add.f32 	%f5779, %f5777, %f5778;
	mul.f32 	%f5780, %f5779, 0f3F000000;
	st.global.f32 	[%rd2+58500648], %f5780;
	ld.global.f32 	%f5781, [%rd2+58501444];
	ld.global.f32 	%f5782, [%rd2+58502252];
	add.f32 	%f5783, %f5781, %f5782;
	mul.f32 	%f5784, %f5783, 0f3F000000;
	st.global.f32 	[%rd2+58501448], %f5784;
	ld.global.f32 	%f5785, [%rd2+58661452];
	ld.global.f32 	%f5786, [%rd2+58660644];
	add.f32 	%f5787, %f5785, %f5786;
	mul.f32 	%f5788, %f5787, 0f3F000000;
	st.global.f32 	[%rd2+58661448], %f5788;
	ld.global.f32 	%f5789, [%rd2+58662244];
	ld.global.f32 	%f5790, [%rd2+58661444];
	add.f32 	%f5791, %f5789, %f5790;
	mul.f32 	%f5792, %f5791, 0f3F000000;
	st.global.f32 	[%rd2+58662248], %f5792;
	ld.global.f32 	%f5793, [%rd2+58662256];
	ld.global.f32 	%f5794, [%rd2+58663056];
	add.f32 	%f5795, %f5793, %f5794;
	mul.f32 	%f5796, %f5795, 0f3F000000;
	st.global.f32 	[%rd2+58662252], %f5796;
	ld.global.f32 	%f5797, [%rd2+58663048];
	ld.global.f32 	%f5798, [%rd2+58663856];
	add.f32 	%f5799, %f5797, %f5798;
	mul.f32 	%f5800, %f5799, 0f3F000000;
	st.global.f32 	[%rd2+58663052], %f5800;
	ld.global.f32 	%f5801, [%rd2+58823056];
	ld.global.f32 	%f5802, [%rd2+58822248];
	add.f32 	%f5803, %f5801, %f5802;
	mul.f32 	%f5804, %f5803, 0f3F000000;
	st.global.f32 	[%rd2+58823052], %f5804;
	ld.global.f32 	%f5805, [%rd2+58823848];
	ld.global.f32 	%f5806, [%rd2+58823048];
	add.f32 	%f5807, %f5805, %f5806;
	mul.f32 	%f5808, %f5807, 0f3F000000;
	st.global.f32 	[%rd2+58823852], %f5808;
	ld.global.f32 	%f5809, [%rd2+58823860];
	ld.global.f32 	%f5810, [%rd2+58824660];
	add.f32 	%f5811, %f5809, %f5810;
	mul.f32 	%f5812, %f5811, 0f3F000000;
	st.global.f32 	[%rd2+58823856], %f5812;
	ld.global.f32 	%f5813, [%rd2+58824652];
	ld.global.f32 	%f5814, [%rd2+58825460];
	add.f32 	%f5815, %f5813, %f5814;
	mul.f32 	%f5816, %f5815, 0f3F000000;
	st.global.f32 	[%rd2+58824656], %f5816;
	ld.global.f32 	%f5817, [%rd2+58984660];
	ld.global.f32 	%f5818, [%rd2+58983852];
	add.f32 	%f5819, %f5817, %f5818;
	mul.f32 	%f5820, %f5819, 0f3F000000;
	st.global.f32 	[%rd2+58984656], %f5820;
	ld.global.f32 	%f5821, [%rd2+58985452];
	ld.global.f32 	%f5822, [%rd2+58984652];
	add.f32 	%f5823, %f5821, %f5822;
	mul.f32 	%f5824, %f5823, 0f3F000000;
	st.global.f32 	[%rd2+58985456], %f5824;
	ld.global.f32 	%f5825, [%rd2+58985464];
	ld.global.f32 	%f5826, [%rd2+58986264];
	add.f32 	%f5827, %f5825, %f5826;
	mul.f32 	%f5828, %f5827, 0f3F000000;
	st.global.f32 	[%rd2+58985460], %f5828;
	ld.global.f32 	%f5829, [%rd2+58986256];
	ld.global.f32 	%f5830, [%rd2+58987064];
	add.f32 	%f5831, %f5829, %f5830;
	mul.f32 	%f5832, %f5831, 0f3F000000;
	st.global.f32 	[%rd2+58986260], %f5832;
	ld.global.f32 	%f5833, [%rd2+59146264];
	ld.global.f32 	%f5834, [%rd2+59145456];
	add.f32 	%f5835, %f5833, %f5834;
	mul.f32 	%f5836, %f5835, 0f3F000000;
	st.global.f32 	[%rd2+59146260], %f5836;
	ld.global.f32 	%f5837, [%rd2+59147056];
	ld.global.f32 	%f5838, [%rd2+59146256];
	add.f32 	%f5839, %f5837, %f5838;
	mul.f32 	%f5840, %f5839, 0f3F000000;
	st.global.f32 	[%rd2+59147060], %f5840;
	ld.global.f32 	%f5841, [%rd2+59147068];
	ld.global.f32 	%f5842, [%rd2+59147868];
	add.f32 	%f5843, %f5841, %f5842;
	mul.f32 	%f5844, %f5843, 0f3F000000;
	st.global.f32 	[%rd2+59147064], %f5844;
	ld.global.f32 	%f5845, [%rd2+59147860];
	ld.global.f32 	%f5846, [%rd2+59148668];
	add.f32 	%f5847, %f5845, %f5846;
	mul.f32 	%f5848, %f5847, 0f3F000000;
	st.global.f32 	[%rd2+59147864], %f5848;
	ld.global.f32 	%f5849, [%rd2+59307868];
	ld.global.f32 	%f5850, [%rd2+59307060];
	add.f32 	%f5851, %f5849, %f5850;
	mul.f32 	%f5852, %f5851, 0f3F000000;
	st.global.f32 	[%rd2+59307864], %f5852;
	ld.global.f32 	%f5853, [%rd2+59308660];
	ld.global.f32 	%f5854, [%rd2+59307860];
	add.f32 	%f5855, %f5853, %f5854;
	mul.f32 	%f5856, %f5855, 0f3F000000;
	st.global.f32 	[%rd2+59308664], %f5856;
	ld.global.f32 	%f5857, [%rd2+59308672];
	ld.global.f32 	%f5858, [%rd2+59309472];
	add.f32 	%f5859, %f5857, %f5858;
	mul.f32 	%f5860, %f5859, 0f3F000000;
	st.global.f32 	[%rd2+59308668], %f5860;
	ld.global.f32 	%f5861, [%rd2+59309464];
	ld.global.f32 	%f5862, [%rd2+59310272];
	add.f32 	%f5863, %f5861, %f5862;
	mul.f32 	%f5864, %f5863, 0f3F000000;
	st.global.f32 	[%rd2+59309468], %f5864;
	ld.global.f32 	%f5865, [%rd2+59469472];
	ld.global.f32 	%f5866, [%rd2+59468664];
	add.f32 	%f5867, %f5865, %f5866;
	mul.f32 	%f5868, %f5867, 0f3F000000;
	st.global.f32 	[%rd2+59469468], %f5868;
	ld.global.f32 	%f5869, [%rd2+59470264];
	ld.global.f32 	%f5870, [%rd2+59469464];
	add.f32 	%f5871, %f5869, %f5870;
	mul.f32 	%f5872, %f5871, 0f3F000000;
	st.global.f32 	[%rd2+59470268], %f5872;
	ld.global.f32 	%f5873, [%rd2+59470276];
	ld.global.f32 	%f5874, [%rd2+59471076];
	add.f32 	%f5875, %f5873, %f5874;
	mul.f32 	%f5876, %f5875, 0f3F000000;
	st.global.f32 	[%rd2+59470272], %f5876;
	ld.global.f32 	%f5877, [%rd2+59471068];
	ld.global.f32 	%f5878, [%rd2+59471876];
	add.f32 	%f5879, %f5877, %f5878;
	mul.f32 	%f5880, %f5879, 0f3F000000;
	st.global.f32 	[%rd2+59471072], %f5880;
	ld.global.f32 	%f5881, [%rd2+59631076];
	ld.global.f32 	%f5882, [%rd2+59630268];
	add.f32 	%f5883, %f5881, %f5882;
	mul.f32 	%f5884, %f5883, 0f3F000000;
	st.global.f32 	[%rd2+59631072], %f5884;
	ld.global.f32 	%f5885, [%rd2+59631868];
	ld.global.f32 	%f5886, [%rd2+59631068];
	add.f32 	%f5887, %f5885, %f5886;
	mul.f32 	%f5888, %f5887, 0f3F000000;
	st.global.f32 	[%rd2+59631872], %f5888;
	ld.global.f32 	%f5889, [%rd2+59631880];
	ld.global.f32 	%f5890, [%rd2+59632680];
	add.f32 	%f5891, %f5889, %f5890;
	mul.f32 	%f5892, %f5891, 0f3F000000;
	st.global.f32 	[%rd2+59631876], %f5892;
	ld.global.f32 	%f5893, [%rd2+59632672];
	ld.global.f32 	%f5894, [%rd2+59633480];
	add.f32 	%f5895, %f5893, %f5894;
	mul.f32 	%f5896, %f5895, 0f3F000000;
	st.global.f32 	[%rd2+59632676], %f5896;
	ld.global.f32 	%f5897, [%rd2+59792680];
	ld.global.f32 	%f5898, [%rd2+59791872];
	add.f32 	%f5899, %f5897, %f5898;
	mul.f32 	%f5900, %f5899, 0f3F000000;
	st.global.f32 	[%rd2+59792676], %f5900;
	ld.global.f32 	%f5901, [%rd2+59793472];
	ld.global.f32 	%f5902, [%rd2+59792672];
	add.f32 	%f5903, %f5901, %f5902;
	mul.f32 	%f5904, %f5903, 0f3F000000;
	st.global.f32 	[%rd2+59793476], %f5904;
	ld.global.f32 	%f5905, [%rd2+59793484];
	ld.global.f32 	%f5906, [%rd2+59794284];
	add.f32 	%f5907, %f5905, %f5906;
	mul.f32 	%f5908, %f5907, 0f3F000000;
	st.global.f32 	[%rd2+59793480], %f5908;
	ld.global.f32 	%f5909, [%rd2+59794276];
	ld.global.f32 	%f5910, [%rd2+59795084];
	add.f32 	%f5911, %f5909, %f5910;
	mul.f32 	%f5912, %f5911, 0f3F000000;
	st.global.f32 	[%rd2+59794280], %f5912;
	ld.global.f32 	%f5913, [%rd2+59954284];
	ld.global.f32 	%f5914, [%rd2+59953476];
	add.f32 	%f5915, %f5913, %f5914;
	mul.f32 	%f5916, %f5915, 0f3F000000;
	st.global.f32 	[%rd2+59954280], %f5916;
	ld.global.f32 	%f5917, [%rd2+59955076];
	ld.global.f32 	%f5918, [%rd2+59954276];
	add.f32 	%f5919, %f5917, %f5918;
	mul.f32 	%f5920, %f5919, 0f3F000000;
	st.global.f32 	[%rd2+59955080], %f5920;
	ld.global.f32 	%f5921, [%rd2+59955088];
	ld.global.f32 	%f5922, [%rd2+59955888];
	add.f32 	%f5923, %f5921, %f5922;
	mul.f32 	%f5924, %f5923, 0f3F000000;
	st.global.f32 	[%rd2+59955084], %f5924;
	ld.global.f32 	%f5925, [%rd2+59955880];
	ld.global.f32 	%f5926, [%rd2+59956688];
	add.f32 	%f5927, %f5925, %f5926;
	mul.f32 	%f5928, %f5927, 0f3F000000;
	st.global.f32 	[%rd2+59955884], %f5928;
	ld.global.f32 	%f5929, [%rd2+60115888];
	ld.global.f32 	%f5930, [%rd2+60115080];
	add.f32 	%f5931, %f5929, %f5930;
	mul.f32 	%f5932, %f5931, 0f3F000000;
	st.global.f32 	[%rd2+60115884], %f5932;
	ld.global.f32 	%f5933, [%rd2+60116680];
	ld.global.f32 	%f5934, [%rd2+60115880];
	add.f32 	%f5935, %f5933, %f5934;
	mul.f32 	%f5936, %f5935, 0f3F000000;
	st.global.f32 	[%rd2+60116684], %f5936;
	ld.global.f32 	%f5937, [%rd2+60116692];
	ld.global.f32 	%f5938, [%rd2+60117492];
	add.f32 	%f5939, %f5937, %f5938;
	mul.f32 	%f5940, %f5939, 0f3F000000;
	st.global.f32 	[%rd2+60116688], %f5940;
	ld.global.f32 	%f5941, [%rd2+60117484];
	ld.global.f32 	%f5942, [%rd2+60118292];
	add.f32 	%f5943, %f5941, %f5942;
	mul.f32 	%f5944, %f5943, 0f3F000000;
	st.global.f32 	[%rd2+60117488], %f5944;
	ld.global.f32 	%f5945, [%rd2+60277492];
	ld.global.f32 	%f5946, [%rd2+60276684];
	add.f32 	%f5947, %f5945, %f5946;
	mul.f32 	%f5948, %f5947, 0f3F000000;
	st.global.f32 	[%rd2+60277488], %f5948;
	ld.global.f32 	%f5949, [%rd2+60278284];
	ld.global.f32 	%f5950, [%rd2+60277484];
	add.f32 	%f5951, %f5949, %f5950;
	mul.f32 	%f5952, %f5951, 0f3F000000;
	st.global.f32 	[%rd2+60278288], %f5952;
	ld.global.f32 	%f5953, [%rd2+60278296];
	ld.global.f32 	%f5954, [%rd2+60279096];
	add.f32 	%f5955, %f5953, %f5954;
	mul.f32 	%f5956, %f5955, 0f3F000000;
	st.global.f32 	[%rd2+60278292], %f5956;
	ld.global.f32 	%f5957, [%rd2+60279088];
	ld.global.f32 	%f5958, [%rd2+60279896];
	add.f32 	%f5959, %f5957, %f5958;
	mul.f32 	%f5960, %f5959, 0f3F000000;
	st.global.f32 	[%rd2+60279092], %f5960;
	ld.global.f32 	%f5961, [%rd2+60439096];
	ld.global.f32 	%f5962, [%rd2+60438288];
	add.f32 	%f5963, %f5961, %f5962;
	mul.f32 	%f5964, %f5963, 0f3F000000;
	st.global.f32 	[%rd2+60439092], %f5964;
	ld.global.f32 	%f5965, [%rd2+60439888];
	ld.global.f32 	%f5966, [%rd2+60439088];
	add.f32 	%f5967, %f5965, %f5966;
	mul.f32 	%f5968, %f5967, 0f3F000000;
	st.global.f32 	[%rd2+60439892], %f5968;
	ld.global.f32 	%f5969, [%rd2+60439900];
	ld.global.f32 	%f5970, [%rd2+60440700];
	add.f32 	%f5971, %f5969, %f5970;
	mul.f32 	%f5972, %f5971, 0f3F000000;
	st.global.f32 	[%rd2+60439896], %f5972;
	ld.global.f32 	%f5973, [%rd2+60440692];
	ld.global.f32 	%f5974, [%rd2+60441500];
	add.f32 	%f5975, %f5973, %f5974;
	mul.f32 	%f5976, %f5975, 0f3F000000;
	st.global.f32 	[%rd2+60440696], %f5976;
	ld.global.f32 	%f5977, [%rd2+60600700];
	ld.global.f32 	%f5978, [%rd2+60599892];
	add.f32 	%f5979, %f5977, %f5978;
	mul.f32 	%f5980, %f5979, 0f3F000000;
	st.global.f32 	[%rd2+60600696], %f5980;
	ld.global.f32 	%f5981, [%rd2+60601492];
	ld.global.f32 	%f5982, [%rd2+60600692];
	add.f32 	%f5983, %f5981, %f5982;
	mul.f32 	%f5984, %f5983, 0f3F000000;
	st.global.f32 	[%rd2+60601496], %f5984;
	ld.global.f32 	%f5985, [%rd2+60601504];
	ld.global.f32 	%f5986, [%rd2+60602304];
	add.f32 	%f5987, %f5985, %f5986;
	mul.f32 	%f5988, %f5987, 0f3F000000;
	st.global.f32 	[%rd2+60601500], %f5988;
	ld.global.f32 	%f5989, [%rd2+60602296];
	ld.global.f32 	%f5990, [%rd2+60603104];
	add.f32 	%f5991, %f5989, %f5990;
	mul.f32 	%f5992, %f5991, 0f3F000000;
	st.global.f32 	[%rd2+60602300], %f5992;
	ld.global.f32 	%f5993, [%rd2+60762304];
	ld.global.f32 	%f5994, [%rd2+60761496];
	add.f32 	%f5995, %f5993, %f5994;
	mul.f32 	%f5996, %f5995, 0f3F000000;
	st.global.f32 	[%rd2+60762300], %f5996;
	ld.global.f32 	%f5997, [%rd2+60763096];
	ld.global.f32 	%f5998, [%rd2+60762296];
	add.f32 	%f5999, %f5997, %f5998;
	mul.f32 	%f6000, %f5999, 0f3F000000;
	st.global.f32 	[%rd2+60763100], %f6000;
	ld.global.f32 	%f6001, [%rd2+60763108];
	ld.global.f32 	%f6002, [%rd2+60763908];
	add.f32 	%f6003, %f6001, %f6002;
	mul.f32 	%f6004, %f6003, 0f3F000000;
	st.global.f32 	[%rd2+60763104], %f6004;
	ld.global.f32 	%f6005, [%rd2+60763900];
	ld.global.f32 	%f6006, [%rd2+60764708];
	add.f32 	%f6007, %f6005, %f6006;
	mul.f32 	%f6008, %f6007, 0f3F000000;
	st.global.f32 	[%rd2+60763904], %f6008;
	ld.global.f32 	%f6009, [%rd2+60923908];
	ld.global.f32 	%f6010, [%rd2+60923100];
	add.f32 	%f6011, %f6009, %f6010;
	mul.f32 	%f6012, %f6011, 0f3F000000;
	st.global.f32 	[%rd2+60923904], %f6012;
	ld.global.f32 	%f6013, [%rd2+60924700];
	ld.global.f32 	%f6014, [%rd2+60923900];
	add.f32 	%f6015, %f6013, %f6014;
	mul.f32 	%f6016, %f6015, 0f3F000000;
	st.global.f32 	[%rd2+60924704], %f6016;
	ld.global.f32 	%f6017, [%rd2+60924712];
	ld.global.f32 	%f6018, [%rd2+60925512];
	add.f32 	%f6019, %f6017, %f6018;
	mul.f32 	%f6020, %f6019, 0f3F000000;
	st.global.f32 	[%rd2+60924708], %f6020;
	ld.global.f32 	%f6021, [%rd2+60925504];
	ld.global.f32 	%f6022, [%rd2+60926312];
	add.f32 	%f6023, %f6021, %f6022;
	mul.f32 	%f6024, %f6023, 0f3F000000;
	st.global.f32 	[%rd2+60925508], %f6024;
	ld.global.f32 	%f6025, [%rd2+61085512];
	ld.global.f32 	%f6026, [%rd2+61084704];
	add.f32 	%f6027, %f6025, %f6026;
	mul.f32 	%f6028, %f6027, 0f3F000000;
	st.global.f32 	[%rd2+61085508], %f6028;
	ld.global.f32 	%f6029, [%rd2+61086304];
	ld.global.f32 	%f6030, [%rd2+61085504];
	add.f32 	%f6031, %f6029, %f6030;
	mul.f32 	%f6032, %f6031, 0f3F000000;
	st.global.f32 	[%rd2+61086308], %f6032;
	ld.global.f32 	%f6033, [%rd2+61086316];
	ld.global.f32 	%f6034, [%rd2+61087116];
	add.f32 	%f6035, %f6033, %f6034;
	mul.f32 	%f6036, %f6035, 0f3F000000;
	st.global.f32 	[%rd2+61086312], %f6036;
	ld.global.f32 	%f6037, [%rd2+61087108];
	ld.global.f32 	%f6038, [%rd2+61087916];
	add.f32 	%f6039, %f6037, %f6038;
	mul.f32 	%f6040, %f6039, 0f3F000000;
	st.global.f32 	[%rd2+61087112], %f6040;
	ld.global.f32 	%f6041, [%rd2+61247116];
	ld.global.f32 	%f6042, [%rd2+61246308];
	add.f32 	%f6043, %f6041, %f6042;
	mul.f32 	%f6044, %f6043, 0f3F000000;
	st.global.f32 	[%rd2+61247112], %f6044;
	ld.global.f32 	%f6045, [%rd2+61247908];
	ld.global.f32 	%f6046, [%rd2+61247108];
	add.f32 	%f6047, %f6045, %f6046;
	mul.f32 	%f6048, %f6047, 0f3F000000;
	st.global.f32 	[%rd2+61247912], %f6048;
	ld.global.f32 	%f6049, [%rd2+61247920];
	ld.global.f32 	%f6050, [%rd2+61248720];
	add.f32 	%f6051, %f6049, %f6050;
	mul.f32 	%f6052, %f6051, 0f3F000000;
	st.global.f32 	[%rd2+61247916], %f6052;
	ld.global.f32 	%f6053, [%rd2+61248712];
	ld.global.f32 	%f6054, [%rd2+61249520];
	add.f32 	%f6055, %f6053, %f6054;
	mul.f32 	%f6056, %f6055, 0f3F000000;
	st.global.f32 	[%rd2+61248716], %f6056;
	ld.global.f32 	%f6057, [%rd2+61408720];
	ld.global.f32 	%f6058, [%rd2+61407912];
	add.f32 	%f6059, %f6057, %f6058;
	mul.f32 	%f6060, %f6059, 0f3F000000;
	st.global.f32 	[%rd2+61408716], %f6060;
	ld.global.f32 	%f6061, [%rd2+61409512];
	ld.global.f32 	%f6062, [%rd2+61408712];
	add.f32 	%f6063, %f6061, %f6062;
	mul.f32 	%f6064, %f6063, 0f3F000000;
	st.global.f32 	[%rd2+61409516], %f6064;
	ld.global.f32 	%f6065, [%rd2+61409524];
	ld.global.f32 	%f6066, [%rd2+61410324];
	add.f32 	%f6067, %f6065, %f6066;
	mul.f32 	%f6068, %f6067, 0f3F000000;
	st.global.f32 	[%rd2+61409520], %f6068;
	ld.global.f32 	%f6069, [%rd2+61410316];
	ld.global.f32 	%f6070, [%rd2+61411124];
	add.f32 	%f6071, %f6069, %f6070;
	mul.f32 	%f6072, %f6071, 0f3F000000;
	st.global.f32 	[%rd2+61410320], %f6072;
	ld.global.f32 	%f6073, [%rd2+61570324];
	ld.global.f32 	%f6074, [%rd2+61569516];
	add.f32 	%f6075, %f6073, %f6074;
	mul.f32 	%f6076, %f6075, 0f3F000000;
	st.global.f32 	[%rd2+61570320], %f6076;
	ld.global.f32 	%f6077, [%rd2+61571116];
	ld.global.f32 	%f6078, [%rd2+61570316];
	add.f32 	%f6079, %f6077, %f6078;
	mul.f32 	%f6080, %f6079, 0f3F000000;
	st.global.f32 	[%rd2+61571120], %f6080;
	ld.global.f32 	%f6081, [%rd2+61571128];
	ld.global.f32 	%f6082, [%rd2+61571928];
	add.f32 	%f6083, %f6081, %f6082;
	mul.f32 	%f6084, %f6083, 0f3F000000;
	st.global.f32 	[%rd2+61571124], %f6084;
	ld.global.f32 	%f6085, [%rd2+61571920];
	ld.global.f32 	%f6086, [%rd2+61572728];
	add.f32 	%f6087, %f6085, %f6086;
	mul.f32 	%f6088, %f6087, 0f3F000000;
	st.global.f32 	[%rd2+61571924], %f6088;
	ld.global.f32 	%f6089, [%rd2+61731928];
	ld.global.f32 	%f6090, [%rd2+61731120];
	add.f32 	%f6091, %f6089, %f6090;
	mul.f32 	%f6092, %f6091, 0f3F000000;
	st.global.f32 	[%rd2+61731924], %f6092;
	ld.global.f32 	%f6093, [%rd2+61732720];
	ld.global.f32 	%f6094, [%rd2+61731920];
	add.f32 	%f6095, %f6093, %f6094;
	mul.f32 	%f6096, %f6095, 0f3F000000;
	st.global.f32 	[%rd2+61732724], %f6096;
	ld.global.f32 	%f6097, [%rd2+61732732];
	ld.global.f32 	%f6098, [%rd2+61733532];
	add.f32 	%f6099, %f6097, %f6098;
	mul.f32 	%f6100, %f6099, 0f3F000000;
	st.global.f32 	[%rd2+61732728], %f6100;
	ld.global.f32 	%f6101, [%rd2+61733524];
	ld.global.f32 	%f6102, [%rd2+61734332];
	add.f32 	%f6103, %f6101, %f6102;
	mul.f32 	%f6104, %f6103, 0f3F000000;
	st.global.f32 	[%rd2+61733528], %f6104;
	ld.global.f32 	%f6105, [%rd2+61893532];
	ld.global.f32 	%f6106, [%rd2+61892724];
	add.f32 	%f6107, %f6105, %f6106;
	mul.f32 	%f6108, %f6107, 0f3F000000;
	st.global.f32 	[%rd2+61893528], %f6108;
	ld.global.f32 	%f6109, [%rd2+61894324];
	ld.global.f32 	%f6110, [%rd2+61893524];
	add.f32 	%f6111, %f6109, %f6110;
	mul.f32 	%f6112, %f6111, 0f3F000000;
	st.global.f32 	[%rd2+61894328], %f6112;
	ld.global.f32 	%f6113, [%rd2+61894336];
	ld.global.f32 	%f6114, [%rd2+61895136];
	add.f32 	%f6115, %f6113, %f6114;
	mul.f32 	%f6116, %f6115, 0f3F000000;
	st.global.f32 	[%rd2+61894332], %f6116;
	ld.global.f32 	%f6117, [%rd2+61895128];
	ld.global.f32 	%f6118, [%rd2+61895936];
	add.f32 	%f6119, %f6117, %f6118;
	mul.f32 	%f6120, %f6119, 0f3F000000;
	st.global.f32 	[%rd2+61895132], %f6120;
	ld.global.f32 	%f6121, [%rd2+62055136];
	ld.global.f32 	%f6122, [%rd2+62054328];
	add.f32 	%f6123, %f6121, %f6122;
	mul.f32 	%f6124, %f6123, 0f3F000000;
	st.global.f32 	[%rd2+62055132], %f6124;
	ld.global.f32 	%f6125, [%rd2+62055928];
	ld.global.f32 	%f6126, [%rd2+62055128];
	add.f32 	%f6127, %f6125, %f6126;
	mul.f32 	%f6128, %f6127, 0f3F000000;
	st.global.f32 	[%rd2+62055932], %f6128;
	ld.global.f32 	%f6129, [%rd2+62055940];
	ld.global.f32 	%f6130, [%rd2+62056740];
	add.f32 	%f6131, %f6129, %f6130;
	mul.f32 	%f6132, %f6131, 0f3F000000;
	st.global.f32 	[%rd2+62055936], %f6132;
	ld.global.f32 	%f6133, [%rd2+62056732];
	ld.global.f32 	%f6134, [%rd2+62057540];
	add.f32 	%f6135, %f6133, %f6134;
	mul.f32 	%f6136, %f6135, 0f3F000000;
	st.global.f32 	[%rd2+62056736], %f6136;
	ld.global.f32 	%f6137, [%rd2+62216740];
	ld.global.f32 	%f6138, [%rd2+62215932];
	add.f32 	%f6139, %f6137, %f6138;
	mul.f32 	%f6140, %f6139, 0f3F000000;
	st.global.f32 	[%rd2+62216736], %f6140;
	ld.global.f32 	%f6141, [%rd2+62217532];
	ld.global.f32 	%f6142, [%rd2+62216732];
	add.f32 	%f6143, %f6141, %f6142;
	mul.f32 	%f6144, %f6143, 0f3F000000;
	st.global.f32 	[%rd2+62217536], %f6144;
	ld.global.f32 	%f6145, [%rd2+62217544];
	ld.global.f32 	%f6146, [%rd2+62218344];
	add.f32 	%f6147, %f6145, %f6146;
	mul.f32 	%f6148, %f6147, 0f3F000000;
	st.global.f32 	[%rd2+62217540], %f6148;
	ld.global.f32 	%f6149, [%rd2+62218336];
	ld.global.f32 	%f6150, [%rd2+62219144];
	add.f32 	%f6151, %f6149, %f6150;
	mul.f32 	%f6152, %f6151, 0f3F000000;
	st.global.f32 	[%rd2+62218340], %f6152;
	ld.global.f32 	%f6153, [%rd2+62378344];
	ld.global.f32 	%f6154, [%rd2+62377536];
	add.f32 	%f6155, %f6153, %f6154;
	mul.f32 	%f6156, %f6155, 0f3F000000;
	st.global.f32 	[%rd2+62378340], %f6156;
	ld.global.f32 	%f6157, [%rd2+62379136];
	ld.global.f32 	%f6158, [%rd2+62378336];
	add.f32 	%f6159, %f6157, %f6158;
	mul.f32 	%f6160, %f6159, 0f3F000000;
	st.global.f32 	[%rd2+62379140], %f6160;
	ld.global.f32 	%f6161, [%rd2+62379148];
	ld.global.f32 	%f6162, [%rd2+62379948];
	add.f32 	%f6163, %f6161, %f6162;
	mul.f32 	%f6164, %f6163, 0f3F000000;
	st.global.f32 	[%rd2+62379144], %f6164;
	ld.global.f32 	%f6165, [%rd2+62379940];
	ld.global.f32 	%f6166, [%rd2+62380748];
	add.f32 	%f6167, %f6165, %f6166;
	mul.f32 	%f6168, %f6167, 0f3F000000;
	st.global.f32 	[%rd2+62379944], %f6168;
	ld.global.f32 	%f6169, [%rd2+62539948];
	ld.global.f32 	%f6170, [%rd2+62539140];
	add.f32 	%f6171, %f6169, %f6170;
	mul.f32 	%f6172, %f6171, 0f3F000000;
	st.global.f32 	[%rd2+62539944], %f6172;
	ld.global.f32 	%f6173, [%rd2+62540740];
	ld.global.f32 	%f6174, [%rd2+62539940];
	add.f32 	%f6175, %f6173, %f6174;
	mul.f32 	%f6176, %f6175, 0f3F000000;
	st.global.f32 	[%rd2+62540744], %f6176;
	ld.global.f32 	%f6177, [%rd2+62540752];
	ld.global.f32 	%f6178, [%rd2+62541552];
	add.f32 	%f6179, %f6177, %f6178;
	mul.f32 	%f6180, %f6179, 0f3F000000;
	st.global.f32 	[%rd2+62540748], %f6180;
	ld.global.f32 	%f6181, [%rd2+62541544];
	ld.global.f32 	%f6182, [%rd2+62542352];
	add.f32 	%f6183, %f6181, %f6182;
	mul.f32 	%f6184, %f6183, 0f3F000000;
	st.global.f32 	[%rd2+62541548], %f6184;
	ld.global.f32 	%f6185, [%rd2+62701552];
	ld.global.f32 	%f6186, [%rd2+62700744];
	add.f32 	%f6187, %f6185, %f6186;
	mul.f32 	%f6188, %f6187, 0f3F000000;
	st.global.f32 	[%rd2+62701548], %f6188;
	ld.global.f32 	%f6189, [%rd2+62702344];
	ld.global.f32 	%f6190, [%rd2+62701544];
	add.f32 	%f6191, %f6189, %f6190;
	mul.f32 	%f6192, %f6191, 0f3F000000;
	st.global.f32 	[%rd2+62702348], %f6192;
	ld.global.f32 	%f6193, [%rd2+62702356];
	ld.global.f32 	%f6194, [%rd2+62703156];
	add.f32 	%f6195, %f6193, %f6194;
	mul.f32 	%f6196, %f6195, 0f3F000000;
	st.global.f32 	[%rd2+62702352], %f6196;
	ld.global.f32 	%f6197, [%rd2+62703148];
	ld.global.f32 	%f6198, [%rd2+62703956];
	add.f32 	%f6199, %f6197, %f6198;
	mul.f32 	%f6200, %f6199, 0f3F000000;
	st.global.f32 	[%rd2+62703152], %f6200;
	ld.global.f32 	%f6201, [%rd2+62863156];
	ld.global.f32 	%f6202, [%rd2+62862348];
	add.f32 	%f6203, %f6201, %f6202;
	mul.f32 	%f6204, %f6203, 0f3F000000;
	st.global.f32 	[%rd2+62863152], %f6204;
	ld.global.f32 	%f6205, [%rd2+62863948];
	ld.global.f32 	%f6206, [%rd2+62863148];
	add.f32 	%f6207, %f6205, %f6206;
	mul.f32 	%f6208, %f6207, 0f3F000000;
	st.global.f32 	[%rd2+62863952], %f6208;
	ld.global.f32 	%f6209, [%rd2+62863960];
	ld.global.f32 	%f6210, [%rd2+62864760];
	add.f32 	%f6211, %f6209, %f6210;
	mul.f32 	%f6212, %f6211, 0f3F000000;
	st.global.f32 	[%rd2+62863956], %f6212;
	ld.global.f32 	%f6213, [%rd2+62864752];
	ld.global.f32 	%f6214, [%rd2+62865560];
	add.f32 	%f6215, %f6213, %f6214;
	mul.f32 	%f6216, %f6215, 0f3F000000;
	st.global.f32 	[%rd2+62864756], %f6216;
	ld.global.f32 	%f6217, [%rd2+63024760];
	ld.global.f32 	%f6218, [%rd2+63023952];
	add.f32 	%f6219, %f6217, %f6218;
	mul.f32 	%f6220, %f6219, 0f3F000000;
	st.global.f32 	[%rd2+63024756], %f6220;
	ld.global.f32 	%f6221, [%rd2+63025552];
	ld.global.f32 	%f6222, [%rd2+63024752];
	add.f32 	%f6223, %f6221, %f6222;
	mul.f32 	%f6224, %f6223, 0f3F000000;
	st.global.f32 	[%rd2+63025556], %f6224;
	ld.global.f32 	%f6225, [%rd2+63025564];
	ld.global.f32 	%f6226, [%rd2+63026364];
	add.f32 	%f6227, %f6225, %f6226;
	mul.f32 	%f6228, %f6227, 0f3F000000;
	st.global.f32 	[%rd2+63025560], %f6228;
	ld.global.f32 	%f6229, [%rd2+63026356];
	ld.global.f32 	%f6230, [%rd2+63027164];
	add.f32 	%f6231, %f6229, %f6230;
	mul.f32 	%f6232, %f6231, 0f3F000000;
	st.global.f32 	[%rd2+63026360], %f6232;
	ld.global.f32 	%f6233, [%rd2+63186364];
	ld.global.f32 	%f6234, [%rd2+63185556];
	add.f32 	%f6235, %f6233, %f6234;
	mul.f32 	%f6236, %f6235, 0f3F000000;
	st.global.f32 	[%rd2+63186360], %f6236;
	ld.global.f32 	%f6237, [%rd2+63187156];
	ld.global.f32 	%f6238, [%rd2+63186356];
	add.f32 	%f6239, %f6237, %f6238;
	mul.f32 	%f6240, %f6239, 0f3F000000;
	st.global.f32 	[%rd2+63187160], %f6240;
	ld.global.f32 	%f6241, [%rd2+63187168];
	ld.global.f32 	%f6242, [%rd2+63187968];
	add.f32 	%f6243, %f6241, %f6242;
	mul.f32 	%f6244, %f6243, 0f3F000000;
	st.global.f32 	[%rd2+63187164], %f6244;
	ld.global.f32 	%f6245, [%rd2+63187960];
	ld.global.f32 	%f6246, [%rd2+63188768];
	add.f32 	%f6247, %f6245, %f6246;
	mul.f32 	%f6248, %f6247, 0f3F000000;
	st.global.f32 	[%rd2+63187964], %f6248;
	ld.global.f32 	%f6249, [%rd2+63347968];
	ld.global.f32 	%f6250, [%rd2+63347160];
	add.f32 	%f6251, %f6249, %f6250;
	mul.f32 	%f6252, %f6251, 0f3F000000;
	st.global.f32 	[%rd2+63347964], %f6252;
	ld.global.f32 	%f6253, [%rd2+63348760];
	ld.global.f32 	%f6254, [%rd2+63347960];
	add.f32 	%f6255, %f6253, %f6254;
	mul.f32 	%f6256, %f6255, 0f3F000000;
	st.global.f32 	[%rd2+63348764], %f6256;
	ld.global.f32 	%f6257, [%rd2+63348772];
	ld.global.f32 	%f6258, [%rd2+63349572];
	add.f32 	%f6259, %f6257, %f6258;
	mul.f32 	%f6260, %f6259, 0f3F000000;
	st.global.f32 	[%rd2+63348768], %f6260;
	ld.global.f32 	%f6261, [%rd2+63349564];
	ld.global.f32 	%f6262, [%rd2+63350372];
	add.f32 	%f6263, %f6261, %f6262;
	mul.f32 	%f6264, %f6263, 0f3F000000;
	st.global.f32 	[%rd2+63349568], %f6264;
	ld.global.f32 	%f6265, [%rd2+63509572];
	ld.global.f32 	%f6266, [%rd2+63508764];
	add.f32 	%f6267, %f6265, %f6266;
	mul.f32 	%f6268, %f6267, 0f3F000000;
	st.global.f32 	[%rd2+63509568], %f6268;
	ld.global.f32 	%f6269, [%rd2+63510364];
	ld.global.f32 	%f6270, [%rd2+63509564];
	add.f32 	%f6271, %f6269, %f6270;
	mul.f32 	%f6272, %f6271, 0f3F000000;
	st.global.f32 	[%rd2+63510368], %f6272;
	ld.global.f32 	%f6273, [%rd2+63510376];
	ld.global.f32 	%f6274, [%rd2+63511176];
	add.f32 	%f6275, %f6273, %f6274;
	mul.f32 	%f6276, %f6275, 0f3F000000;
	st.global.f32 	[%rd2+63510372], %f6276;
	ld.global.f32 	%f6277, [%rd2+63511168];
	ld.global.f32 	%f6278, [%rd2+63511976];
	add.f32 	%f6279, %f6277, %f6278;
	mul.f32 	%f6280, %f6279, 0f3F000000;
	st.global.f32 	[%rd2+63511172], %f6280;
	ld.global.f32 	%f6281, [%rd2+63671176];
	ld.global.f32 	%f6282, [%rd2+63670368];
	add.f32 	%f6283, %f6281, %f6282;
	mul.f32 	%f6284, %f6283, 0f3F000000;
	st.global.f32 	[%rd2+63671172], %f6284;
	ld.global.f32 	%f6285, [%rd2+63671968];
	ld.global.f32 	%f6286, [%rd2+63671168];
	add.f32 	%f6287, %f6285, %f6286;
	mul.f32 	%f6288, %f6287, 0f3F000000;
	st.global.f32 	[%rd2+63671972], %f6288;
	ld.global.f32 	%f6289, [%rd2+63671980];
	ld.global.f32 	%f6290, [%rd2+63672780];
	add.f32 	%f6291, %f6289, %f6290;
	mul.f32 	%f6292, %f6291, 0f3F000000;
	st.global.f32 	[%rd2+63671976], %f6292;
	ld.global.f32 	%f6293, [%rd2+63672772];
	ld.global.f32 	%f6294, [%rd2+63673580];
	add.f32 	%f6295, %f6293, %f6294;
	mul.f32 	%f6296, %f6295, 0f3F000000;
	st.global.f32 	[%rd2+63672776], %f6296;
	ld.global.f32 	%f6297, [%rd2+63832780];
	ld.global.f32 	%f6298, [%rd2+63831972];
	add.f32 	%f6299, %f6297, %f6298;
	mul.f32 	%f6300, %f6299, 0f3F000000;
	st.global.f32 	[%rd2+63832776], %f6300;
	ld.global.f32 	%f6301, [%rd2+63833572];
	ld.global.f32 	%f6302, [%rd2+63832772];
	add.f32 	%f6303, %f6301, %f6302;
	mul.f32 	%f6304, %f6303, 0f3F000000;
	st.global.f32 	[%rd2+63833576], %f6304;
	ld.global.f32 	%f6305, [%rd2+63833584];
	ld.global.f32 	%f6306, [%rd2+63834384];
	add.f32 	%f6307, %f6305, %f6306;
	mul.f32 	%f6308, %f6307, 0f3F000000;
	st.global.f32 	[%rd2+63833580], %f6308;
	ld.global.f32 	%f6309, [%rd2+63834376];
	ld.global.f32 	%f6310, [%rd2+63835184];
	add.f32 	%f6311, %f6309, %f6310;
	mul.f32 	%f6312, %f6311, 0f3F000000;
	st.global.f32 	[%rd2+63834380], %f6312;
	ld.global.f32 	%f6313, [%rd2+63994384];
	ld.global.f32 	%f6314, [%rd2+63993576];
	add.f32 	%f6315, %f6313, %f6314;
	mul.f32 	%f6316, %f6315, 0f3F000000;
	st.global.f32 	[%rd2+63994380], %f6316;
	ld.global.f32 	%f6317, [%rd2+63995176];
	ld.global.f32 	%f6318, [%rd2+63994376];
	add.f32 	%f6319, %f6317, %f6318;
	mul.f32 	%f6320, %f6319, 0f3F000000;
	st.global.f32 	[%rd2+63995180], %f6320;
	ld.global.f32 	%f6321, [%rd2+63995188];
	ld.global.f32 	%f6322, [%rd2+63995988];
	add.f32 	%f6323, %f6321, %f6322;
	mul.f32 	%f6324, %f6323, 0f3F000000;
	st.global.f32 	[%rd2+63995184], %f6324;
	ld.global.f32 	%f6325, [%rd2+63995980];
	ld.global.f32 	%f6326, [%rd2+63996788];
	add.f32 	%f6327, %f6325, %f6326;
	mul.f32 	%f6328, %f6327, 0f3F000000;
	st.global.f32 	[%rd2+63995984], %f6328;
	ld.global.f32 	%f6329, [%rd2+64155988];
	ld.global.f32 	%f6330, [%rd2+64155180];
	add.f32 	%f6331, %f6329, %f6330;
	mul.f32 	%f6332, %f6331, 0f3F000000;
	st.global.f32 	[%rd2+64155984], %f6332;
	ld.global.f32 	%f6333, [%rd2+64156780];
	ld.global.f32 	%f6334, [%rd2+64155980];
	add.f32 	%f6335, %f6333, %f6334;
	mul.f32 	%f6336, %f6335, 0f3F000000;
	st.global.f32 	[%rd2+64156784], %f6336;
	ld.global.f32 	%f6337, [%rd2+64156792];
	ld.global.f32 	%f6338, [%rd2+64157592];
	add.f32 	%f6339, %f6337, %f6338;
	mul.f32 	%f6340, %f6339, 0f3F000000;
	st.global.f32 	[%rd2+64156788], %f6340;
	ld.global.f32 	%f6341, [%rd2+64157584];
	ld.global.f32 	%f6342, [%rd2+64158392];
	add.f32 	%f6343, %f6341, %f6342;
	mul.f32 	%f6344, %f6343, 0f3F000000;
	st.global.f32 	[%rd2+64157588], %f6344;
	ld.global.f32 	%f6345, [%rd2+64317592];
	ld.global.f32 	%f6346, [%rd2+64316784];
	add.f32 	%f6347, %f6345, %f6346;
	mul.f32 	%f6348, %f6347, 0f3F000000;
	st.global.f32 	[%rd2+64317588], %f6348;
	ld.global.f32 	%f6349, [%rd2+64318384];
	ld.global.f32 	%f6350, [%rd2+64317584];
	add.f32 	%f6351, %f6349, %f6350;
	mul.f32 	%f6352, %f6351, 0f3F000000;
	st.global.f32 	[%rd2+64318388], %f6352;
	ld.global.f32 	%f6353, [%rd2+64318396];
	ld.global.f32 	%f6354, [%rd2+64319196];
	add.f32 	%f6355, %f6353, %f6354;
	mul.f32 	%f6356, %f6355, 0f3F000000;
	st.global.f32 	[%rd2+64318392], %f6356;
	ld.global.f32 	%f6357, [%rd2+64319188];
	ld.global.f32 	%f6358, [%rd2+64319996];
	add.f32 	%f6359, %f6357, %f6358;
	mul.f32 	%f6360, %f6359, 0f3F000000;
	st.global.f32 	[%rd2+64319192], %f6360;
	ld.global.f32 	%f6361, [%rd2+64479196];
	ld.global.f32 	%f6362, [%rd2+64478388];
	add.f32 	%f6363, %f6361, %f6362;
	mul.f32 	%f6364, %f6363, 0f3F000000;
	st.global.f32 	[%rd2+64479192], %f6364;
	ld.global.f32 	%f6365, [%rd2+64479988];
	ld.global.f32 	%f6366, [%rd2+64479188];
	add.f32 	%f6367, %f6365, %f6366;
	mul.f32 	%f6368, %f6367, 0f3F000000;
	st.global.f32 	[%rd2+64479992], %f6368;
	ld.global.f32 	%f6369, [%rd2+64480000];
	ld.global.f32 	%f6370, [%rd2+64480800];
	add.f32 	%f6371, %f6369, %f6370;
	mul.f32 	%f6372, %f6371, 0f3F000000;
	st.global.f32 	[%rd2+64479996], %f6372;
	ld.global.f32 	%f6373, [%rd2+64480792];
	ld.global.f32 	%f6374, [%rd2+64481600];
	add.f32 	%f6375, %f6373, %f6374;
	mul.f32 	%f6376, %f6375, 0f3F000000;
	st.global.f32 	[%rd2+64480796], %f6376;
	ld.global.f32 	%f6377, [%rd2+64640800];
	ld.global.f32 	%f6378, [%rd2+64639992];
	add.f32 	%f6379, %f6377, %f6378;
	mul.f32 	%f6380, %f6379, 0f3F000000;
	st.global.f32 	[%rd2+64640796], %f6380;
	ld.global.f32 	%f6381, [%rd2+64641592];
	ld.global.f32 	%f6382, [%rd2+64640792];
	add.f32 	%f6383, %f6381, %f6382;
	mul.f32 	%f6384, %f6383, 0f3F000000;
	st.global.f32 	[%rd2+64641596], %f6384;
	ld.global.f32 	%f6385, [%rd2+64641604];
	ld.global.f32 	%f6386, [%rd2+64642404];
	add.f32 	%f6387, %f6385, %f6386;
	mul.f32 	%f6388, %f6387, 0f3F000000;
	st.global.f32 	[%rd2+64641600], %f6388;
	ld.global.f32 	%f6389, [%rd2+64642396];
	ld.global.f32 	%f6390, [%rd2+64643204];
	add.f32 	%f6391, %f6389, %f6390;
	mul.f32 	%f6392, %f6391, 0f3F000000;
	st.global.f32 	[%rd2+64642400], %f6392;
	ld.global.f32 	%f6393, [%rd2+64802404];
	ld.global.f32 	%f6394, [%rd2+64801596];
	add.f32 	%f6395, %f6393, %f6394;
	mul.f32 	%f6396, %f6395, 0f3F000000;
	st.global.f32 	[%rd2+64802400], %f6396;
	ld.global.f32 	%f6397, [%rd2+64803196];
	ld.global.f32 	%f6398, [%rd2+64802396];
	add.f32 	%f6399, %f6397, %f6398;
	mul.f32 	%f6400, %f6399, 0f3F000000;
	st.global.f32 	[%rd2+64803200], %f6400;
	ret;

}
	// .globl	_Z17init_differentialPfPKfS1_S1_
.visible .entry _Z17init_differentialPfPKfS1_S1_(
	.param .u64 .ptr .align 1 _Z17init_differentialPfPKfS1_S1__param_0,
	.param .u64 .ptr .align 1 _Z17init_differentialPfPKfS1_S1__param_1,
	.param .u64 .ptr .align 1 _Z17init_differentialPfPKfS1_S1__param_2,
	.param .u64 .ptr .align 1 _Z17init_differentialPfPKfS1_S1__param_3
)
{
	.reg .pred 	%p<4>;
	.reg .b32 	%r<11>;
	.reg .b32 	%f<7>;
	.reg .b64 	%rd<14>;

	ld.param.u64 	%rd1, [_Z17init_differentialPfPKfS1_S1__param_0];
	ld.param.u64 	%rd2, [_Z17init_differentialPfPKfS1_S1__param_1];
	ld.param.u64 	%rd3, [_Z17init_differentialPfPKfS1_S1__param_2];
	ld.param.u64 	%rd4, [_Z17init_differentialPfPKfS1_S1__param_3];
	mov.u32 	%r3, %tid.x;
	mov.u32 	%r4, %ctaid.x;
	mov.u32 	%r5, %ntid.x;
	mad.lo.s32 	%r1, %r4, %r5, %r3;
	mov.u32 	%r6, %tid.y;
	mov.u32 	%r7, %ctaid.y;
	mov.u32 	%r8, %ntid.y;
	mad.lo.s32 	%r9, %r7, %r8, %r6;
	setp.gt.s32 	%p1, %r1, 200;
	setp.gt.u32 	%p2, %r9, 200;
	or.pred  	%p3, %p1, %p2;
	@%p3 bra 	$L__BB9_2;
	cvta.to.global.u64 	%rd5, %rd2;
	cvta.to.global.u64 	%rd6, %rd3;
	cvta.to.global.u64 	%rd7, %rd4;
	cvta.to.global.u64 	%rd8, %rd1;
	mad.lo.s32 	%r10, %r9, 201, %r1;
	mul.wide.s32 	%rd9, %r10, 4;
	add.s64 	%rd10, %rd5, %rd9;
	ld.global.f32 	%f1, [%rd10+161604];
	add.s64 	%rd11, %rd6, %rd9;
	ld.global.f32 	%f2, [%rd11+161604];
	mul.f32 	%f3, %f1, %f2;
	add.s64 	%rd12, %rd7, %rd9;
	ld.global.f32 	%f4, [%rd12];
	add.f32 	%f5, %f4, 0f3F800000;
	div.rn.f32 	%f6, %f3, %f5;
	add.s64 	%rd13, %rd8, %rd9;
	st.global.f32 	[%rd13], %f6;
$L__BB9_2:
	ret;

}
	// .globl	_Z19update_differentialPfPKfS1_S1_i
.visible .entry _Z19update_differentialPfPKfS1_S1_i(
	.param .u64 .ptr .align 1 _Z19update_differentialPfPKfS1_S1_i_param_0,
	.param .u64 .ptr .align 1 _Z19update_differentialPfPKfS1_S1_i_param_1,
	.param .u64 .ptr .align 1 _Z19update_differentialPfPKfS1_S1_i_param_2,
	.param .u64 .ptr .align 1 _Z19update_differentialPfPKfS1_S1_i_param_3,
	.param .u32 _Z19update_differentialPfPKfS1_S1_i_param_4
)
{
	.reg .pred 	%p<4>;
	.reg .b32 	%r<13>;
	.reg .b32 	%f<9>;
	.reg .b64 	%rd<15>;

	ld.param.u64 	%rd1, [_Z19update_differentialPfPKfS1_S1_i_param_0];
	ld.param.u64 	%rd2, [_Z19update_differentialPfPKfS1_S1_i_param_1];
	ld.param.u64 	%rd3, [_Z19update_differentialPfPKfS1_S1_i_param_2];
	ld.param.u64 	%rd4, [_Z19update_differentialPfPKfS1_S1_i_param_3];
	ld.param.u32 	%r3, [_Z19update_differentialPfPKfS1_S1_i_param_4];
	mov.u32 	%r4, %tid.x;
	mov.u32 	%r5, %ctaid.x;
	mov.u32 	%r6, %ntid.x;
	mad.lo.s32 	%r1, %r5, %r6, %r4;
	mov.u32 	%r7, %tid.y;
	mov.u32 	%r8, %ctaid.y;
	mov.u32 	%r9, %ntid.y;
	mad.lo.s32 	%r10, %r8, %r9, %r7;
	setp.gt.s32 	%p1, %r1, 200;
	setp.gt.u32 	%p2, %r10, 200;
	or.pred  	%p3, %p1, %p2;
	@%p3 bra 	$L__BB10_2;
	cvta.to.global.u64 	%rd5, %rd2;
	cvta.to.global.u64 	%rd6, %rd3;
	cvta.to.global.u64 	%rd7, %rd4;
	cvta.to.global.u64 	%rd8, %rd1;
	mad.lo.s32 	%r11, %r10, 201, %r1;
	mad.lo.s32 	%r12, %r3, 40401, %r11;
	mul.wide.s32 	%rd9, %r12, 4;
	add.s64 	%rd10, %rd5, %rd9;
	ld.global.f32 	%f1, [%rd10];
	add.s64 	%rd11, %rd6, %rd9;
	ld.global.f32 	%f2, [%rd11];
	mul.f32 	%f3, %f1, %f2;
	mul.wide.s32 	%rd12, %r11, 4;
	add.s64 	%rd13, %rd7, %rd12;
	ld.global.f32 	%f4, [%rd13];
	add.f32 	%f5, %f4, 0f3F800000;
	div.rn.f32 	%f6, %f3, %f5;
	add.s64 	%rd14, %rd8, %rd12;
	ld.global.f32 	%f7, [%rd14];
	add.f32 	%f8, %f7, %f6;
	st.global.f32 	[%rd14], %f8;
$L__BB10_2:
	ret;

}
	// .globl	_Z12update_fieldPfPKfS_S1_
.visible .entry _Z12update_fieldPfPKfS_S1_(
	.param .u64 .ptr .align 1 _Z12update_fieldPfPKfS_S1__param_0,
	.param .u64 .ptr .align 1 _Z12update_fieldPfPKfS_S1__param_1,
	.param .u64 .ptr .align 1 _Z12update_fieldPfPKfS_S1__param_2,
	.param .u64 .ptr .align 1 _Z12update_fieldPfPKfS_S1__param_3
)
{
	.reg .pred 	%p<5>;
	.reg .b32 	%r<14>;
	.reg .b32 	%f<7>;
	.reg .b64 	%rd<14>;

	ld.param.u64 	%rd1, [_Z12update_fieldPfPKfS_S1__param_0];
	ld.param.u64 	%rd2, [_Z12update_fieldPfPKfS_S1__param_1];
	ld.param.u64 	%rd3, [_Z12update_fieldPfPKfS_S1__param_2];
	ld.param.u64 	%rd4, [_Z12update_fieldPfPKfS_S1__param_3];
	mov.u32 	%r3, %tid.x;
	mov.u32 	%r4, %ctaid.x;
	mov.u32 	%r5, %ntid.x;
	mad.lo.s32 	%r1, %r4, %r5, %r3;
	mov.u32 	%r6, %tid.y;
	mov.u32 	%r7, %ctaid.y;
	mov.u32 	%r8, %ntid.y;
	mad.lo.s32 	%r9, %r7, %r8, %r6;
	setp.gt.s32 	%p1, %r1, 200;
	setp.gt.u32 	%p2, %r9, 200;
	or.pred  	%p3, %p1, %p2;
	@%p3 bra 	$L__BB11_2;
	cvta.to.global.u64 	%rd5, %rd2;
	cvta.to.global.u64 	%rd6, %rd1;
	cvta.to.global.u64 	%rd7, %rd4;
	cvta.to.global.u64 	%rd8, %rd3;
	mad.lo.s32 	%r10, %r9, 201, %r1;
	add.s32 	%r11, %r1, -21;
	add.s32 	%r12, %r9, -21;
	max.u32 	%r13, %r11, %r12;
	setp.lt.u32 	%p4, %r13, 159;
	selp.f32 	%f1, 0f469C4000, 0f00000000, %p4;
	mul.wide.s32 	%rd9, %r10, 4;
	add.s64 	%rd10, %rd5, %rd9;
	ld.global.f32 	%f2, [%rd10];
	add.s64 	%rd11, %rd6, %rd9;
	ld.global.f32 	%f3, [%rd11];
	fma.rn.f32 	%f4, %f1, %f2, %f3;
	st.global.f32 	[%rd11], %f4;
	add.s64 	%rd12, %rd7, %rd9;
	ld.global.f32 	%f5, [%rd12];
	sub.f32 	%f6, %f4, %f5;
	add.s64 	%rd13, %rd8, %rd9;
	st.global.f32 	[%rd13], %f6;
$L__BB11_2:
	ret;

}
	// .globl	_Z5resetPKfPfS1_S1_S1_
.visible .entry _Z5resetPKfPfS1_S1_S1_(
	.param .u64 .ptr .align 1 _Z5resetPKfPfS1_S1_S1__param_0,
	.param .u64 .ptr .align 1 _Z5resetPKfPfS1_S1_S1__param_1,
	.param .u64 .ptr .align 1 _Z5resetPKfPfS1_S1_S1__param_2,
	.param .u64 .ptr .align 1 _Z5resetPKfPfS1_S1_S1__param_3,
	.param .u64 .ptr .align 1 _Z5resetPKfPfS1_S1_S1__param_4
)
{
	.reg .pred 	%p<4>;
	.reg .b32 	%r<11>;
	.reg .b32 	%f<11>;
	.reg .b64 	%rd<17>;

	ld.param.u64 	%rd1, [_Z5resetPKfPfS1_S1_S1__param_0];
	ld.param.u64 	%rd2, [_Z5resetPKfPfS1_S1_S1__param_1];
	ld.param.u64 	%rd3, [_Z5resetPKfPfS1_S1_S1__param_2];
	ld.param.u64 	%rd4, [_Z5resetPKfPfS1_S1_S1__param_3];
	ld.param.u64 	%rd5, [_Z5resetPKfPfS1_S1_S1__param_4];
	mov.u32 	%r3, %tid.x;
	mov.u32 	%r4, %ctaid.x;
	mov.u32 	%r5, %ntid.x;
	mad.lo.s32 	%r1, %r4, %r5, %r3;
	mov.u32 	%r6, %tid.y;
	mov.u32 	%r7, %ctaid.y;
	mov.u32 	%r8, %ntid.y;
	mad.lo.s32 	%r9, %r7, %r8, %r6;
	setp.gt.s32 	%p1, %r1, 200;
	setp.gt.u32 	%p2, %r9, 200;
	or.pred  	%p3, %p1, %p2;
	@%p3 bra 	$L__BB12_2;
	cvta.to.global.u64 	%rd6, %rd1;
	cvta.to.global.u64 	%rd7, %rd2;
	cvta.to.global.u64 	%rd8, %rd3;
	cvta.to.global.u64 	%rd9, %rd4;
	cvta.to.global.u64 	%rd10, %rd5;
	mad.lo.s32 	%r10, %r9, 201, %r1;
	mul.wide.s32 	%rd11, %r10, 4;
	add.s64 	%rd12, %rd6, %rd11;
	ld.global.f32 	%f1, [%rd12];
	add.f32 	%f2, %f1, 0f3F800000;
	sqrt.rn.f32 	%f3, %f2;
	mul.f32 	%f4, %f3, 0f44BB8000;
	add.s64 	%rd13, %rd7, %rd11;
	st.global.f32 	[%rd13], %f4;
	ld.const.f32 	%f5, [dt];
	mul.f32 	%f6, %f4, %f5;
	ld.const.f32 	%f7, [hx];
	div.rn.f32 	%f8, %f6, %f7;
	add.s64 	%rd14, %rd8, %rd11;
	st.global.f32 	[%rd14], %f8;
	mul.f32 	%f9, %f8, %f8;
	add.s64 	%rd15, %rd9, %rd11;
	st.global.f32 	[%rd15], %f9;
	fma.rn.f32 	%f10, %f9, 0fC0800000, 0f40000000;
	add.s64 	%rd16, %rd10, %rd11;
	st.global.f32 	[%rd16], %f10;
$L__BB12_2:
	ret;

}


// ===== COMPILED SASS (sm_100) =====

	.target	sm_100

	.elftype	@"ET_EXEC"


//--------------------- .note.nv.tkinfo           --------------------------
	.section	.note.nv.tkinfo,"",@"SHT_NOTE"
	.sectionflags	@"SHF_NOTE_NV_TKINFO"
	.tkinfo
        /*0018*/ 	.word	0x00000002
        /*0030*/ 	.string	""
        /*0030*/ 	.string	"ptxas"
        /*0030*/ 	.string	"Cuda compilation tools, release 13.0, V13.0.88"
        /*0030*/ 	.string	"Build cuda_13.0.r13.0/compiler.36424714_0"
        /*0030*/ 	.string	"-arch sm_100 -m 64 "



//--------------------- .note.nv.cuinfo           --------------------------
	.section	.note.nv.cuinfo,"",@"SHT_NOTE"
	.sectionflags	@"SHF_NOTE_NV_CUINFO"
        /*0018*/ 	.short	0x0002
        /*001a*/ 	.short	0x0064
        /*001c*/ 	.short	0x0082
	.zero		2


//--------------------- .nv.info                  --------------------------
	.section	.nv.info,"",@"SHT_CUDA_INFO"
	.align	4


	//----- nvinfo : EIATTR_REGCOUNT
	.align		4
        /*0000*/ 	.byte	0x04, 0x2f
        /*0002*/ 	.short	(.L_9 - .L_8)
	.align		4
.L_8:
        /*0004*/ 	.word	index@(_Z11field_setupPKfS0_Pf)
        /*0008*/ 	.word	0x0000001e


	//----- nvinfo : EIATTR_FRAME_SIZE
	.align		4
.L_9:
        /*000c*/ 	.byte	0x04, 0x11
        /*000e*/ 	.short	(.L_11 - .L_10)
	.align		4
.L_10:
        /*0010*/ 	.word	index@(_Z11field_setupPKfS0_Pf)
        /*0014*/ 	.word	0x00000000


	//----- nvinfo : EIATTR_REGCOUNT
	.align		4
.L_11:
        /*0018*/ 	.byte	0x04, 0x2f
        /*001a*/ 	.short	(.L_13 - .L_12)
	.align		4
.L_12:
        /*001c*/ 	.word	index@(_Z11propagationiiiiPKfPfi)
        /*0020*/ 	.word	0x00000019


	//----- nvinfo : EIATTR_FRAME_SIZE
	.align		4
.L_13:
        /*0024*/ 	.byte	0x04, 0x11
        /*0026*/ 	.short	(.L_15 - .L_14)
	.align		4
.L_14:
        /*0028*/ 	.word	index@($__internal_7_$__cuda_sm3x_div_rn_noftz_f32_slowpath)
        /*002c*/ 	.word	0x00000000


	//----- nvinfo : EIATTR_FRAME_SIZE
	.align		4
.L_15:
        /*0030*/ 	.byte	0x04, 0x11
        /*0032*/ 	.short	(.L_17 - .L_16)
	.align		4
.L_16:
        /*0034*/ 	.word	index@($__internal_6_$__cuda_sm20_sqrt_rn_f32_slowpath)
        /*0038*/ 	.word	0x00000000


	//----- nvinfo : EIATTR_FRAME_SIZE
	.align		4
.L_17:
        /*003c*/ 	.byte	0x04, 0x11
        /*003e*/ 	.short	(.L_19 - .L_18)
	.align		4
.L_18:
        /*0040*/ 	.word	index@(_Z11propagationiiiiPKfPfi)
        /*0044*/ 	.word	0x00000000


	//----- nvinfo : EIATTR_REGCOUNT
	.align		4
.L_19:
        /*0048*/ 	.byte	0x04, 0x2f
        /*004a*/ 	.short	(.L_21 - .L_20)
	.align		4
.L_20:
        /*004c*/ 	.word	index@(_Z22propagation_at_cornersPf)
        /*0050*/ 	.word	0x00000010


	//----- nvinfo : EIATTR_FRAME_SIZE
	.align		4
.L_21:
        /*0054*/ 	.byte	0x04, 0x11
        /*0056*/ 	.short	(.L_23 - .L_22)
	.align		4
.L_22:
        /*0058*/ 	.word	index@(_Z22propagation_at_cornersPf)
        /*005c*/ 	.word	0x00000000


	//----- nvinfo : EIATTR_REGCOUNT
	.align		4
.L_23:
        /*0060*/ 	.byte	0x04, 0x2f
        /*0062*/ 	.short	(.L_25 - .L_24)
	.align		4
.L_24:
        /*0064*/ 	.word	index@(_Z14initial_signalPKfPfS1_S1_S1_i)
        /*0068*/ 	.word	0x00000012


	//----- nvinfo : EIATTR_FRAME_SIZE
	.align		4
.L_25:
        /*006c*/ 	.byte	0x04, 0x11
        /*006e*/ 	.short	(.L_27 - .L_26)
	.align		4
.L_26:
        /*0070*/ 	.word	index@(_Z14initial_signalPKfPfS1_S1_S1_i)
        /*0074*/ 	.word	0x00000000


	//----- nvinfo : EIATTR_REGCOUNT
	.align		4
.L_27:
        /*0078*/ 	.byte	0x04, 0x2f
        /*007a*/ 	.short	(.L_29 - .L_28)
	.align		4
.L_28:
        /*007c*/ 	.word	index@(_Z17difference_signalPKfS0_S0_S0_S0_PfS1_S1_S1_i)
        /*0080*/ 	.word	0x00000016


	//----- nvinfo : EIATTR_FRAME_SIZE
	.align		4
.L_29:
        /*0084*/ 	.byte	0x04, 0x11
        /*0086*/ 	.short	(.L_31 - .L_30)
	.align		4
.L_30:
        /*0088*/ 	.word	index@(_Z17difference_signalPKfS0_S0_S0_S0_PfS1_S1_S1_i)
        /*008c*/ 	.word	0x00000000


	//----- nvinfo : EIATTR_REGCOUNT
	.align		4
.L_31:
        /*0090*/ 	.byte	0x04, 0x2f
        /*0092*/ 	.short	(.L_33 - .L_32)
	.align		4
.L_32:
        /*0094*/ 	.word	index@(_Z16backpropagation1PfPKfi)
        /*0098*/ 	.word	0x00000016


	//----- nvinfo : EIATTR_FRAME_SIZE
	.align		4
.L_33:
        /*009c*/ 	.byte	0x04, 0x11
        /*009e*/ 	.short	(.L_35 - .L_34)
	.align		4
.L_34:
        /*00a0*/ 	.word	index@($__internal_5_$__cuda_sm3x_div_rn_noftz_f32_slowpath)
        /*00a4*/ 	.word	0x00000000


	//----- nvinfo : EIATTR_FRAME_SIZE
	.align		4
.L_35:
        /*00a8*/ 	.byte	0x04, 0x11
        /*00aa*/ 	.short	(.L_37 - .L_36)
	.align		4
.L_36:
        /*00ac*/ 	.word	index@(_Z16backpropagation1PfPKfi)
        /*00b0*/ 	.word	0x00000000


	//----- nvinfo : EIATTR_REGCOUNT
	.align		4
.L_37:
        /*00b4*/ 	.byte	0x04, 0x2f
        /*00b6*/ 	.short	(.L_39 - .L_38)
	.align		4
.L_38:
        /*00b8*/ 	.word	index@(_Z16backpropagation2PfPKfS1_S1_S1_i)
        /*00bc*/ 	.word	0x00000014


	//----- nvinfo : EIATTR_FRAME_SIZE
	.align		4
.L_39:
        /*00c0*/ 	.byte	0x04, 0x11
        /*00c2*/ 	.short	(.L_41 - .L_40)
	.align		4
.L_40:
        /*00c4*/ 	.word	index@(_Z16backpropagation2PfPKfS1_S1_S1_i)
        /*00c8*/ 	.word	0x00000000


	//----- nvinfo : EIATTR_REGCOUNT
	.align		4
.L_41:
        /*00cc*/ 	.byte	0x04, 0x2f
        /*00ce*/ 	.short	(.L_43 - .L_42)
	.align		4
.L_42:
        /*00d0*/ 	.word	index@(_Z8laplace1PKfPf)
        /*00d4*/ 	.word	0x00000016


	//----- nvinfo : EIATTR_FRAME_SIZE
	.align		4
.L_43:
        /*00d8*/ 	.byte	0x04, 0x11
        /*00da*/ 	.short	(.L_45 - .L_44)
	.align		4
.L_44:
        /*00dc*/ 	.word	index@($__internal_4_$__cuda_sm3x_div_rn_noftz_f32_slowpath)
        /*00e0*/ 	.word	0x00000000


	//----- nvinfo : EIATTR_FRAME_SIZE
	.align		4
.L_45:
        /*00e4*/ 	.byte	0x04, 0x11
        /*00e6*/ 	.short	(.L_47 - .L_46)
	.align		4
.L_46:
        /*00e8*/ 	.word	index@(_Z8laplace1PKfPf)
        /*00ec*/ 	.word	0x00000000


	//----- nvinfo : EIATTR_REGCOUNT
	.align		4
.L_47:
        /*00f0*/ 	.byte	0x04, 0x2f
        /*00f2*/ 	.short	(.L_49 - .L_48)
	.align		4
.L_48:
        /*00f4*/ 	.word	index@(_Z8laplace2PKfPf)
        /*00f8*/ 	.word	0x00000020


	//----- nvinfo : EIATTR_FRAME_SIZE
	.align		4
.L_49:
        /*00fc*/ 	.byte	0x04, 0x11
        /*00fe*/ 	.short	(.L_51 - .L_50)
	.align		4
.L_50:
        /*0100*/ 	.word	index@(_Z8laplace2PKfPf)
        /*0104*/ 	.word	0x00000000


	//----- nvinfo : EIATTR_REGCOUNT
	.align		4
.L_51:
        /*0108*/ 	.byte	0x04, 0x2f
        /*010a*/ 	.short	(.L_53 - .L_52)
	.align		4
.L_52:
        /*010c*/ 	.word	index@(_Z17init_differentialPfPKfS1_S1_)
        /*0110*/ 	.word	0x00000010


	//----- nvinfo : EIATTR_FRAME_SIZE
	.align		4
.L_53:
        /*0114*/ 	.byte	0x04, 0x11
        /*0116*/ 	.short	(.L_55 - .L_54)
	.align		4
.L_54:
        /*0118*/ 	.word	index@($__internal_3_$__cuda_sm3x_div_rn_noftz_f32_slowpath)
        /*011c*/ 	.word	0x00000000


	//----- nvinfo : EIATTR_FRAME_SIZE
	.align		4
.L_55:
        /*0120*/ 	.byte	0x04, 0x11
        /*0122*/ 	.short	(.L_57 - .L_56)
	.align		4
.L_56:
        /*0124*/ 	.word	index@(_Z17init_differentialPfPKfS1_S1_)
        /*0128*/ 	.word	0x00000000


	//----- nvinfo : EIATTR_REGCOUNT
	.align		4
.L_57:
        /*012c*/ 	.byte	0x04, 0x2f
        /*012e*/ 	.short	(.L_59 - .L_58)
	.align		4
.L_58:
        /*0130*/ 	.word	index@(_Z19update_differentialPfPKfS1_S1_i)
        /*0134*/ 	.word	0x00000010


	//----- nvinfo : EIATTR_FRAME_SIZE
	.align		4
.L_59:
        /*0138*/ 	.byte	0x04, 0x11
        /*013a*/ 	.short	(.L_61 - .L_60)
	.align		4
.L_60:
        /*013c*/ 	.word	index@($__internal_2_$__cuda_sm3x_div_rn_noftz_f32_slowpath)
        /*0140*/ 	.word	0x00000000


	//----- nvinfo : EIATTR_FRAME_SIZE
	.align		4
.L_61:
        /*0144*/ 	.byte	0x04, 0x11
        /*0146*/ 	.short	(.L_63 - .L_62)
	.align		4
.L_62:
        /*0148*/ 	.word	index@(_Z19update_differentialPfPKfS1_S1_i)
        /*014c*/ 	.word	0x00000000


	//----- nvinfo : EIATTR_REGCOUNT
	.align		4
.L_63:
        /*0150*/ 	.byte	0x04, 0x2f
        /*0152*/ 	.short	(.L_65 - .L_64)
	.align		4
.L_64:
        /*0154*/ 	.word	index@(_Z12update_fieldPfPKfS_S1_)
        /*0158*/ 	.word	0x00000010


	//----- nvinfo : EIATTR_FRAME_SIZE
	.align		4
.L_65:
        /*015c*/ 	.byte	0x04, 0x11
        /*015e*/ 	.short	(.L_67 - .L_66)
	.align		4
.L_66:
        /*0160*/ 	.word	index@(_Z12update_fieldPfPKfS_S1_)
        /*0164*/ 	.word	0x00000000


	//----- nvinfo : EIATTR_REGCOUNT
	.align		4
.L_67:
        /*0168*/ 	.byte	0x04, 0x2f
        /*016a*/ 	.short	(.L_69 - .L_68)
	.align		4
.L_68:
        /*016c*/ 	.word	index@(_Z5resetPKfPfS1_S1_S1_)
        /*0170*/ 	.word	0x00000010


	//----- nvinfo : EIATTR_FRAME_SIZE
	.align		4
.L_69:
        /*0174*/ 	.byte	0x04, 0x11
        /*0176*/ 	.short	(.L_71 - .L_70)
	.align		4
.L_70:
        /*0178*/ 	.word	index@($__internal_1_$__cuda_sm3x_div_rn_noftz_f32_slowpath)
        /*017c*/ 	.word	0x00000000


	//----- nvinfo : EIATTR_FRAME_SIZE
	.align		4
.L_71:
        /*0180*/ 	.byte	0x04, 0x11
        /*0182*/ 	.short	(.L_73 - .L_72)
	.align		4
.L_72:
        /*0184*/ 	.word	index@($__internal_0_$__cuda_sm20_sqrt_rn_f32_slowpath)
        /*0188*/ 	.word	0x00000000


	//----- nvinfo : EIATTR_FRAME_SIZE
	.align		4
.L_73:
        /*018c*/ 	.byte	0x04, 0x11
        /*018e*/ 	.short	(.L_75 - .L_74)
	.align		4
.L_74:
        /*0190*/ 	.word	index@(_Z5resetPKfPfS1_S1_S1_)
        /*0194*/ 	.word	0x00000000


	//----- nvinfo : EIATTR_MIN_STACK_SIZE
	.align		4
.L_75:
        /*0198*/ 	.byte	0x04, 0x12
        /*019a*/ 	.short	(.L_77 - .L_76)
	.align		4
.L_76:
        /*019c*/ 	.word	index@(_Z5resetPKfPfS1_S1_S1_)
        /*01a0*/ 	.word	0x00000000


	//----- nvinfo : EIATTR_MIN_STACK_SIZE
	.align		4
.L_77:
        /*01a4*/ 	.byte	0x04, 0x12
        /*01a6*/ 	.short	(.L_79 - .L_78)
	.align		4
.L_78:
        /*01a8*/ 	.word	index@(_Z12update_fieldPfPKfS_S1_)
        /*01ac*/ 	.word	0x00000000


	//----- nvinfo : EIATTR_MIN_STACK_SIZE
	.align		4
.L_79:
        /*01b0*/ 	.byte	0x04, 0x12
        /*01b2*/ 	.short	(.L_81 - .L_80)
	.align		4
.L_80:
        /*01b4*/ 	.word	index@(_Z19update_differentialPfPKfS1_S1_i)
        /*01b8*/ 	.word	0x00000000


	//----- nvinfo : EIATTR_MIN_STACK_SIZE
	.align		4
.L_81:
        /*01bc*/ 	.byte	0x04, 0x12
        /*01be*/ 	.short	(.L_83 - .L_82)
	.align		4
.L_82:
        /*01c0*/ 	.word	index@(_Z17init_differentialPfPKfS1_S1_)
        /*01c4*/ 	.word	0x00000000


	//----- nvinfo : EIATTR_MIN_STACK_SIZE
	.align		4
.L_83:
        /*01c8*/ 	.byte	0x04, 0x12
        /*01ca*/ 	.short	(.L_85 - .L_84)
	.align		4
.L_84:
        /*01cc*/ 	.word	index@(_Z8laplace2PKfPf)
        /*01d0*/ 	.word	0x00000000


	//----- nvinfo : EIATTR_MIN_STACK_SIZE
	.align		4
.L_85:
        /*01d4*/ 	.byte	0x04, 0x12
        /*01d6*/ 	.short	(.L_87 - .L_86)
	.align		4
.L_86:
        /*01d8*/ 	.word	index@(_Z8laplace1PKfPf)
        /*01dc*/ 	.word	0x00000000


	//----- nvinfo : EIATTR_MIN_STACK_SIZE
	.align		4
.L_87:
        /*01e0*/ 	.byte	0x04, 0x12
        /*01e2*/ 	.short	(.L_89 - .L_88)
	.align		4
.L_88:
        /*01e4*/ 	.word	index@(_Z16backpropagation2PfPKfS1_S1_S1_i)
        /*01e8*/ 	.word	0x00000000


	//----- nvinfo : EIATTR_MIN_STACK_SIZE
	.align		4
.L_89:
        /*01ec*/ 	.byte	0x04, 0x12
        /*01ee*/ 	.short	(.L_91 - .L_90)
	.align		4
.L_90:
        /*01f0*/ 	.word	index@(_Z16backpropagation1PfPKfi)
        /*01f4*/ 	.word	0x00000000


	//----- nvinfo : EIATTR_MIN_STACK_SIZE
	.align		4
.L_91:
        /*01f8*/ 	.byte	0x04, 0x12
        /*01fa*/ 	.short	(.L_93 - .L_92)
	.align		4
.L_92:
        /*01fc*/ 	.word	index@(_Z17difference_signalPKfS0_S0_S0_S0_PfS1_S1_S1_i)
        /*0200*/ 	.word	0x00000000


	//----- nvinfo : EIATTR_MIN_STACK_SIZE
	.align		4
.L_93:
        /*0204*/ 	.byte	0x04, 0x12
        /*0206*/ 	.short	(.L_95 - .L_94)
	.align		4
.L_94:
        /*0208*/ 	.word	index@(_Z14initial_signalPKfPfS1_S1_S1_i)
        /*020c*/ 	.word	0x00000000


	//----- nvinfo : EIATTR_MIN_STACK_SIZE
	.align		4
.L_95:
        /*0210*/ 	.byte	0x04, 0x12
        /*0212*/ 	.short	(.L_97 - .L_96)
	.align		4
.L_96:
        /*0214*/ 	.word	index@(_Z22propagation_at_cornersPf)
        /*0218*/ 	.word	0x00000000


	//----- nvinfo : EIATTR_MIN_STACK_SIZE
	.align		4
.L_97:
        /*021c*/ 	.byte	0x04, 0x12
        /*021e*/ 	.short	(.L_99 - .L_98)
	.align		4
.L_98:
        /*0220*/ 	.word	index@(_Z11propagationiiiiPKfPfi)
        /*0224*/ 	.word	0x00000000


	//----- nvinfo : EIATTR_MIN_STACK_SIZE
	.align		4
.L_99:
        /*0228*/ 	.byte	0x04, 0x12
        /*022a*/ 	.short	(.L_101 - .L_100)
	.align		4
.L_100:
        /*022c*/ 	.word	index@(_Z11field_setupPKfS0_Pf)
        /*0230*/ 	.word	0x00000000
.L_101:


//--------------------- .nv.compat                --------------------------
	.section	.nv.compat,"",@"SHT_CUDA_COMPAT_INFO"
	.align	4
        /*0000*/ 	.byte	0x02, 0x09, 0x00, 0x00, 0x02, 0x02, 0x01, 0x00, 0x02, 0x05, 0x05, 0x00, 0x03, 0x07, 0x01, 0x01
        /*0010*/ 	.byte	0x02, 0x03, 0x00, 0x00, 0x02, 0x06, 0x01, 0x00, 0x04, 0x0b, 0x08, 0x00, 0x01, 0x00, 0x00, 0x00
        /*0020*/ 	.byte	0x00, 0x00, 0x00, 0x00


//--------------------- .nv.info._Z5resetPKfPfS1_S1_S1_ --------------------------
	.section	.nv.info._Z5resetPKfPfS1_S1_S1_,"",@"SHT_CUDA_INFO"
	.sectionflags	@""
	.align	4


	//----- nvinfo : EIATTR_CUDA_API_VERSION
	.align		4
        /*0000*/ 	.byte	0x04, 0x37
        /*0002*/ 	.short	(.L_103 - .L_102)
.L_102:
        /*0004*/ 	.word	0x00000082


	//----- nvinfo : EIATTR_KPARAM_INFO
	.align		4
.L_103:
        /*0008*/ 	.byte	0x04, 0x17
        /*000a*/ 	.short	(.L_105 - .L_104)
.L_104:
        /*000c*/ 	.word	0x00000000
        /*0010*/ 	.short	0x0004
        /*0012*/ 	.short	0x0020
        /*0014*/ 	.byte	0x00, 0xf5, 0x21, 0x00


	//----- nvinfo : EIATTR_KPARAM_INFO
	.align		4
.L_105:
        /*0018*/ 	.byte	0x04, 0x17
        /*001a*/ 	.short	(.L_107 - .L_106)
.L_106:
        /*001c*/ 	.word	0x00000000
        /*0020*/ 	.short	0x0003
        /*0022*/ 	.short	0x0018
        /*0024*/ 	.byte	0x00, 0xf5, 0x21, 0x00


	//----- nvinfo : EIATTR_KPARAM_INFO
	.align		4
.L_107:
        /*0028*/ 	.byte	0x04, 0x17
        /*002a*/ 	.short	(.L_109 - .L_108)
.L_108:
        /*002c*/ 	.word	0x00000000
        /*0030*/ 	.short	0x0002
        /*0032*/ 	.short	0x0010
        /*0034*/ 	.byte	0x00, 0xf5, 0x21, 0x00


	//----- nvinfo : EIATTR_KPARAM_INFO
	.align		4
.L_109:
        /*0038*/ 	.byte	0x04, 0x17
        /*003a*/ 	.short	(.L_111 - .L_110)
.L_110:
        /*003c*/ 	.word	0x00000000
        /*0040*/ 	.short	0x0001
        /*0042*/ 	.short	0x0008
        /*0044*/ 	.byte	0x00, 0xf5, 0x21, 0x00


	//----- nvinfo : EIATTR_KPARAM_INFO
	.align		4
.L_111:
        /*0048*/ 	.byte	0x04, 0x17
        /*004a*/ 	.short	(.L_113 - .L_112)
.L_112:
        /*004c*/ 	.word	0x00000000
        /*0050*/ 	.short	0x0000
        /*0052*/ 	.short	0x0000
        /*0054*/ 	.byte	0x00, 0xf5, 0x21, 0x00


	//----- nvinfo : EIATTR_SPARSE_MMA_MASK
	.align		4
.L_113:
        /*0058*/ 	.byte	0x03, 0x50
        /*005a*/ 	.short	0x0000


	//----- nvinfo : EIATTR_MAXREG_COUNT
	.align		4
        /*005c*/ 	.byte	0x03, 0x1b
        /*005e*/ 	.short	0x00ff


	//----- nvinfo : EIATTR_MERCURY_ISA_VERSION
	.align		4
        /*0060*/ 	.byte	0x03, 0x5f
        /*0062*/ 	.short	0x0101


	//----- nvinfo : EIATTR_VRC_CTA_INIT_COUNT
	.align		4
        /*0064*/ 	.byte	0x02, 0x4a
	.zero		1
	.zero		1


	//----- nvinfo : EIATTR_EXIT_INSTR_OFFSETS
	.align		4
        /*0068*/ 	.byte	0x04, 0x1c
        /*006a*/ 	.short	(.L_115 - .L_114)


	//   ....[0]....
.L_114:
        /*006c*/ 	.word	0x000000b0


	//   ....[1]....
        /*0070*/ 	.word	0x00000400


	//----- nvinfo : EIATTR_CRS_STACK_SIZE
	.align		4
.L_115:
        /*0074*/ 	.byte	0x04, 0x1e
        /*0076*/ 	.short	(.L_117 - .L_116)
.L_116:
        /*0078*/ 	.word	0x00000000


	//----- nvinfo : EIATTR_CBANK_PARAM_SIZE
	.align		4
.L_117:
        /*007c*/ 	.byte	0x03, 0x19
        /*007e*/ 	.short	0x0028


	//----- nvinfo : EIATTR_PARAM_CBANK
	.align		4
        /*0080*/ 	.byte	0x04, 0x0a
        /*0082*/ 	.short	(.L_119 - .L_118)
	.align		4
.L_118:
        /*0084*/ 	.word	index@(.nv.constant0._Z5resetPKfPfS1_S1_S1_)
        /*0088*/ 	.short	0x0380
        /*008a*/ 	.short	0x0028


	//----- nvinfo : EIATTR_SW_WAR
	.align		4
.L_119:
        /*008c*/ 	.byte	0x04, 0x36
        /*008e*/ 	.short	(.L_121 - .L_120)
.L_120:
        /*0090*/ 	.word	0x00000008
.L_121:


//--------------------- .nv.info._Z12update_fieldPfPKfS_S1_ --------------------------
	.section	.nv.info._Z12update_fieldPfPKfS_S1_,"",@"SHT_CUDA_INFO"
	.sectionflags	@""
	.align	4


	//----- nvinfo : EIATTR_CUDA_API_VERSION
	.align		4
        /*0000*/ 	.byte	0x04, 0x37
        /*0002*/ 	.short	(.L_123 - .L_122)
.L_122:
        /*0004*/ 	.word	0x00000082


	//----- nvinfo : EIATTR_KPARAM_INFO
	.align		4
.L_123:
        /*0008*/ 	.byte	0x04, 0x17
        /*000a*/ 	.short	(.L_125 - .L_124)
.L_124:
        /*000c*/ 	.word	0x00000000
        /*0010*/ 	.short	0x0003
        /*0012*/ 	.short	0x0018
        /*0014*/ 	.byte	0x00, 0xf5, 0x21, 0x00


	//----- nvinfo : EIATTR_KPARAM_INFO
	.align		4
.L_125:
        /*0018*/ 	.byte	0x04, 0x17
        /*001a*/ 	.short	(.L_127 - .L_126)
.L_126:
        /*001c*/ 	.word	0x00000000
        /*0020*/ 	.short	0x0002
        /*0022*/ 	.short	0x0010
        /*0024*/ 	.byte	0x00, 0xf5, 0x21, 0x00


	//----- nvinfo : EIATTR_KPARAM_INFO
	.align		4
.L_127:
        /*0028*/ 	.byte	0x04, 0x17
        /*002a*/ 	.short	(.L_129 - .L_128)
.L_128:
        /*002c*/ 	.word	0x00000000
        /*0030*/ 	.short	0x0001
        /*0032*/ 	.short	0x0008
        /*0034*/ 	.byte	0x00, 0xf5, 0x21, 0x00


	//----- nvinfo : EIATTR_KPARAM_INFO
	.align		4
.L_129:
        /*0038*/ 	.byte	0x04, 0x17
        /*003a*/ 	.short	(.L_131 - .L_130)
.L_130:
        /*003c*/ 	.word	0x00000000
        /*0040*/ 	.short	0x0000
        /*0042*/ 	.short	0x0000
        /*0044*/ 	.byte	0x00, 0xf5, 0x21, 0x00


	//----- nvinfo : EIATTR_SPARSE_MMA_MASK
	.align		4
.L_131:
        /*0048*/ 	.byte	0x03, 0x50
        /*004a*/ 	.short	0x0000


	//----- nvinfo : EIATTR_MAXREG_COUNT
	.align		4
        /*004c*/ 	.byte	0x03, 0x1b
        /*004e*/ 	.short	0x00ff


	//----- nvinfo : EIATTR_MERCURY_ISA_VERSION
	.align		4
        /*0050*/ 	.byte	0x03, 0x5f
        /*0052*/ 	.short	0x0101


	//----- nvinfo : EIATTR_VRC_CTA_INIT_COUNT
	.align		4
        /*0054*/ 	.byte	0x02, 0x4a
	.zero		1
	.zero		1


	//----- nvinfo : EIATTR_EXIT_INSTR_OFFSETS
	.align		4
        /*0058*/ 	.byte	0x04, 0x1c
        /*005a*/ 	.short	(.L_133 - .L_132)


	//   ....[0]....
.L_132:
        /*005c*/ 	.word	0x000000b0


	//   ....[1]....
        /*0060*/ 	.word	0x00000210


	//----- nvinfo : EIATTR_CBANK_PARAM_SIZE
	.align		4
.L_133:
        /*0064*/ 	.byte	0x03, 0x19
        /*0066*/ 	.short	0x0020


	//----- nvinfo : EIATTR_PARAM_CBANK
	.align		4
        /*0068*/ 	.byte	0x04, 0x0a
        /*006a*/ 	.short	(.L_135 - .L_134)
	.align		4
.L_134:
        /*006c*/ 	.word	index@(.nv.constant0._Z12update_fieldPfPKfS_S1_)
        /*0070*/ 	.short	0x0380
        /*0072*/ 	.short	0x0020


	//----- nvinfo : EIATTR_SW_WAR
	.align		4
.L_135:
        /*0074*/ 	.byte	0x04, 0x36
        /*0076*/ 	.short	(.L_137 - .L_136)
.L_136:
        /*0078*/ 	.word	0x00000008
.L_137:


//--------------------- .nv.info._Z19update_differentialPfPKfS1_S1_i --------------------------
	.section	.nv.info._Z19update_differentialPfPKfS1_S1_i,"",@"SHT_CUDA_INFO"
	.sectionflags	@""
	.align	4


	//----- nvinfo : EIATTR_CUDA_API_VERSION
	.align		4
        /*0000*/ 	.byte	0x04, 0x37
        /*0002*/ 	.short	(.L_139 - .L_138)
.L_138:
        /*0004*/ 	.word	0x00000082


	//----- nvinfo : EIATTR_KPARAM_INFO
	.align		4
.L_139:
        /*0008*/ 	.byte	0x04, 0x17
        /*000a*/ 	.short	(.L_141 - .L_140)
.L_140:
        /*000c*/ 	.word	0x00000000
        /*0010*/ 	.short	0x0004
        /*0012*/ 	.short	0x0020
        /*0014*/ 	.byte	0x00, 0xf0, 0x11, 0x00


	//----- nvinfo : EIATTR_KPARAM_INFO
	.align		4
.L_141:
        /*0018*/ 	.byte	0x04, 0x17
        /*001a*/ 	.short	(.L_143 - .L_142)
.L_142:
        /*001c*/ 	.word	0x00000000
        /*0020*/ 	.short	0x0003
        /*0022*/ 	.short	0x0018
        /*0024*/ 	.byte	0x00, 0xf5, 0x21, 0x00


	//----- nvinfo : EIATTR_KPARAM_INFO
	.align		4
.L_143:
        /*0028*/ 	.byte	0x04, 0x17
        /*002a*/ 	.short	(.L_145 - .L_144)
.L_144:
        /*002c*/ 	.word	0x00000000
        /*0030*/ 	.short	0x0002
        /*0032*/ 	.short	0x0010
        /*0034*/ 	.byte	0x00, 0xf5, 0x21, 0x00


	//----- nvinfo : EIATTR_KPARAM_INFO
	.align		4
.L_145:
        /*0038*/ 	.byte	0x04, 0x17
        /*003a*/ 	.short	(.L_147 - .L_146)
.L_146:
        /*003c*/ 	.word	0x00000000
        /*0040*/ 	.short	0x0001
        /*0042*/ 	.short	0x0008
        /*0044*/ 	.byte	0x00, 0xf5, 0x21, 0x00


	//----- nvinfo : EIATTR_KPARAM_INFO
	.align		4
.L_147:
        /*0048*/ 	.byte	0x04, 0x17
        /*004a*/ 	.short	(.L_149 - .L_148)
.L_148:
        /*004c*/ 	.word	0x00000000
        /*0050*/ 	.short	0x0000
        /*0052*/ 	.short	0x0000
        /*0054*/ 	.byte	0x00, 0xf5, 0x21, 0x00


	//----- nvinfo : EIATTR_SPARSE_MMA_MASK
	.align		4
.L_149:
        /*0058*/ 	.byte	0x03, 0x50
        /*005a*/ 	.short	0x0000


	//----- nvinfo : EIATTR_MAXREG_COUNT
	.align		4
        /*005c*/ 	.byte	0x03, 0x1b
        /*005e*/ 	.short	0x00ff


	//----- nvinfo : EIATTR_MERCURY_ISA_VERSION
	.align		4
        /*0060*/ 	.byte	0x03, 0x5f
        /*0062*/ 	.short	0x0101


	//----- nvinfo : EIATTR_VRC_CTA_INIT_COUNT
	.align		4
        /*0064*/ 	.byte	0x02, 0x4a
	.zero		1
	.zero		1


	//----- nvinfo : EIATTR_EXIT_INSTR_OFFSETS
	.align		4
        /*0068*/ 	.byte	0x04, 0x1c
        /*006a*/ 	.short	(.L_151 - .L_150)


	//   ....[0]....
.L_150:
        /*006c*/ 	.word	0x000000b0


	//   ....[1]....
        /*0070*/ 	.word	0x000002d0


	//----- nvinfo : EIATTR_CRS_STACK_SIZE
	.align		4
.L_151:
        /*0074*/ 	.byte	0x04, 0x1e
        /*0076*/ 	.short	(.L_153 - .L_152)
.L_152:
        /*0078*/ 	.word	0x00000000


	//----- nvinfo : EIATTR_CBANK_PARAM_SIZE
	.align		4
.L_153:
        /*007c*/ 	.byte	0x03, 0x19
        /*007e*/ 	.short	0x0024


	//----- nvinfo : EIATTR_PARAM_CBANK
	.align		4
        /*0080*/ 	.byte	0x04, 0x0a
        /*0082*/ 	.short	(.L_155 - .L_154)
	.align		4
.L_154:
        /*0084*/ 	.word	index@(.nv.constant0._Z19update_differentialPfPKfS1_S1_i)
        /*0088*/ 	.short	0x0380
        /*008a*/ 	.short	0x0024


	//----- nvinfo : EIATTR_SW_WAR
	.align		4
.L_155:
        /*008c*/ 	.byte	0x04, 0x36
        /*008e*/ 	.short	(.L_157 - .L_156)
.L_156:
        /*0090*/ 	.word	0x00000008
.L_157:


//--------------------- .nv.info._Z17init_differentialPfPKfS1_S1_ --------------------------
	.section	.nv.info._Z17init_differentialPfPKfS1_S1_,"",@"SHT_CUDA_INFO"
	.sectionflags	@""
	.align	4


	//----- nvinfo : EIATTR_CUDA_API_VERSION
	.align		4
        /*0000*/ 	.byte	0x04, 0x37
        /*0002*/ 	.short	(.L_159 - .L_158)
.L_158:
        /*0004*/ 	.word	0x00000082


	//----- nvinfo : EIATTR_KPARAM_INFO
	.align		4
.L_159:
        /*0008*/ 	.byte	0x04, 0x17
        /*000a*/ 	.short	(.L_161 - .L_160)
.L_160:
        /*000c*/ 	.word	0x00000000
        /*0010*/ 	.short	0x0003
        /*0012*/ 	.short	0x0018
        /*0014*/ 	.byte	0x00, 0xf5, 0x21, 0x00


	//----- nvinfo : EIATTR_KPARAM_INFO
	.align		4
.L_161:
        /*0018*/ 	.byte	0x04, 0x17
        /*001a*/ 	.short	(.L_163 - .L_162)
.L_162:
        /*001c*/ 	.word	0x00000000
        /*0020*/ 	.short	0x0002
        /*0022*/ 	.short	0x0010
        /*0024*/ 	.byte	0x00, 0xf5, 0x21, 0x00


	//----- nvinfo : EIATTR_KPARAM_INFO
	.align		4
.L_163:
        /*0028*/ 	.byte	0x04, 0x17
        /*002a*/ 	.short	(.L_165 - .L_164)
.L_164:
        /*002c*/ 	.word	0x00000000
        /*0030*/ 	.short	0x0001
        /*0032*/ 	.short	0x0008
        /*0034*/ 	.byte	0x00, 0xf5, 0x21, 0x00


	//----- nvinfo : EIATTR_KPARAM_INFO
	.align		4
.L_165:
        /*0038*/ 	.byte	0x04, 0x17
        /*003a*/ 	.short	(.L_167 - .L_166)
.L_166:
        /*003c*/ 	.word	0x00000000
        /*0040*/ 	.short	0x0000
        /*0042*/ 	.short	0x0000
        /*0044*/ 	.byte	0x00, 0xf5, 0x21, 0x00


	//----- nvinfo : EIATTR_SPARSE_MMA_MASK
	.align		4
.L_167:
        /*0048*/ 	.byte	0x03, 0x50
        /*004a*/ 	.short	0x0000


	//----- nvinfo : EIATTR_MAXREG_COUNT
	.align		4
        /*004c*/ 	.byte	0x03, 0x1b
        /*004e*/ 	.short	0x00ff


	//----- nvinfo : EIATTR_MERCURY_ISA_VERSION
	.align		4
        /*0050*/ 	.byte	0x03, 0x5f
        /*0052*/ 	.short	0x0101


	//----- nvinfo : EIATTR_VRC_CTA_INIT_COUNT
	.align		4
        /*0054*/ 	.byte	0x02, 0x4a
	.zero		1
	.zero		1


	//----- nvinfo : EIATTR_EXIT_INSTR_OFFSETS
	.align		4
        /*0058*/ 	.byte	0x04, 0x1c
        /*005a*/ 	.short	(.L_169 - .L_168)


	//   ....[0]....
.L_168:
        /*005c*/ 	.word	0x000000b0


	//   ....[1]....
        /*0060*/ 	.word	0x00000290


	//----- nvinfo : EIATTR_CRS_STACK_SIZE
	.align		4
.L_169:
        /*0064*/ 	.byte	0x04, 0x1e
        /*0066*/ 	.short	(.L_171 - .L_170)
.L_170:
        /*0068*/ 	.word	0x00000000


	//----- nvinfo : EIATTR_CBANK_PARAM_SIZE
	.align		4
.L_171:
        /*006c*/ 	.byte	0x03, 0x19
        /*006e*/ 	.short	0x0020


	//----- nvinfo : EIATTR_PARAM_CBANK
	.align		4
        /*0070*/ 	.byte	0x04, 0x0a
        /*0072*/ 	.short	(.L_173 - .L_172)
	.align		4
.L_172:
        /*0074*/ 	.word	index@(.nv.constant0._Z17init_differentialPfPKfS1_S1_)
        /*0078*/ 	.short	0x0380
        /*007a*/ 	.short	0x0020


	//----- nvinfo : EIATTR_SW_WAR
	.align		4
.L_173:
        /*007c*/ 	.byte	0x04, 0x36
        /*007e*/ 	.short	(.L_175 - .L_174)
.L_174:
        /*0080*/ 	.word	0x00000008
.L_175:


//--------------------- .nv.info._Z8laplace2PKfPf --------------------------
	.section	.nv.info._Z8laplace2PKfPf,"",@"SHT_CUDA_INFO"
	.sectionflags	@""
	.align	4


	//----- nvinfo : EIATTR_CUDA_API_VERSION
	.align		4
        /*0000*/ 	.byte	0x04, 0x37
        /*0002*/ 	.short	(.L_177 - .L_176)
.L_176:
        /*0004*/ 	.word	0x00000082


	//----- nvinfo : EIATTR_KPARAM_INFO
	.align		4
.L_177:
        /*0008*/ 	.byte	0x04, 0x17
        /*000a*/ 	.short	(.L_179 - .L_178)
.L_178:
        /*000c*/ 	.word	0x00000000
        /*0010*/ 	.short	0x0001
        /*0012*/ 	.short	0x0008
        /*0014*/ 	.byte	0x00, 0xf5, 0x21, 0x00


	//----- nvinfo : EIATTR_KPARAM_INFO
	.align		4
.L_179:
        /*0018*/ 	.byte	0x04, 0x17
        /*001a*/ 	.short	(.L_181 - .L_180)
.L_180:
        /*001c*/ 	.word	0x00000000
        /*0020*/ 	.short	0x0000
        /*0022*/ 	.short	0x0000
        /*0024*/ 	.byte	0x00, 0xf5, 0x21, 0x00


	//----- nvinfo : EIATTR_SPARSE_MMA_MASK
	.align		4
.L_181:
        /*0028*/ 	.byte	0x03, 0x50
        /*002a*/ 	.short	0x0000


	//----- nvinfo : EIATTR_MAXREG_COUNT
	.align		4
        /*002c*/ 	.byte	0x03, 0x1b
        /*002e*/ 	.short	0x00ff


	//----- nvinfo : EIATTR_MERCURY_ISA_VERSION
	.align		4
        /*0030*/ 	.byte	0x03, 0x5f
        /*0032*/ 	.short	0x0101


	//----- nvinfo : EIATTR_VRC_CTA_INIT_COUNT
	.align		4
        /*0034*/ 	.byte	0x02, 0x4a
	.zero		1
	.zero		1


	//----- nvinfo : EIATTR_EXIT_INSTR_OFFSETS
	.align		4
        /*0038*/ 	.byte	0x04, 0x1c
        /*003a*/ 	.short	(.L_183 - .L_182)


	//   ....[0]....
.L_182:
        /*003c*/ 	.word	0x00077770


	//----- nvinfo : EIATTR_CBANK_PARAM_SIZE
	.align		4
.L_183:
        /*0040*/ 	.byte	0x03, 0x19
        /*0042*/ 	.short	0x0010


	//----- nvinfo : EIATTR_PARAM_CBANK
	.align		4
        /*0044*/ 	.byte	0x04, 0x0a
        /*0046*/ 	.short	(.L_185 - .L_184)
	.align		4
.L_184:
        /*0048*/ 	.word	index@(.nv.constant0._Z8laplace2PKfPf)
        /*004c*/ 	.short	0x0380
        /*004e*/ 	.short	0x0010


	//----- nvinfo : EIATTR_SW_WAR
	.align		4
.L_185:
        /*0050*/ 	.byte	0x04, 0x36
        /*0052*/ 	.short	(.L_187 - .L_186)
.L_186:
        /*0054*/ 	.word	0x00000008
.L_187:


//--------------------- .nv.info._Z8laplace1PKfPf --------------------------
	.section	.nv.info._Z8laplace1PKfPf,"",@"SHT_CUDA_INFO"
	.sectionflags	@""
	.align	4


	//----- nvinfo : EIATTR_CUDA_API_VERSION
	.align		4
        /*0000*/ 	.byte	0x04, 0x37
        /*0002*/ 	.short	(.L_189 - .L_188)
.L_188:
        /*0004*/ 	.word	0x00000082


	//----- nvinfo : EIATTR_KPARAM_INFO
	.align		4
.L_189:
        /*0008*/ 	.byte	0x04, 0x17
        /*000a*/ 	.short	(.L_191 - .L_190)
.L_190:
        /*000c*/ 	.word	0x00000000
        /*0010*/ 	.short	0x0001
        /*0012*/ 	.short	0x0008
        /*0014*/ 	.byte	0x00, 0xf5, 0x21, 0x00


	//----- nvinfo : EIATTR_KPARAM_INFO
	.align		4
.L_191:
        /*0018*/ 	.byte	0x04, 0x17
        /*001a*/ 	.short	(.L_193 - .L_192)
.L_192:
        /*001c*/ 	.word	0x00000000
        /*0020*/ 	.short	0x0000
        /*0022*/ 	.short	0x0000
        /*0024*/ 	.byte	0x00, 0xf5, 0x21, 0x00


	//----- nvinfo : EIATTR_SPARSE_MMA_MASK
	.align		4
.L_193:
        /*0028*/ 	.byte	0x03, 0x50
        /*002a*/ 	.short	0x0000


	//----- nvinfo : EIATTR_MAXREG_COUNT
	.align		4
        /*002c*/ 	.byte	0x03, 0x1b
        /*002e*/ 	.short	0x00ff


	//----- nvinfo : EIATTR_MERCURY_ISA_VERSION
	.align		4
        /*0030*/ 	.byte	0x03, 0x5f
        /*0032*/ 	.short	0x0101


	//----- nvinfo : EIATTR_VRC_CTA_INIT_COUNT
	.align		4
        /*0034*/ 	.byte	0x02, 0x4a
	.zero		1
	.zero		1


	//----- nvinfo : EIATTR_EXIT_INSTR_OFFSETS
	.align		4
        /*0038*/ 	.byte	0x04, 0x1c
        /*003a*/ 	.short	(.L_195 - .L_194)


	//   ....[0]....
.L_194:
        /*003c*/ 	.word	0x00000110


	//   ....[1]....
        /*0040*/ 	.word	0x00000400


	//   ....[2]....
        /*0044*/ 	.word	0x00000b60


	//----- nvinfo : EIATTR_CRS_STACK_SIZE
	.align		4
.L_195:
        /*0048*/ 	.byte	0x04, 0x1e
        /*004a*/ 	.short	(.L_197 - .L_196)
.L_196:
        /*004c*/ 	.word	0x00000000


	//----- nvinfo : EIATTR_CBANK_PARAM_SIZE
	.align		4
.L_197:
        /*0050*/ 	.byte	0x03, 0x19
        /*0052*/ 	.short	0x0010


	//----- nvinfo : EIATTR_PARAM_CBANK
	.align		4
        /*0054*/ 	.byte	0x04, 0x0a
        /*0056*/ 	.short	(.L_199 - .L_198)
	.align		4
.L_198:
        /*0058*/ 	.word	index@(.nv.constant0._Z8laplace1PKfPf)
        /*005c*/ 	.short	0x0380
        /*005e*/ 	.short	0x0010


	//----- nvinfo : EIATTR_SW_WAR
	.align		4
.L_199:
        /*0060*/ 	.byte	0x04, 0x36
        /*0062*/ 	.short	(.L_201 - .L_200)
.L_200:
        /*0064*/ 	.word	0x00000008
.L_201:


//--------------------- .nv.info._Z16backpropagation2PfPKfS1_S1_S1_i --------------------------
	.section	.nv.info._Z16backpropagation2PfPKfS1_S1_S1_i,"",@"SHT_CUDA_INFO"
	.sectionflags	@""
	.align	4


	//----- nvinfo : EIATTR_CUDA_API_VERSION
	.align		4
        /*0000*/ 	.byte	0x04, 0x37
        /*0002*/ 	.short	(.L_203 - .L_202)
.L_202:
        /*0004*/ 	.word	0x00000082


	//----- nvinfo : EIATTR_KPARAM_INFO
	.align		4
.L_203:
        /*0008*/ 	.byte	0x04, 0x17
        /*000a*/ 	.short	(.L_205 - .L_204)
.L_204:
        /*000c*/ 	.word	0x00000000
        /*0010*/ 	.short	0x0005
        /*0012*/ 	.short	0x0028
        /*0014*/ 	.byte	0x00, 0xf0, 0x11, 0x00


	//----- nvinfo : EIATTR_KPARAM_INFO
	.align		4
.L_205:
        /*0018*/ 	.byte	0x04, 0x17
        /*001a*/ 	.short	(.L_207 - .L_206)
.L_206:
        /*001c*/ 	.word	0x00000000
        /*0020*/ 	.short	0x0004
        /*0022*/ 	.short	0x0020
        /*0024*/ 	.byte	0x00, 0xf5, 0x21, 0x00


	//----- nvinfo : EIATTR_KPARAM_INFO
	.align		4
.L_207:
        /*0028*/ 	.byte	0x04, 0x17
        /*002a*/ 	.short	(.L_209 - .L_208)
.L_208:
        /*002c*/ 	.word	0x00000000
        /*0030*/ 	.short	0x0003
        /*0032*/ 	.short	0x0018
        /*0034*/ 	.byte	0x00, 0xf5, 0x21, 0x00


	//----- nvinfo : EIATTR_KPARAM_INFO
	.align		4
.L_209:
        /*0038*/ 	.byte	0x04, 0x17
        /*003a*/ 	.short	(.L_211 - .L_210)
.L_210:
        /*003c*/ 	.word	0x00000000
        /*0040*/ 	.short	0x0002
        /*0042*/ 	.short	0x0010
        /*0044*/ 	.byte	0x00, 0xf5, 0x21, 0x00


	//----- nvinfo : EIATTR_KPARAM_INFO
	.align		4
.L_211:
        /*0048*/ 	.byte	0x04, 0x17
        /*004a*/ 	.short	(.L_213 - .L_212)
.L_212:
        /*004c*/ 	.word	0x00000000
        /*0050*/ 	.short	0x0001
        /*0052*/ 	.short	0x0008
        /*0054*/ 	.byte	0x00, 0xf5, 0x21, 0x00


	//----- nvinfo : EIATTR_KPARAM_INFO
	.align		4
.L_213:
        /*0058*/ 	.byte	0x04, 0x17
        /*005a*/ 	.short	(.L_215 - .L_214)
.L_214:
        /*005c*/ 	.word	0x00000000
        /*0060*/ 	.short	0x0000
        /*0062*/ 	.short	0x0000
        /*0064*/ 	.byte	0x00, 0xf5, 0x21, 0x00


	//----- nvinfo : EIATTR_SPARSE_MMA_MASK
	.align		4
.L_215:
        /*0068*/ 	.byte	0x03, 0x50
        /*006a*/ 	.short	0x0000


	//----- nvinfo : EIATTR_MAXREG_COUNT
	.align		4
        /*006c*/ 	.byte	0x03, 0x1b
        /*006e*/ 	.short	0x00ff


	//----- nvinfo : EIATTR_MERCURY_ISA_VERSION
	.align		4
        /*0070*/ 	.byte	0x03, 0x5f
        /*0072*/ 	.short	0x0101


	//----- nvinfo : EIATTR_VRC_CTA_INIT_COUNT
	.align		4
        /*0074*/ 	.byte	0x02, 0x4a
	.zero		1
	.zero		1


	//----- nvinfo : EIATTR_EXIT_INSTR_OFFSETS
	.align		4
        /*0078*/ 	.byte	0x04, 0x1c
        /*007a*/ 	.short	(.L_217 - .L_216)


	//   ....[0]....
.L_216:
        /*007c*/ 	.word	0x000004e0


	//   ....[1]....
        /*0080*/ 	.word	0x00000500


	//   ....[2]....
        /*0084*/ 	.word	0x00000670


	//----- nvinfo : EIATTR_CRS_STACK_SIZE
	.align		4
.L_217:
        /*0088*/ 	.byte	0x04, 0x1e
        /*008a*/ 	.short	(.L_219 - .L_218)
.L_218:
        /*008c*/ 	.word	0x00000000


	//----- nvinfo : EIATTR_CBANK_PARAM_SIZE
	.align		4
.L_219:
        /*0090*/ 	.byte	0x03, 0x19
        /*0092*/ 	.short	0x002c


	//----- nvinfo : EIATTR_PARAM_CBANK
	.align		4
        /*0094*/ 	.byte	0x04, 0x0a
        /*0096*/ 	.short	(.L_221 - .L_220)
	.align		4
.L_220:
        /*0098*/ 	.word	index@(.nv.constant0._Z16backpropagation2PfPKfS1_S1_S1_i)
        /*009c*/ 	.short	0x0380
        /*009e*/ 	.short	0x002c


	//----- nvinfo : EIATTR_SW_WAR
	.align		4
.L_221:
        /*00a0*/ 	.byte	0x04, 0x36
        /*00a2*/ 	.short	(.L_223 - .L_222)
.L_222:
        /*00a4*/ 	.word	0x00000008
.L_223:


//--------------------- .nv.info._Z16backpropagation1PfPKfi --------------------------
	.section	.nv.info._Z16backpropagation1PfPKfi,"",@"SHT_CUDA_INFO"
	.sectionflags	@""
	.align	4


	//----- nvinfo : EIATTR_CUDA_API_VERSION
	.align		4
        /*0000*/ 	.byte	0x04, 0x37
        /*0002*/ 	.short	(.L_225 - .L_224)
.L_224:
        /*0004*/ 	.word	0x00000082


	//----- nvinfo : EIATTR_KPARAM_INFO
	.align		4
.L_225:
        /*0008*/ 	.byte	0x04, 0x17
        /*000a*/ 	.short	(.L_227 - .L_226)
.L_226:
        /*000c*/ 	.word	0x00000000
        /*0010*/ 	.short	0x0002
        /*0012*/ 	.short	0x0010
        /*0014*/ 	.byte	0x00, 0xf0, 0x11, 0x00


	//----- nvinfo : EIATTR_KPARAM_INFO
	.align		4
.L_227:
        /*0018*/ 	.byte	0x04, 0x17
        /*001a*/ 	.short	(.L_229 - .L_228)
.L_228:
        /*001c*/ 	.word	0x00000000
        /*0020*/ 	.short	0x0001
        /*0022*/ 	.short	0x0008
        /*0024*/ 	.byte	0x00, 0xf5, 0x21, 0x00


	//----- nvinfo : EIATTR_KPARAM_INFO
	.align		4
.L_229:
        /*0028*/ 	.byte	0x04, 0x17
        /*002a*/ 	.short	(.L_231 - .L_230)
.L_230:
        /*002c*/ 	.word	0x00000000
        /*0030*/ 	.short	0x0000
        /*0032*/ 	.short	0x0000
        /*0034*/ 	.byte	0x00, 0xf5, 0x21, 0x00


	//----- nvinfo : EIATTR_SPARSE_MMA_MASK
	.align		4
.L_231:
        /*0038*/ 	.byte	0x03, 0x50
        /*003a*/ 	.short	0x0000


	//----- nvinfo : EIATTR_MAXREG_COUNT
	.align		4
        /*003c*/ 	.byte	0x03, 0x1b
        /*003e*/ 	.short	0x00ff


	//----- nvinfo : EIATTR_MERCURY_ISA_VERSION
	.align		4
        /*0040*/ 	.byte	0x03, 0x5f
        /*0042*/ 	.short	0x0101


	//----- nvinfo : EIATTR_VRC_CTA_INIT_COUNT
	.align		4
        /*0044*/ 	.byte	0x02, 0x4a
	.zero		1
	.zero		1


	//----- nvinfo : EIATTR_EXIT_INSTR_OFFSETS
	.align		4
        /*0048*/ 	.byte	0x04, 0x1c
        /*004a*/ 	.short	(.L_233 - .L_232)


	//   ....[0]....
.L_232:
        /*004c*/ 	.word	0x000000c0


	//   ....[1]....
        /*0050*/ 	.word	0x000004b0


	//----- nvinfo : EIATTR_CRS_STACK_SIZE
	.align		4
.L_233:
        /*0054*/ 	.byte	0x04, 0x1e
        /*0056*/ 	.short	(.L_235 - .L_234)
.L_234:
        /*0058*/ 	.word	0x00000000


	//----- nvinfo : EIATTR_CBANK_PARAM_SIZE
	.align		4
.L_235:
        /*005c*/ 	.byte	0x03, 0x19
        /*005e*/ 	.short	0x0014


	//----- nvinfo : EIATTR_PARAM_CBANK
	.align		4
        /*0060*/ 	.byte	0x04, 0x0a
        /*0062*/ 	.short	(.L_237 - .L_236)
	.align		4
.L_236:
        /*0064*/ 	.word	index@(.nv.constant0._Z16backpropagation1PfPKfi)
        /*0068*/ 	.short	0x0380
        /*006a*/ 	.short	0x0014


	//----- nvinfo : EIATTR_SW_WAR
	.align		4
.L_237:
        /*006c*/ 	.byte	0x04, 0x36
        /*006e*/ 	.short	(.L_239 - .L_238)
.L_238:
        /*0070*/ 	.word	0x00000008
.L_239:


//--------------------- .nv.info._Z17difference_signalPKfS0_S0_S0_S0_PfS1_S1_S1_i --------------------------
	.section	.nv.info._Z17difference_signalPKfS0_S0_S0_S0_PfS1_S1_S1_i,"",@"SHT_CUDA_INFO"
	.sectionflags	@""
	.align	4


	//----- nvinfo : EIATTR_CUDA_API_VERSION
	.align		4
        /*0000*/ 	.byte	0x04, 0x37
        /*0002*/ 	.short	(.L_241 - .L_240)
.L_240:
        /*0004*/ 	.word	0x00000082


	//----- nvinfo : EIATTR_KPARAM_INFO
	.align		4
.L_241:
        /*0008*/ 	.byte	0x04, 0x17
        /*000a*/ 	.short	(.L_243 - .L_242)
.L_242:
        /*000c*/ 	.word	0x00000000
        /*0010*/ 	.short	0x0009
        /*0012*/ 	.short	0x0048
        /*0014*/ 	.byte	0x00, 0xf0, 0x11, 0x00


	//----- nvinfo : EIATTR_KPARAM_INFO
	.align		4
.L_243:
        /*0018*/ 	.byte	0x04, 0x17
        /*001a*/ 	.short	(.L_245 - .L_244)
.L_244:
        /*001c*/ 	.word	0x00000000
        /*0020*/ 	.short	0x0008
        /*0022*/ 	.short	0x0040
        /*0024*/ 	.byte	0x00, 0xf5, 0x21, 0x00


	//----- nvinfo : EIATTR_KPARAM_INFO
	.align		4
.L_245:
        /*0028*/ 	.byte	0x04, 0x17
        /*002a*/ 	.short	(.L_247 - .L_246)
.L_246:
        /*002c*/ 	.word	0x00000000
        /*0030*/ 	.short	0x0007
        /*0032*/ 	.short	0x0038
        /*0034*/ 	.byte	0x00, 0xf5, 0x21, 0x00


	//----- nvinfo : EIATTR_KPARAM_INFO
	.align		4
.L_247:
        /*0038*/ 	.byte	0x04, 0x17
        /*003a*/ 	.short	(.L_249 - .L_248)
.L_248:
        /*003c*/ 	.word	0x00000000
        /*0040*/ 	.short	0x0006
        /*0042*/ 	.short	0x0030
        /*0044*/ 	.byte	0x00, 0xf5, 0x21, 0x00


	//----- nvinfo : EIATTR_KPARAM_INFO
	.align		4
.L_249:
        /*0048*/ 	.byte	0x04, 0x17
        /*004a*/ 	.short	(.L_251 - .L_250)
.L_250:
        /*004c*/ 	.word	0x00000000
        /*0050*/ 	.short	0x0005
        /*0052*/ 	.short	0x0028
        /*0054*/ 	.byte	0x00, 0xf5, 0x21, 0x00


	//----- nvinfo : EIATTR_KPARAM_INFO
	.align		4
.L_251:
        /*0058*/ 	.byte	0x04, 0x17
        /*005a*/ 	.short	(.L_253 - .L_252)
.L_252:
        /*005c*/ 	.word	0x00000000
        /*0060*/ 	.short	0x0004
        /*0062*/ 	.short	0x0020
        /*0064*/ 	.byte	0x00, 0xf5, 0x21, 0x00


	//----- nvinfo : EIATTR_KPARAM_INFO
	.align		4
.L_253:
        /*0068*/ 	.byte	0x04, 0x17
        /*006a*/ 	.short	(.L_255 - .L_254)
.L_254:
        /*006c*/ 	.word	0x00000000
        /*0070*/ 	.short	0x0003
        /*0072*/ 	.short	0x0018
        /*0074*/ 	.byte	0x00, 0xf5, 0x21, 0x00


	//----- nvinfo : EIATTR_KPARAM_INFO
	.align		4
.L_255:
        /*0078*/ 	.byte	0x04, 0x17
        /*007a*/ 	.short	(.L_257 - .L_256)
.L_256:
        /*007c*/ 	.word	0x00000000
        /*0080*/ 	.short	0x0002
        /*0082*/ 	.short	0x0010
        /*0084*/ 	.byte	0x00, 0xf5, 0x21, 0x00


	//----- nvinfo : EIATTR_KPARAM_INFO
	.align		4
.L_257:
        /*0088*/ 	.byte	0x04, 0x17
        /*008a*/ 	.short	(.L_259 - .L_258)
.L_258:
        /*008c*/ 	.word	0x00000000
        /*0090*/ 	.short	0x0001
        /*0092*/ 	.short	0x0008
        /*0094*/ 	.byte	0x00, 0xf5, 0x21, 0x00


	//----- nvinfo : EIATTR_KPARAM_INFO
	.align		4
.L_259:
        /*0098*/ 	.byte	0x04, 0x17
        /*009a*/ 	.short	(.L_261 - .L_260)
.L_260:
        /*009c*/ 	.word	0x00000000
        /*00a0*/ 	.short	0x0000
        /*00a2*/ 	.short	0x0000
        /*00a4*/ 	.byte	0x00, 0xf5, 0x21, 0x00


	//----- nvinfo : EIATTR_SPARSE_MMA_MASK
	.align		4
.L_261:
        /*00a8*/ 	.byte	0x03, 0x50
        /*00aa*/ 	.short	0x0000


	//----- nvinfo : EIATTR_MAXREG_COUNT
	.align		4
        /*00ac*/ 	.byte	0x03, 0x1b
        /*00ae*/ 	.short	0x00ff


	//----- nvinfo : EIATTR_MERCURY_ISA_VERSION
	.align		4
        /*00b0*/ 	.byte	0x03, 0x5f
        /*00b2*/ 	.short	0x0101


	//----- nvinfo : EIATTR_VRC_CTA_INIT_COUNT
	.align		4
        /*00b4*/ 	.byte	0x02, 0x4a
	.zero		1
	.zero		1


	//----- nvinfo : EIATTR_EXIT_INSTR_OFFSETS
	.align		4
        /*00b8*/ 	.byte	0x04, 0x1c
        /*00ba*/ 	.short	(.L_263 - .L_262)


	//   ....[0]....
.L_262:
        /*00bc*/ 	.word	0x00000410


	//----- nvinfo : EIATTR_CBANK_PARAM_SIZE
	.align		4
.L_263:
        /*00c0*/ 	.byte	0x03, 0x19
        /*00c2*/ 	.short	0x004c


	//----- nvinfo : EIATTR_PARAM_CBANK
	.align		4
        /*00c4*/ 	.byte	0x04, 0x0a
        /*00c6*/ 	.short	(.L_265 - .L_264)
	.align		4
.L_264:
        /*00c8*/ 	.word	index@(.nv.constant0._Z17difference_signalPKfS0_S0_S0_S0_PfS1_S1_S1_i)
        /*00cc*/ 	.short	0x0380
        /*00ce*/ 	.short	0x004c


	//----- nvinfo : EIATTR_SW_WAR
	.align		4
.L_265:
        /*00d0*/ 	.byte	0x04, 0x36
        /*00d2*/ 	.short	(.L_267 - .L_266)
.L_266:
        /*00d4*/ 	.word	0x00000008
.L_267:


//--------------------- .nv.info._Z14initial_signalPKfPfS1_S1_S1_i --------------------------
	.section	.nv.info._Z14initial_signalPKfPfS1_S1_S1_i,"",@"SHT_CUDA_INFO"
	.sectionflags	@""
	.align	4


	//----- nvinfo : EIATTR_CUDA_API_VERSION
	.align		4
        /*0000*/ 	.byte	0x04, 0x37
        /*0002*/ 	.short	(.L_269 - .L_268)
.L_268:
        /*0004*/ 	.word	0x00000082


	//----- nvinfo : EIATTR_KPARAM_INFO
	.align		4
.L_269:
        /*0008*/ 	.byte	0x04, 0x17
        /*000a*/ 	.short	(.L_271 - .L_270)
.L_270:
        /*000c*/ 	.word	0x00000000
        /*0010*/ 	.short	0x0005
        /*0012*/ 	.short	0x0028
        /*0014*/ 	.byte	0x00, 0xf0, 0x11, 0x00


	//----- nvinfo : EIATTR_KPARAM_INFO
	.align		4
.L_271:
        /*0018*/ 	.byte	0x04, 0x17
        /*001a*/ 	.short	(.L_273 - .L_272)
.L_272:
        /*001c*/ 	.word	0x00000000
        /*0020*/ 	.short	0x0004
        /*0022*/ 	.short	0x0020
        /*0024*/ 	.byte	0x00, 0xf5, 0x21, 0x00


	//----- nvinfo : EIATTR_KPARAM_INFO
	.align		4
.L_273:
        /*0028*/ 	.byte	0x04, 0x17
        /*002a*/ 	.short	(.L_275 - .L_274)
.L_274:
        /*002c*/ 	.word	0x00000000
        /*0030*/ 	.short	0x0003
        /*0032*/ 	.short	0x0018
        /*0034*/ 	.byte	0x00, 0xf5, 0x21, 0x00


	//----- nvinfo : EIATTR_KPARAM_INFO
	.align		4
.L_275:
        /*0038*/ 	.byte	0x04, 0x17
        /*003a*/ 	.short	(.L_277 - .L_276)
.L_276:
        /*003c*/ 	.word	0x00000000
        /*0040*/ 	.short	0x0002
        /*0042*/ 	.short	0x0010
        /*0044*/ 	.byte	0x00, 0xf5, 0x21, 0x00


	//----- nvinfo : EIATTR_KPARAM_INFO
	.align		4
.L_277:
        /*0048*/ 	.byte	0x04, 0x17
        /*004a*/ 	.short	(.L_279 - .L_278)
.L_278:
        /*004c*/ 	.word	0x00000000
        /*0050*/ 	.short	0x0001
        /*0052*/ 	.short	0x0008
        /*0054*/ 	.byte	0x00, 0xf5, 0x21, 0x00


	//----- nvinfo : EIATTR_KPARAM_INFO
	.align		4
.L_279:
        /*0058*/ 	.byte	0x04, 0x17
        /*005a*/ 	.short	(.L_281 - .L_280)
.L_280:
        /*005c*/ 	.word	0x00000000
        /*0060*/ 	.short	0x0000
        /*0062*/ 	.short	0x0000
        /*0064*/ 	.byte	0x00, 0xf5, 0x21, 0x00


	//----- nvinfo : EIATTR_SPARSE_MMA_MASK
	.align		4
.L_281:
        /*0068*/ 	.byte	0x03, 0x50
        /*006a*/ 	.short	0x0000


	//----- nvinfo : EIATTR_MAXREG_COUNT
	.align		4
        /*006c*/ 	.byte	0x03, 0x1b
        /*006e*/ 	.short	0x00ff


	//----- nvinfo : EIATTR_MERCURY_ISA_VERSION
	.align		4
        /*0070*/ 	.byte	0x03, 0x5f
        /*0072*/ 	.short	0x0101


	//----- nvinfo : EIATTR_VRC_CTA_INIT_COUNT
	.align		4
        /*0074*/ 	.byte	0x02, 0x4a
	.zero		1
	.zero		1


	//----- nvinfo : EIATTR_EXIT_INSTR_OFFSETS
	.align		4
        /*0078*/ 	.byte	0x04, 0x1c
        /*007a*/ 	.short	(.L_283 - .L_282)


	//   ....[0]....
.L_282:
        /*007c*/ 	.word	0x000002d0


	//----- nvinfo : EIATTR_CBANK_PARAM_SIZE
	.align		4
.L_283:
        /*0080*/ 	.byte	0x03, 0x19
        /*0082*/ 	.short	0x002c


	//----- nvinfo : EIATTR_PARAM_CBANK
	.align		4
        /*0084*/ 	.byte	0x04, 0x0a
        /*0086*/ 	.short	(.L_285 - .L_284)
	.align		4
.L_284:
        /*0088*/ 	.word	index@(.nv.constant0._Z14initial_signalPKfPfS1_S1_S1_i)
        /*008c*/ 	.short	0x0380
        /*008e*/ 	.short	0x002c


	//----- nvinfo : EIATTR_SW_WAR
	.align		4
.L_285:
        /*0090*/ 	.byte	0x04, 0x36
        /*0092*/ 	.short	(.L_287 - .L_286)
.L_286:
        /*0094*/ 	.word	0x00000008
.L_287:


//--------------------- .nv.info._Z22propagation_at_cornersPf --------------------------
	.section	.nv.info._Z22propagation_at_cornersPf,"",@"SHT_CUDA_INFO"
	.sectionflags	@""
	.align	4


	//----- nvinfo : EIATTR_CUDA_API_VERSION
	.align		4
        /*0000*/ 	.byte	0x04, 0x37
        /*0002*/ 	.short	(.L_289 - .L_288)
.L_288:
        /*0004*/ 	.word	0x00000082


	//----- nvinfo : EIATTR_KPARAM_INFO
	.align		4
.L_289:
        /*0008*/ 	.byte	0x04, 0x17
        /*000a*/ 	.short	(.L_291 - .L_290)
.L_290:
        /*000c*/ 	.word	0x00000000
        /*0010*/ 	.short	0x0000
        /*0012*/ 	.short	0x0000
        /*0014*/ 	.byte	0x00, 0xf5, 0x21, 0x00


	//----- nvinfo : EIATTR_SPARSE_MMA_MASK
	.align		4
.L_291:
        /*0018*/ 	.byte	0x03, 0x50
        /*001a*/ 	.short	0x0000


	//----- nvinfo : EIATTR_MAXREG_COUNT
	.align		4
        /*001c*/ 	.byte	0x03, 0x1b
        /*001e*/ 	.short	0x00ff


	//----- nvinfo : EIATTR_MERCURY_ISA_VERSION
	.align		4
        /*0020*/ 	.byte	0x03, 0x5f
        /*0022*/ 	.short	0x0101


	//----- nvinfo : EIATTR_VRC_CTA_INIT_COUNT
	.align		4
        /*0024*/ 	.byte	0x02, 0x4a
	.zero		1
	.zero		1


	//----- nvinfo : EIATTR_EXIT_INSTR_OFFSETS
	.align		4
        /*0028*/ 	.byte	0x04, 0x1c
        /*002a*/ 	.short	(.L_293 - .L_292)


	//   ....[0]....
.L_292:
        /*002c*/ 	.word	0x000001b0


	//----- nvinfo : EIATTR_CBANK_PARAM_SIZE
	.align		4
.L_293:
        /*0030*/ 	.byte	0x03, 0x19
        /*0032*/ 	.short	0x0008


	//----- nvinfo : EIATTR_PARAM_CBANK
	.align		4
        /*0034*/ 	.byte	0x04, 0x0a
        /*0036*/ 	.short	(.L_295 - .L_294)
	.align		4
.L_294:
        /*0038*/ 	.word	index@(.nv.constant0._Z22propagation_at_cornersPf)
        /*003c*/ 	.short	0x0380
        /*003e*/ 	.short	0x0008


	//----- nvinfo : EIATTR_SW_WAR
	.align		4
.L_295:
        /*0040*/ 	.byte	0x04, 0x36
        /*0042*/ 	.short	(.L_297 - .L_296)
.L_296:
        /*0044*/ 	.word	0x00000008
.L_297:


//--------------------- .nv.info._Z11propagationiiiiPKfPfi --------------------------
	.section	.nv.info._Z11propagationiiiiPKfPfi,"",@"SHT_CUDA_INFO"
	.sectionflags	@""
	.align	4


	//----- nvinfo : EIATTR_CUDA_API_VERSION
	.align		4
        /*0000*/ 	.byte	0x04, 0x37
        /*0002*/ 	.short	(.L_299 - .L_298)
.L_298:
        /*0004*/ 	.word	0x00000082


	//----- nvinfo : EIATTR_KPARAM_INFO
	.align		4
.L_299:
        /*0008*/ 	.byte	0x04, 0x17
        /*000a*/ 	.short	(.L_301 - .L_300)
.L_300:
        /*000c*/ 	.word	0x00000000
        /*0010*/ 	.short	0x0006
        /*0012*/ 	.short	0x0020
        /*0014*/ 	.byte	0x00, 0xf0, 0x11, 0x00


	//----- nvinfo : EIATTR_KPARAM_INFO
	.align		4
.L_301:
        /*0018*/ 	.byte	0x04, 0x17
        /*001a*/ 	.short	(.L_303 - .L_302)
.L_302:
        /*001c*/ 	.word	0x00000000
        /*0020*/ 	.short	0x0005
        /*0022*/ 	.short	0x0018
        /*0024*/ 	.byte	0x00, 0xf5, 0x21, 0x00


	//----- nvinfo : EIATTR_KPARAM_INFO
	.align		4
.L_303:
        /*0028*/ 	.byte	0x04, 0x17
        /*002a*/ 	.short	(.L_305 - .L_304)
.L_304:
        /*002c*/ 	.word	0x00000000
        /*0030*/ 	.short	0x0004
        /*0032*/ 	.short	0x0010
        /*0034*/ 	.byte	0x00, 0xf5, 0x21, 0x00


	//----- nvinfo : EIATTR_KPARAM_INFO
	.align		4
.L_305:
        /*0038*/ 	.byte	0x04, 0x17
        /*003a*/ 	.short	(.L_307 - .L_306)
.L_306:
        /*003c*/ 	.word	0x00000000
        /*0040*/ 	.short	0x0003
        /*0042*/ 	.short	0x000c
        /*0044*/ 	.byte	0x00, 0xf0, 0x11, 0x00


	//----- nvinfo : EIATTR_KPARAM_INFO
	.align		4
.L_307:
        /*0048*/ 	.byte	0x04, 0x17
        /*004a*/ 	.short	(.L_309 - .L_308)
.L_308:
        /*004c*/ 	.word	0x00000000
        /*0050*/ 	.short	0x0002
        /*0052*/ 	.short	0x0008
        /*0054*/ 	.byte	0x00, 0xf0, 0x11, 0x00


	//----- nvinfo : EIATTR_KPARAM_INFO
	.align		4
.L_309:
        /*0058*/ 	.byte	0x04, 0x17
        /*005a*/ 	.short	(.L_311 - .L_310)
.L_310:
        /*005c*/ 	.word	0x00000000
        /*0060*/ 	.short	0x0001
        /*0062*/ 	.short	0x0004
        /*0064*/ 	.byte	0x00, 0xf0, 0x11, 0x00


	//----- nvinfo : EIATTR_KPARAM_INFO
	.align		4
.L_311:
        /*0068*/ 	.byte	0x04, 0x17
        /*006a*/ 	.short	(.L_313 - .L_312)
.L_312:
        /*006c*/ 	.word	0x00000000
        /*0070*/ 	.short	0x0000
        /*0072*/ 	.short	0x0000
        /*0074*/ 	.byte	0x00, 0xf0, 0x11, 0x00


	//----- nvinfo : EIATTR_SPARSE_MMA_MASK
	.align		4
.L_313:
        /*0078*/ 	.byte	0x03, 0x50
        /*007a*/ 	.short	0x0000


	//----- nvinfo : EIATTR_MAXREG_COUNT
	.align		4
        /*007c*/ 	.byte	0x03, 0x1b
        /*007e*/ 	.short	0x00ff


	//----- nvinfo : EIATTR_MERCURY_ISA_VERSION
	.align		4
        /*0080*/ 	.byte	0x03, 0x5f
        /*0082*/ 	.short	0x0101


	//----- nvinfo : EIATTR_VRC_CTA_INIT_COUNT
	.align		4
        /*0084*/ 	.byte	0x02, 0x4a
	.zero		1
	.zero		1


	//----- nvinfo : EIATTR_EXIT_INSTR_OFFSETS
	.align		4
        /*0088*/ 	.byte	0x04, 0x1c
        /*008a*/ 	.short	(.L_315 - .L_314)


	//   ....[0]....
.L_314:
        /*008c*/ 	.word	0x000000b0


	//   ....[1]....
        /*0090*/ 	.word	0x00000f10


	//   ....[2]....
        /*0094*/ 	.word	0x000010e0


	//   ....[3]....
        /*0098*/ 	.word	0x000012d0


	//   ....[4]....
        /*009c*/ 	.word	0x000014a0


	//   ....[5]....
        /*00a0*/ 	.word	0x00001690


	//   ....[6]....
        /*00a4*/ 	.word	0x000016b0


	//   ....[7]....
        /*00a8*/ 	.word	0x00001860


	//----- nvinfo : EIATTR_CRS_STACK_SIZE
	.align		4
.L_315:
        /*00ac*/ 	.byte	0x04, 0x1e
        /*00ae*/ 	.short	(.L_317 - .L_316)
.L_316:
        /*00b0*/ 	.word	0x00000000


	//----- nvinfo : EIATTR_CBANK_PARAM_SIZE
	.align		4
.L_317:
        /*00b4*/ 	.byte	0x03, 0x19
        /*00b6*/ 	.short	0x0024


	//----- nvinfo : EIATTR_PARAM_CBANK
	.align		4
        /*00b8*/ 	.byte	0x04, 0x0a
        /*00ba*/ 	.short	(.L_319 - .L_318)
	.align		4
.L_318:
        /*00bc*/ 	.word	index@(.nv.constant0._Z11propagationiiiiPKfPfi)
        /*00c0*/ 	.short	0x0380
        /*00c2*/ 	.short	0x0024


	//----- nvinfo : EIATTR_SW_WAR
	.align		4
.L_319:
        /*00c4*/ 	.byte	0x04, 0x36
        /*00c6*/ 	.short	(.L_321 - .L_320)
.L_320:
        /*00c8*/ 	.word	0x00000008
.L_321:


//--------------------- .nv.info._Z11field_setupPKfS0_Pf --------------------------
	.section	.nv.info._Z11field_setupPKfS0_Pf,"",@"SHT_CUDA_INFO"
	.sectionflags	@""
	.align	4


	//----- nvinfo : EIATTR_CUDA_API_VERSION
	.align		4
        /*0000*/ 	.byte	0x04, 0x37
        /*0002*/ 	.short	(.L_323 - .L_322)
.L_322:
        /*0004*/ 	.word	0x00000082


	//----- nvinfo : EIATTR_KPARAM_INFO
	.align		4
.L_323:
        /*0008*/ 	.byte	0x04, 0x17
        /*000a*/ 	.short	(.L_325 - .L_324)
.L_324:
        /*000c*/ 	.word	0x00000000
        /*0010*/ 	.short	0x0002
        /*0012*/ 	.short	0x0010
        /*0014*/ 	.byte	0x00, 0xf5, 0x21, 0x00


	//----- nvinfo : EIATTR_KPARAM_INFO
	.align		4
.L_325:
        /*0018*/ 	.byte	0x04, 0x17
        /*001a*/ 	.short	(.L_327 - .L_326)
.L_326:
        /*001c*/ 	.word	0x00000000
        /*0020*/ 	.short	0x0001
        /*0022*/ 	.short	0x0008
        /*0024*/ 	.byte	0x00, 0xf5, 0x21, 0x00


	//----- nvinfo : EIATTR_KPARAM_INFO
	.align		4
.L_327:
        /*0028*/ 	.byte	0x04, 0x17
        /*002a*/ 	.short	(.L_329 - .L_328)
.L_328:
        /*002c*/ 	.word	0x00000000
        /*0030*/ 	.short	0x0000
        /*0032*/ 	.short	0x0000
        /*0034*/ 	.byte	0x00, 0xf5, 0x21, 0x00


	//----- nvinfo : EIATTR_SPARSE_MMA_MASK
	.align		4
.L_329:
        /*0038*/ 	.byte	0x03, 0x50
        /*003a*/ 	.short	0x0000


	//----- nvinfo : EIATTR_MAXREG_COUNT
	.align		4
        /*003c*/ 	.byte	0x03, 0x1b
        /*003e*/ 	.short	0x00ff


	//----- nvinfo : EIATTR_MERCURY_ISA_VERSION
	.align		4
        /*0040*/ 	.byte	0x03, 0x5f
        /*0042*/ 	.short	0x0101


	//----- nvinfo : EIATTR_VRC_CTA_INIT_COUNT
	.align		4
        /*0044*/ 	.byte	0x02, 0x4a
	.zero		1
	.zero		1


	//----- nvinfo : EIATTR_EXIT_INSTR_OFFSETS
	.align		4
        /*0048*/ 	.byte	0x04, 0x1c
        /*004a*/ 	.short	(.L_331 - .L_330)


	//   ....[0]....
.L_330:
        /*004c*/ 	.word	0x000000b0


	//   ....[1]....
        /*0050*/ 	.word	0x00002240


	//----- nvinfo : EIATTR_CRS_STACK_SIZE
	.align		4
.L_331:
        /*0054*/ 	.byte	0x04, 0x1e
        /*0056*/ 	.short	(.L_333 - .L_332)
.L_332:
        /*0058*/ 	.word	0x00000000


	//----- nvinfo : EIATTR_CBANK_PARAM_SIZE
	.align		4
.L_333:
        /*005c*/ 	.byte	0x03, 0x19
        /*005e*/ 	.short	0x0018


	//----- nvinfo : EIATTR_PARAM_CBANK
	.align		4
        /*0060*/ 	.byte	0x04, 0x0a
        /*0062*/ 	.short	(.L_335 - .L_334)
	.align		4
.L_334:
        /*0064*/ 	.word	index@(.nv.constant0._Z11field_setupPKfS0_Pf)
        /*0068*/ 	.short	0x0380
        /*006a*/ 	.short	0x0018


	//----- nvinfo : EIATTR_SW_WAR
	.align		4
.L_335:
        /*006c*/ 	.byte	0x04, 0x36
        /*006e*/ 	.short	(.L_337 - .L_336)
.L_336:
        /*0070*/ 	.word	0x00000008
.L_337:


//--------------------- .nv.callgraph             --------------------------
	.section	.nv.callgraph,"",@"SHT_CUDA_CALLGRAPH"
	.align	4
	.sectionentsize	8
	.align		4
        /*0000*/ 	.word	0x00000000
	.align		4
        /*0004*/ 	.word	0xffffffff
	.align		4
        /*0008*/ 	.word	0x00000000
	.align		4
        /*000c*/ 	.word	0xfffffffe
	.align		4
        /*0010*/ 	.word	0x00000000
	.align		4
        /*0014*/ 	.word	0xfffffffd
	.align		4
        /*0018*/ 	.word	0x00000000
	.align		4
        /*001c*/ 	.word	0xfffffffc


//--------------------- .nv.constant3             --------------------------
	.section	.nv.constant3,"a",@progbits
	.align	4
.nv.constant3:
	.type		hx,@object
	.size		hx,(hy - hx)
hx:
        /*0000*/ 	.byte	0x6f, 0x12, 0x83, 0x3a
	.type		hy,@object
	.size		hy,(h - hy)
hy:
        /*0004*/ 	.byte	0x6f, 0x12, 0x83, 0x3a
	.type		h,@object
	.size		h,(dt - h)
h:
        /*0008*/ 	.byte	0x6f, 0x12, 0x83, 0x3a
	.type		dt,@object
	.size		dt,(omegac - dt)
dt:
        /*000c*/ 	.byte	0x87, 0xf4, 0xb2, 0x34
	.type		omegac,@object
	.size		omegac,(tao - omegac)
omegac:
        /*0010*/ 	.byte	0x80, 0xbf, 0x3f, 0x49
	.type		tao,@object
	.size		tao,(tt - tao)
tao:
        /*0014*/ 	.byte	0xbd, 0x37, 0x86, 0x36
	.type		tt,@object
	.size		tt,(.L_6 - tt)
tt:
        /*0018*/ 	.byte	0x56, 0xdb, 0x08, 0x37
.L_6:


//--------------------- .nv.constant4             --------------------------
	.section	.nv.constant4,"a",@progbits
	.align	8
	.align		8
.nv.constant4:
        /*0000*/ 	.dword	__cudart_i2opi_f


//--------------------- .text._Z5resetPKfPfS1_S1_S1_ --------------------------
	.section	.text._Z5resetPKfPfS1_S1_S1_,"ax",@progbits
	.align	128
        .global         _Z5resetPKfPfS1_S1_S1_
        .type           _Z5resetPKfPfS1_S1_S1_,@function
        .size           _Z5resetPKfPfS1_S1_S1_,(.L_x_137 - _Z5resetPKfPfS1_S1_S1_)
        .other          _Z5resetPKfPfS1_S1_S1_,@"STO_CUDA_ENTRY STV_DEFAULT"
_Z5resetPKfPfS1_S1_S1_:
.text._Z5resetPKfPfS1_S1_S1_:
[----:B------:R-:W-:Y:S01]  /*0000*/  LDC R1, c[0x0][0x37c] ;  /* 0x0000df00ff017b82 */ /* 0x000fe20000000800 */
[----:B------:R-:W0:Y:S07]  /*0010*/  S2R R3, SR_TID.Y ;  /* 0x0000000000037919 */ /* 0x000e2e0000002200 */
[----:B------:R-:W1:Y:S01]  /*0020*/  LDC R5, c[0x0][0x360] ;  /* 0x0000d800ff057b82 */ /* 0x000e620000000800 */
[----:B------:R-:W1:Y:S07]  /*0030*/  S2R R2, SR_TID.X ;  /* 0x0000000000027919 */ /* 0x000e6e0000002100 */
[----:B------:R-:W0:Y:S08]  /*0040*/  S2UR UR5, SR_CTAID.Y ;  /* 0x00000000000579c3 */ /* 0x000e300000002600 */
[----:B------:R-:W0:Y:S08]  /*0050*/  LDC R0, c[0x0][0x364] ;  /* 0x0000d900ff007b82 */ /* 0x000e300000000800 */
[----:B------:R-:W1:Y:S01]  /*0060*/  S2UR UR4, SR_CTAID.X ;  /* 0x00000000000479c3 */ /* 0x000e620000002500 */
[----:B0-----:R-:W-:-:S05]  /*0070*/  IMAD R3, R0, UR5, R3 ;  /* 0x0000000500037c24 */ /* 0x001fca000f8e0203 */
[----:B------:R-:W-:Y:S01]  /*0080*/  ISETP.GT.U32.AND P0, PT, R3, 0xc8, PT ;  /* 0x000000c80300780c */ /* 0x000fe20003f04070 */
[----:B-1----:R-:W-:-:S05]  /*0090*/  IMAD R2, R5, UR4, R2 ;  /* 0x0000000405027c24 */ /* 0x002fca000f8e0202 */
[----:B------:R-:W-:-:S13]  /*00a0*/  ISETP.GT.OR P0, PT, R2, 0xc8, P0 ;  /* 0x000000c80200780c */ /* 0x000fda0000704670 */
[----:B------:R-:W-:Y:S05]  /*00b0*/  @P0 EXIT ;  /* 0x000000000000094d */ /* 0x000fea0003800000 */
[----:B------:R-:W0:Y:S01]  /*00c0*/  LDC.64 R4, c[0x0][0x380] ;  /* 0x0000e000ff047b82 */ /* 0x000e220000000a00 */
[----:B------:R-:W1:Y:S01]  /*00d0*/  LDCU.64 UR4, c[0x0][0x358] ;  /* 0x00006b00ff0477ac */ /* 0x000e620008000a00 */
[----:B------:R-:W-:-:S04]  /*00e0*/  IMAD R2, R3, 0xc9, R2 ;  /* 0x000000c903027824 */ /* 0x000fc800078e0202 */
[----:B0-----:R-:W-:-:S06]  /*00f0*/  IMAD.WIDE R4, R2, 0x4, R4 ;  /* 0x0000000402047825 */ /* 0x001fcc00078e0204 */
[----:B-1----:R-:W2:Y:S01]  /*0100*/  LDG.E R4, desc[UR4][R4.64] ;  /* 0x0000000404047981 */ /* 0x002ea2000c1e1900 */
[----:B------:R-:W-:Y:S01]  /*0110*/  BSSY.RECONVERGENT B0, `(.L_x_0) ;  /* 0x000000e000007945 */ /* 0x000fe20003800200 */
[----:B--2---:R-:W-:-:S04]  /*0120*/  FADD R0, R4, 1 ;  /* 0x3f80000004007421 */ /* 0x004fc80000000000 */
[----:B------:R-:W-:Y:S01]  /*0130*/  VIADD R6, R0, 0xf3000000 ;  /* 0xf300000000067836 */ /* 0x000fe20000000000 */
[----:B------:R0:W1:Y:S04]  /*0140*/  MUFU.RSQ R3, R0 ;  /* 0x0000000000037308 */ /* 0x0000680000001400 */
[----:B------:R-:W-:-:S13]  /*0150*/  ISETP.GT.U32.AND P0, PT, R6, 0x727fffff, PT ;  /* 0x727fffff0600780c */ /* 0x000fda0003f04070 */
[----:B01----:R-:W-:Y:S05]  /*0160*/  @!P0 BRA `(.L_x_1) ;  /* 0x0000000000108947 */ /* 0x003fea0003800000 */
[----:B------:R-:W-:-:S07]  /*0170*/  MOV R8, 0x190 ;  /* 0x0000019000087802 */ /* 0x000fce0000000f00 */
[----:B------:R-:W-:Y:S05]  /*0180*/  CALL.REL.NOINC `($__internal_0_$__cuda_sm20_sqrt_rn_f32_slowpath) ;  /* 0x0000000000a07944 */ /* 0x000fea0003c00000 */
[----:B------:R-:W-:Y:S01]  /*0190*/  IMAD.MOV.U32 R0, RZ, RZ, R3 ;  /* 0x000000ffff007224 */ /* 0x000fe200078e0003 */
[----:B------:R-:W-:Y:S06]  /*01a0*/  BRA `(.L_x_2) ;  /* 0x0000000000107947 */ /* 0x000fec0003800000 */
.L_x_1:
[----:B------:R-:W-:Y:S01]  /*01b0*/  FMUL.FTZ R5, R0, R3 ;  /* 0x0000000300057220 */ /* 0x000fe20000410000 */
[----:B------:R-:W-:-:S03]  /*01c0*/  FMUL.FTZ R3, R3, 0.5 ;  /* 0x3f00000003037820 */ /* 0x000fc60000410000 */
[----:B------:R-:W-:-:S04]  /*01d0*/  FFMA R0, -R5, R5, R0 ;  /* 0x0000000505007223 */ /* 0x000fc80000000100 */
[----:B------:R-:W-:-:S07]  /*01e0*/  FFMA R0, R0, R3, R5 ;  /* 0x0000000300007223 */ /* 0x000fce0000000005 */
.L_x_2:
[----:B------:R-:W-:Y:S05]  /*01f0*/  BSYNC.RECONVERGENT B0 ;  /* 0x0000000000007941 */ /* 0x000fea0003800200 */
.L_x_0:
[----:B------:R-:W0:Y:S01]  /*0200*/  LDC R9, c[0x3][RZ] ;  /* 0x00c00000ff097b82 */ /* 0x000e220000000800 */
[----:B------:R-:W1:Y:S01]  /*0210*/  LDCU UR6, c[0x3][0xc] ;  /* 0x00c00180ff0677ac */ /* 0x000e620008000800 */
[----:B------:R-:W-:Y:S01]  /*0220*/  FMUL R3, R0, 1500 ;  /* 0x44bb800000037820 */ /* 0x000fe20000400000 */
[----:B------:R-:W-:Y:S05]  /*0230*/  BSSY.RECONVERGENT B0, `(.L_x_3) ;  /* 0x0000010000007945 */ /* 0x000fea0003800200 */
[----:B------:R-:W2:Y:S01]  /*0240*/  LDC.64 R4, c[0x0][0x388] ;  /* 0x0000e200ff047b82 */ /* 0x000ea20000000a00 */
[----:B-1----:R-:W-:Y:S01]  /*0250*/  FMUL R0, R3, UR6 ;  /* 0x0000000603007c20 */ /* 0x002fe20008400000 */
[----:B0-----:R-:W0:Y:S01]  /*0260*/  MUFU.RCP R6, R9 ;  /* 0x0000000900067308 */ /* 0x001e220000001000 */
[----:B--2---:R-:W-:-:S07]  /*0270*/  IMAD.WIDE R4, R2, 0x4, R4 ;  /* 0x0000000402047825 */ /* 0x004fce00078e0204 */
[----:B------:R-:W1:Y:S01]  /*0280*/  FCHK P0, R0, R9 ;  /* 0x0000000900007302 */ /* 0x000e620000000000 */
[----:B------:R2:W-:Y:S01]  /*0290*/  STG.E desc[UR4][R4.64], R3 ;  /* 0x0000000304007986 */ /* 0x0005e2000c101904 */
[----:B0-----:R-:W-:-:S04]  /*02a0*/  FFMA R7, R6, -R9, 1 ;  /* 0x3f80000006077423 */ /* 0x001fc80000000809 */
[----:B------:R-:W-:-:S04]  /*02b0*/  FFMA R7, R6, R7, R6 ;  /* 0x0000000706077223 */ /* 0x000fc80000000006 */
[----:B------:R-:W-:-:S04]  /*02c0*/  FFMA R6, R0, R7, RZ ;  /* 0x0000000700067223 */ /* 0x000fc800000000ff */
[----:B------:R-:W-:-:S04]  /*02d0*/  FFMA R8, R6, -R9, R0 ;  /* 0x8000000906087223 */ /* 0x000fc80000000000 */
[----:B------:R-:W-:Y:S01]  /*02e0*/  FFMA R11, R7, R8, R6 ;  /* 0x00000008070b7223 */ /* 0x000fe20000000006 */
[----:B-12---:R-:W-:Y:S06]  /*02f0*/  @!P0 BRA `(.L_x_4) ;  /* 0x00000000000c8947 */ /* 0x006fec0003800000 */
[----:B------:R-:W-:-:S07]  /*0300*/  MOV R4, 0x320 ;  /* 0x0000032000047802 */ /* 0x000fce0000000f00 */
[----:B------:R-:W-:Y:S05]  /*0310*/  CALL.REL.NOINC `($__internal_1_$__cuda_sm3x_div_rn_noftz_f32_slowpath) ;  /* 0x0000000000947944 */ /* 0x000fea0003c00000 */
[----:B------:R-:W-:-:S07]  /*0320*/  IMAD.MOV.U32 R11, RZ, RZ, R0 ;  /* 0x000000ffff0b7224 */ /* 0x000fce00078e0000 */
.L_x_4:
[----:B------:R-:W-:Y:S05]  /*0330*/  BSYNC.RECONVERGENT B0 ;  /* 0x0000000000007941 */ /* 0x000fea0003800200 */
.L_x_3:
[----:B------:R-:W0:Y:S01]  /*0340*/  LDC.64 R4, c[0x0][0x390] ;  /* 0x0000e400ff047b82 */ /* 0x000e220000000a00 */
[----:B------:R-:W-:Y:S02]  /*0350*/  HFMA2 R0, -RZ, RZ, 2.25, 0 ;  /* 0x40800000ff007431 */ /* 0x000fe400000001ff */
[----:B------:R-:W-:-:S05]  /*0360*/  FMUL R13, R11, R11 ;  /* 0x0000000b0b0d7220 */ /* 0x000fca0000400000 */
[----:B------:R-:W1:Y:S08]  /*0370*/  LDC.64 R6, c[0x0][0x398] ;  /* 0x0000e600ff067b82 */ /* 0x000e700000000a00 */
[----:B------:R-:W2:Y:S01]  /*0380*/  LDC.64 R8, c[0x0][0x3a0] ;  /* 0x0000e800ff087b82 */ /* 0x000ea20000000a00 */
[----:B0-----:R-:W-:-:S05]  /*0390*/  IMAD.WIDE R4, R2, 0x4, R4 ;  /* 0x0000000402047825 */ /* 0x001fca00078e0204 */
[----:B------:R-:W-:Y:S01]  /*03a0*/  STG.E desc[UR4][R4.64], R11 ;  /* 0x0000000b04007986 */ /* 0x000fe2000c101904 */
[----:B-1----:R-:W-:-:S05]  /*03b0*/  IMAD.WIDE R6, R2, 0x4, R6 ;  /* 0x0000000402067825 */ /* 0x002fca00078e0206 */
[----:B------:R-:W-:Y:S01]  /*03c0*/  STG.E desc[UR4][R6.64], R13 ;  /* 0x0000000d06007986 */ /* 0x000fe2000c101904 */
[----:B--2---:R-:W-:-:S04]  /*03d0*/  IMAD.WIDE R2, R2, 0x4, R8 ;  /* 0x0000000402027825 */ /* 0x004fc800078e0208 */
[----:B------:R-:W-:-:S05]  /*03e0*/  FFMA R9, R13, -R0, 2 ;  /* 0x400000000d097423 */ /* 0x000fca0000000800 */
[----:B------:R-:W-:Y:S01]  /*03f0*/  STG.E desc[UR4][R2.64], R9 ;  /* 0x0000000902007986 */ /* 0x000fe2000c101904 */
[----:B------:R-:W-:Y:S05]  /*0400*/  EXIT ;  /* 0x000000000000794d */ /* 0x000fea0003800000 */
        .weak           $__internal_0_$__cuda_sm20_sqrt_rn_f32_slowpath
        .type           $__internal_0_$__cuda_sm20_sqrt_rn_f32_slowpath,@function
        .size           $__internal_0_$__cuda_sm20_sqrt_rn_f32_slowpath,($__internal_1_$__cuda_sm3x_div_rn_noftz_f32_slowpath - $__internal_0_$__cuda_sm20_sqrt_rn_f32_slowpath)
$__internal_0_$__cuda_sm20_sqrt_rn_f32_slowpath:
[----:B------:R-:W-:-:S13]  /*0410*/  LOP3.LUT P0, RZ, R0, 0x7fffffff, RZ, 0xc0, !PT ;  /* 0x7fffffff00ff7812 */ /* 0x000fda000780c0ff */
[----:B------:R-:W-:Y:S01]  /*0420*/  @!P0 IMAD.MOV.U32 R3, RZ, RZ, R0 ;  /* 0x000000ffff038224 */ /* 0x000fe200078e0000 */
[----:B------:R-:W-:Y:S06]  /*0430*/  @!P0 BRA `(.L_x_5) ;  /* 0x0000000000408947 */ /* 0x000fec0003800000 */
[----:B------:R-:W-:-:S13]  /*0440*/  FSETP.GEU.FTZ.AND P0, PT, R0, RZ, PT ;  /* 0x000000ff0000720b */ /* 0x000fda0003f1e000 */
[----:B------:R-:W-:Y:S01]  /*0450*/  @!P0 IMAD.MOV.U32 R3, RZ, RZ, 0x7fffffff ;  /* 0x7fffffffff038424 */ /* 0x000fe200078e00ff */
[----:B------:R-:W-:Y:S06]  /*0460*/  @!P0 BRA `(.L_x_5) ;  /* 0x0000000000348947 */ /* 0x000fec0003800000 */
[----:B------:R-:W-:-:S13]  /*0470*/  FSETP.GTU.FTZ.AND P0, PT, |R0|, +INF , PT ;  /* 0x7f8000000000780b */ /* 0x000fda0003f1c200 */
[----:B------:R-:W-:Y:S01]  /*0480*/  @P0 FADD.FTZ R3, R0, 1 ;  /* 0x3f80000000030421 */ /* 0x000fe20000010000 */
[----:B------:R-:W-:Y:S06]  /*0490*/  @P0 BRA `(.L_x_5) ;  /* 0x0000000000280947 */ /* 0x000fec0003800000 */
[----:B------:R-:W-:-:S13]  /*04a0*/  FSETP.NEU.FTZ.AND P0, PT, |R0|, +INF , PT ;  /* 0x7f8000000000780b */ /* 0x000fda0003f1d200 */
[----:B------:R-:W-:-:S04]  /*04b0*/  @P0 FFMA R4, R0, 1.84467440737095516160e+19, RZ ;  /* 0x5f80000000040823 */ /* 0x000fc800000000ff */
[----:B------:R-:W0:Y:S02]  /*04c0*/  @P0 MUFU.RSQ R3, R4 ;  /* 0x0000000400030308 */ /* 0x000e240000001400 */
[----:B0-----:R-:W-:Y:S01]  /*04d0*/  @P0 FMUL.FTZ R5, R4, R3 ;  /* 0x0000000304050220 */ /* 0x001fe20000410000 */
[----:B------:R-:W-:Y:S01]  /*04e0*/  @P0 FMUL.FTZ R7, R3, 0.5 ;  /* 0x3f00000003070820 */ /* 0x000fe20000410000 */
[----:B------:R-:W-:Y:S02]  /*04f0*/  @!P0 MOV R3, R0 ;  /* 0x0000000000038202 */ /* 0x000fe40000000f00 */
[----:B------:R-:W-:-:S04]  /*0500*/  @P0 FADD.FTZ R6, -R5, -RZ ;  /* 0x800000ff05060221 */ /* 0x000fc80000010100 */
[----:B------:R-:W-:-:S04]  /*0510*/  @P0 FFMA R6, R5, R6, R4 ;  /* 0x0000000605060223 */ /* 0x000fc80000000004 */
[----:B------:R-:W-:-:S04]  /*0520*/  @P0 FFMA R6, R6, R7, R5 ;  /* 0x0000000706060223 */ /* 0x000fc80000000005 */
[----:B------:R-:W-:-:S07]  /*0530*/  @P0 FMUL.FTZ R3, R6, 2.3283064365386962891e-10 ;  /* 0x2f80000006030820 */ /* 0x000fce0000410000 */
.L_x_5:
[----:B------:R-:W-:Y:S02]  /*0540*/  IMAD.MOV.U32 R4, RZ, RZ, R8 ;  /* 0x000000ffff047224 */ /* 0x000fe400078e0008 */
[----:B------:R-:W-:-:S04]  /*0550*/  IMAD.MOV.U32 R5, RZ, RZ, 0x0 ;  /* 0x00000000ff057424 */ /* 0x000fc800078e00ff */
[----:B------:R-:W-:Y:S05]  /*0560*/  RET.REL.NODEC R4 `(_Z5resetPKfPfS1_S1_S1_) ;  /* 0xfffffff804a47950 */ /* 0x000fea0003c3ffff */
        .weak           $__internal_1_$__cuda_sm3x_div_rn_noftz_f32_slowpath
        .type           $__internal_1_$__cuda_sm3x_div_rn_noftz_f32_slowpath,@function
        .size           $__internal_1_$__cuda_sm3x_div_rn_noftz_f32_slowpath,(.L_x_137 - $__internal_1_$__cuda_sm3x_div_rn_noftz_f32_slowpath)
$__internal_1_$__cuda_sm3x_div_rn_noftz_f32_slowpath:
[----:B------:R-:W0:Y:S01]  /*0570*/  LDC R3, c[0x3][RZ] ;  /* 0x00c00000ff037b82 */ /* 0x000e220000000800 */
[--C-:B------:R-:W-:Y:S01]  /*0580*/  SHF.R.U32.HI R5, RZ, 0x17, R0.reuse ;  /* 0x00000017ff057819 */ /* 0x100fe20000011600 */
[----:B------:R-:W1:Y:S01]  /*0590*/  LDCU UR6, c[0x3][URZ] ;  /* 0x00c00000ff0677ac */ /* 0x000e620008000800 */
[----:B------:R-:W-:Y:S02]  /*05a0*/  BSSY.RECONVERGENT B1, `(.L_x_6) ;  /* 0x0000064000017945 */ /* 0x000fe40003800200 */
[----:B------:R-:W-:Y:S01]  /*05b0*/  LOP3.LUT R10, R5, 0xff, RZ, 0xc0, !PT ;  /* 0x000000ff050a7812 */ /* 0x000fe200078ec0ff */
[----:B------:R-:W-:-:S04]  /*05c0*/  IMAD.MOV.U32 R5, RZ, RZ, R0 ;  /* 0x000000ffff057224 */ /* 0x000fc800078e0000 */
[----:B------:R-:W-:Y:S01]  /*05d0*/  VIADD R11, R10, 0xffffffff ;  /* 0xffffffff0a0b7836 */ /* 0x000fe20000000000 */
[----:B-1----:R-:W-:Y:S02]  /*05e0*/  MOV R8, UR6 ;  /* 0x0000000600087c02 */ /* 0x002fe40008000f00 */
[----:B0-----:R-:W-:-:S04]  /*05f0*/  SHF.R.U32.HI R6, RZ, 0x17, R3 ;  /* 0x00000017ff067819 */ /* 0x001fc80000011603 */
[----:B------:R-:W-:-:S04]  /*0600*/  LOP3.LUT R6, R6, 0xff, RZ, 0xc0, !PT ;  /* 0x000000ff06067812 */ /* 0x000fc800078ec0ff */
[----:B------:R-:W-:-:S04]  /*0610*/  IADD3 R9, PT, PT, R6, -0x1, RZ ;  /* 0xffffffff06097810 */ /* 0x000fc80007ffe0ff */
[----:B------:R-:W-:-:S04]  /*0620*/  ISETP.GT.U32.AND P0, PT, R9, 0xfd, PT ;  /* 0x000000fd0900780c */ /* 0x000fc80003f04070 */
[----:B------:R-:W-:-:S13]  /*0630*/  ISETP.GT.U32.OR P0, PT, R11, 0xfd, P0 ;  /* 0x000000fd0b00780c */ /* 0x000fda0000704470 */
[----:B------:R-:W-:Y:S01]  /*0640*/  @!P0 IMAD.MOV.U32 R7, RZ, RZ, RZ ;  /* 0x000000ffff078224 */ /* 0x000fe200078e00ff */
[----:B------:R-:W-:Y:S06]  /*0650*/  @!P0 BRA `(.L_x_7) ;  /* 0x00000000005c8947 */ /* 0x000fec0003800000 */
[----:B------:R-:W-:Y:S02]  /*0660*/  FSETP.GTU.FTZ.AND P1, PT, |R3|, +INF , PT ;  /* 0x7f8000000300780b */ /* 0x000fe40003f3c200 */
[----:B------:R-:W-:-:S04]  /*0670*/  FSETP.GTU.FTZ.AND P0, PT, |R0|, +INF , PT ;  /* 0x7f8000000000780b */ /* 0x000fc80003f1c200 */
[----:B------:R-:W-:-:S13]  /*0680*/  PLOP3.LUT P0, PT, P0, P1, PT, 0xf8, 0x8f ;  /* 0x00000000008f781c */ /* 0x000fda0000703f70 */
[----:B------:R-:W-:Y:S05]  /*0690*/  @P0 BRA `(.L_x_8) ;  /* 0x00000004004c0947 */ /* 0x000fea0003800000 */
[----:B------:R-:W-:-:S13]  /*06a0*/  LOP3.LUT P0, RZ, R8, 0x7fffffff, R5, 0xc8, !PT ;  /* 0x7fffffff08ff7812 */ /* 0x000fda000780c805 */
[----:B------:R-:W-:Y:S05]  /*06b0*/  @!P0 BRA `(.L_x_9) ;  /* 0x00000004003c8947 */ /* 0x000fea0003800000 */
[C---:B------:R-:W-:Y:S02]  /*06c0*/  FSETP.NEU.FTZ.AND P2, PT, |R0|.reuse, +INF , PT ;  /* 0x7f8000000000780b */ /* 0x040fe40003f5d200 */
[----:B------:R-:W-:Y:S02]  /*06d0*/  FSETP.NEU.FTZ.AND P1, PT, |R3|, +INF , PT ;  /* 0x7f8000000300780b */ /* 0x000fe40003f3d200 */
[----:B------:R-:W-:-:S11]  /*06e0*/  FSETP.NEU.FTZ.AND P0, PT, |R0|, +INF , PT ;  /* 0x7f8000000000780b */ /* 0x000fd60003f1d200 */
[----:B------:R-:W-:Y:S05]  /*06f0*/  @!P1 BRA !P2, `(.L_x_9) ;  /* 0x00000004002c9947 */ /* 0x000fea0005000000 */
[----:B------:R-:W-:-:S04]  /*0700*/  LOP3.LUT P2, RZ, R5, 0x7fffffff, RZ, 0xc0, !PT ;  /* 0x7fffffff05ff7812 */ /* 0x000fc8000784c0ff */
[----:B------:R-:W-:-:S13]  /*0710*/  PLOP3.LUT P1, PT, P1, P2, PT, 0x2f, 0xf2 ;  /* 0x0000000000f2781c */ /* 0x000fda0000f24577 */
[----:B------:R-:W-:Y:S05]  /*0720*/  @P1 BRA `(.L_x_10) ;  /* 0x0000000400181947 */ /* 0x000fea0003800000 */
[----:B------:R-:W-:-:S04]  /*0730*/  LOP3.LUT P1, RZ, R8, 0x7fffffff, RZ, 0xc0, !PT ;  /* 0x7fffffff08ff7812 */ /* 0x000fc8000782c0ff */
[----:B------:R-:W-:-:S13]  /*0740*/  PLOP3.LUT P0, PT, P0, P1, PT, 0x2f, 0xf2 ;  /* 0x0000000000f2781c */ /* 0x000fda0000702577 */
[----:B------:R-:W-:Y:S05]  /*0750*/  @P0 BRA `(.L_x_11) ;  /* 0x0000000400000947 */ /* 0x000fea0003800000 */
[----:B------:R-:W-:Y:S02]  /*0760*/  ISETP.GE.AND P0, PT, R11, RZ, PT ;  /* 0x000000ff0b00720c */ /* 0x000fe40003f06270 */
[----:B------:R-:W-:-:S11]  /*0770*/  ISETP.GE.AND P1, PT, R9, RZ, PT ;  /* 0x000000ff0900720c */ /* 0x000fd60003f26270 */
[----:B------:R-:W-:Y:S01]  /*0780*/  @P0 IMAD.MOV.U32 R7, RZ, RZ, RZ ;  /* 0x000000ffff070224 */ /* 0x000fe200078e00ff */
[----:B------:R-:W-:Y:S01]  /*0790*/  @!P0 MOV R7, 0xffffffc0 ;  /* 0xffffffc000078802 */ /* 0x000fe20000000f00 */
[----:B------:R-:W-:Y:S01]  /*07a0*/  @!P0 FFMA R5, R0, 1.84467440737095516160e+19, RZ ;  /* 0x5f80000000058823 */ /* 0x000fe200000000ff */
[----:B------:R-:W-:-:S03]  /*07b0*/  @!P1 FFMA R8, R3, 1.84467440737095516160e+19, RZ ;  /* 0x5f80000003089823 */ /* 0x000fc600000000ff */
[----:B------:R-:W-:-:S07]  /*07c0*/  @!P1 VIADD R7, R7, 0x40 ;  /* 0x0000004007079836 */ /* 0x000fce0000000000 */
.L_x_7:
[----:B------:R-:W-:Y:S01]  /*07d0*/  LEA R3, R6, 0xc0800000, 0x17 ;  /* 0xc080000006037811 */ /* 0x000fe200078eb8ff */
[----:B------:R-:W-:Y:S04]  /*07e0*/  BSSY.RECONVERGENT B2, `(.L_x_12) ;  /* 0x0000036000027945 */ /* 0x000fe80003800200 */
[----:B------:R-:W-:Y:S01]  /*07f0*/  IMAD.IADD R8, R8, 0x1, -R3 ;  /* 0x0000000108087824 */ /* 0x000fe200078e0a03 */
[----:B------:R-:W-:-:S03]  /*0800*/  IADD3 R3, PT, PT, R10, -0x7f, RZ ;  /* 0xffffff810a037810 */ /* 0x000fc60007ffe0ff */
[----:B------:R-:W0:Y:S01]  /*0810*/  MUFU.RCP R9, R8 ;  /* 0x0000000800097308 */ /* 0x000e220000001000 */
[----:B------:R-:W-:Y:S01]  /*0820*/  FADD.FTZ R11, -R8, -RZ ;  /* 0x800000ff080b7221 */ /* 0x000fe20000010100 */
[C---:B------:R-:W-:Y:S01]  /*0830*/  IMAD R0, R3.reuse, -0x800000, R5 ;  /* 0xff80000003007824 */ /* 0x040fe200078e0205 */
[----:B------:R-:W-:-:S05]  /*0840*/  IADD3 R6, PT, PT, R3, 0x7f, -R6 ;  /* 0x0000007f03067810 */ /* 0x000fca0007ffe806 */
[----:B------:R-:W-:Y:S02]  /*0850*/  IMAD.IADD R6, R6, 0x1, R7 ;  /* 0x0000000106067824 */ /* 0x000fe400078e0207 */
[----:B0-----:R-:W-:-:S04]  /*0860*/  FFMA R10, R9, R11, 1 ;  /* 0x3f800000090a7423 */ /* 0x001fc8000000000b */
[----:B------:R-:W-:-:S04]  /*0870*/  FFMA R12, R9, R10, R9 ;  /* 0x0000000a090c7223 */ /* 0x000fc80000000009 */
[----:B------:R-:W-:-:S04]  /*0880*/  FFMA R5, R0, R12, RZ ;  /* 0x0000000c00057223 */ /* 0x000fc800000000ff */
[----:B------:R-:W-:-:S04]  /*0890*/  FFMA R10, R11, R5, R0 ;  /* 0x000000050b0a7223 */ /* 0x000fc80000000000 */
[----:B------:R-:W-:-:S04]  /*08a0*/  FFMA R9, R12, R10, R5 ;  /* 0x0000000a0c097223 */ /* 0x000fc80000000005 */
[----:B------:R-:W-:-:S04]  /*08b0*/  FFMA R10, R11, R9, R0 ;  /* 0x000000090b0a7223 */ /* 0x000fc80000000000 */
[----:B------:R-:W-:-:S05]  /*08c0*/  FFMA R0, R12, R10, R9 ;  /* 0x0000000a0c007223 */ /* 0x000fca0000000009 */
[----:B------:R-:W-:-:S04]  /*08d0*/  SHF.R.U32.HI R3, RZ, 0x17, R0 ;  /* 0x00000017ff037819 */ /* 0x000fc80000011600 */
[----:B------:R-:W-:-:S05]  /*08e0*/  LOP3.LUT R3, R3, 0xff, RZ, 0xc0, !PT ;  /* 0x000000ff03037812 */ /* 0x000fca00078ec0ff */
[----:B------:R-:W-:-:S05]  /*08f0*/  IMAD.IADD R7, R3, 0x1, R6 ;  /* 0x0000000103077824 */ /* 0x000fca00078e0206 */
[----:B------:R-:W-:-:S04]  /*0900*/  IADD3 R3, PT, PT, R7, -0x1, RZ ;  /* 0xffffffff07037810 */ /* 0x000fc80007ffe0ff */
[----:B------:R-:W-:-:S13]  /*0910*/  ISETP.GE.U32.AND P0, PT, R3, 0xfe, PT ;  /* 0x000000fe0300780c */ /* 0x000fda0003f06070 */
[----:B------:R-:W-:Y:S05]  /*0920*/  @!P0 BRA `(.L_x_13) ;  /* 0x0000000000808947 */ /* 0x000fea0003800000 */
[----:B------:R-:W-:-:S13]  /*0930*/  ISETP.GT.AND P0, PT, R7, 0xfe, PT ;  /* 0x000000fe0700780c */ /* 0x000fda0003f04270 */
[----:B------:R-:W-:Y:S05]  /*0940*/  @P0 BRA `(.L_x_14) ;  /* 0x00000000006c0947 */ /* 0x000fea0003800000 */
[----:B------:R-:W-:-:S13]  /*0950*/  ISETP.GE.AND P0, PT, R7, 0x1, PT ;  /* 0x000000010700780c */ /* 0x000fda0003f06270 */
[----:B------:R-:W-:Y:S05]  /*0960*/  @P0 BRA `(.L_x_15) ;  /* 0x0000000000740947 */ /* 0x000fea0003800000 */
[----:B------:R-:W-:Y:S02]  /*0970*/  ISETP.GE.AND P0, PT, R7, -0x18, PT ;  /* 0xffffffe80700780c */ /* 0x000fe40003f06270 */
[----:B------:R-:W-:-:S11]  /*0980*/  LOP3.LUT R0, R0, 0x80000000, RZ, 0xc0, !PT ;  /* 0x8000000000007812 */ /* 0x000fd600078ec0ff */
[----:B------:R-:W-:Y:S05]  /*0990*/  @!P0 BRA `(.L_x_15) ;  /* 0x0000000000688947 */ /* 0x000fea0003800000 */
[CCC-:B------:R-:W-:Y:S01]  /*09a0*/  FFMA.RZ R3, R12.reuse, R10.reuse, R9.reuse ;  /* 0x0000000a0c037223 */ /* 0x1c0fe2000000c009 */
[C---:B------:R-:W-:Y:S02]  /*09b0*/  VIADD R8, R7.reuse, 0x20 ;  /* 0x0000002007087836 */ /* 0x040fe40000000000 */
[CCC-:B------:R-:W-:Y:S01]  /*09c0*/  FFMA.RM R6, R12.reuse, R10.reuse, R9.reuse ;  /* 0x0000000a0c067223 */ /* 0x1c0fe20000004009 */
[----:B------:R-:W-:Y:S02]  /*09d0*/  ISETP.NE.AND P2, PT, R7, RZ, PT ;  /* 0x000000ff0700720c */ /* 0x000fe40003f45270 */
[----:B------:R-:W-:Y:S01]  /*09e0*/  LOP3.LUT R5, R3, 0x7fffff, RZ, 0xc0, !PT ;  /* 0x007fffff03057812 */ /* 0x000fe200078ec0ff */
[----:B------:R-:W-:Y:S01]  /*09f0*/  FFMA.RP R3, R12, R10, R9 ;  /* 0x0000000a0c037223 */ /* 0x000fe20000008009 */
[----:B------:R-:W-:Y:S01]  /*0a00*/  ISETP.NE.AND P1, PT, R7, RZ, PT ;  /* 0x000000ff0700720c */ /* 0x000fe20003f25270 */
[----:B------:R-:W-:Y:S01]  /*0a10*/  IMAD.MOV R7, RZ, RZ, -R7 ;  /* 0x000000ffff077224 */ /* 0x000fe200078e0a07 */
[----:B------:R-:W-:-:S02]  /*0a20*/  LOP3.LUT R5, R5, 0x800000, RZ, 0xfc, !PT ;  /* 0x0080000005057812 */ /* 0x000fc400078efcff */
[----:B------:R-:W-:Y:S02]  /*0a30*/  FSETP.NEU.FTZ.AND P0, PT, R3, R6, PT ;  /* 0x000000060300720b */ /* 0x000fe40003f1d000 */
[----:B------:R-:W-:Y:S02]  /*0a40*/  SHF.L.U32 R8, R5, R8, RZ ;  /* 0x0000000805087219 */ /* 0x000fe400000006ff */
[----:B------:R-:W-:Y:S02]  /*0a50*/  SEL R6, R7, RZ, P2 ;  /* 0x000000ff07067207 */ /* 0x000fe40001000000 */
[----:B------:R-:W-:Y:S02]  /*0a60*/  ISETP.NE.AND P1, PT, R8, RZ, P1 ;  /* 0x000000ff0800720c */ /* 0x000fe40000f25270 */
[----:B------:R-:W-:Y:S02]  /*0a70*/  SHF.R.U32.HI R6, RZ, R6, R5 ;  /* 0x00000006ff067219 */ /* 0x000fe40000011605 */
[----:B------:R-:W-:-:S02]  /*0a80*/  PLOP3.LUT P0, PT, P0, P1, PT, 0xf8, 0x8f ;  /* 0x00000000008f781c */ /* 0x000fc40000703f70 */
[----:B------:R-:W-:Y:S02]  /*0a90*/  SHF.R.U32.HI R8, RZ, 0x1, R6 ;  /* 0x00000001ff087819 */ /* 0x000fe40000011606 */
[----:B------:R-:W-:-:S04]  /*0aa0*/  SEL R3, RZ, 0x1, !P0 ;  /* 0x00000001ff037807 */ /* 0x000fc80004000000 */
[----:B------:R-:W-:-:S04]  /*0ab0*/  LOP3.LUT R3, R3, 0x1, R8, 0xf8, !PT ;  /* 0x0000000103037812 */ /* 0x000fc800078ef808 */
[----:B------:R-:W-:-:S04]  /*0ac0*/  LOP3.LUT R3, R3, R6, RZ, 0xc0, !PT ;  /* 0x0000000603037212 */ /* 0x000fc800078ec0ff */
[----:B------:R-:W-:-:S04]  /*0ad0*/  IADD3 R3, PT, PT, R8, R3, RZ ;  /* 0x0000000308037210 */ /* 0x000fc80007ffe0ff */
[----:B------:R-:W-:Y:S01]  /*0ae0*/  LOP3.LUT R0, R3, R0, RZ, 0xfc, !PT ;  /* 0x0000000003007212 */ /* 0x000fe200078efcff */
[----:B------:R-:W-:Y:S06]  /*0af0*/  BRA `(.L_x_15) ;  /* 0x0000000000107947 */ /* 0x000fec0003800000 */
.L_x_14:
[----:B------:R-:W-:-:S04]  /*0b00*/  LOP3.LUT R0, R0, 0x80000000, RZ, 0xc0, !PT ;  /* 0x8000000000007812 */ /* 0x000fc800078ec0ff */
[----:B------:R-:W-:Y:S01]  /*0b10*/  LOP3.LUT R0, R0, 0x7f800000, RZ, 0xfc, !PT ;  /* 0x7f80000000007812 */ /* 0x000fe200078efcff */
[----:B------:R-:W-:Y:S06]  /*0b20*/  BRA `(.L_x_15) ;  /* 0x0000000000047947 */ /* 0x000fec0003800000 */
.L_x_13:
[----:B------:R-:W-:-:S07]  /*0b30*/  IMAD R0, R6, 0x800000, R0 ;  /* 0x0080000006007824 */ /* 0x000fce00078e0200 */
.L_x_15:
[----:B------:R-:W-:Y:S05]  /*0b40*/  BSYNC.RECONVERGENT B2 ;  /* 0x0000000000027941 */ /* 0x000fea0003800200 */
.L_x_12:
[----:B------:R-:W-:Y:S05]  /*0b50*/  BRA `(.L_x_16) ;  /* 0x0000000000207947 */ /* 0x000fea0003800000 */
.L_x_11:
[----:B------:R-:W-:-:S04]  /*0b60*/  LOP3.LUT R0, R8, 0x80000000, R5, 0x48, !PT ;  /* 0x8000000008007812 */ /* 0x000fc800078e4805 */
[----:B------:R-:W-:Y:S01]  /*0b70*/  LOP3.LUT R0, R0, 0x7f800000, RZ, 0xfc, !PT ;  /* 0x7f80000000007812 */ /* 0x000fe200078efcff */
[----:B------:R-:W-:Y:S06]  /*0b80*/  BRA `(.L_x_16) ;  /* 0x0000000000147947 */ /* 0x000fec0003800000 */
.L_x_10:
[----:B------:R-:W-:Y:S01]  /*0b90*/  LOP3.LUT R0, R8, 0x80000000, R5, 0x48, !PT ;  /* 0x8000000008007812 */ /* 0x000fe200078e4805 */
[----:B------:R-:W-:Y:S06]  /*0ba0*/  BRA `(.L_x_16) ;  /* 0x00000000000c7947 */ /* 0x000fec0003800000 */
.L_x_9:
[----:B------:R-:W0:Y:S01]  /*0bb0*/  MUFU.RSQ R0, -QNAN ;  /* 0xffc0000000007908 */ /* 0x000e220000001400 */
[----:B------:R-:W-:Y:S05]  /*0bc0*/  BRA `(.L_x_16) ;  /* 0x0000000000047947 */ /* 0x000fea0003800000 */
.L_x_8:
[----:B------:R-:W-:-:S07]  /*0bd0*/  FADD.FTZ R0, R0, R3 ;  /* 0x0000000300007221 */ /* 0x000fce0000010000 */
.L_x_16:
[----:B------:R-:W-:Y:S05]  /*0be0*/  BSYNC.RECONVERGENT B1 ;  /* 0x0000000000017941 */ /* 0x000fea0003800200 */
.L_x_6:
[----:B------:R-:W-:-:S04]  /*0bf0*/  HFMA2 R5, -RZ, RZ, 0, 0 ;  /* 0x00000000ff057431 */ /* 0x000fc800000001ff */
[----:B0-----:R-:W-:Y:S05]  /*0c00*/  RET.REL.NODEC R4 `(_Z5resetPKfPfS1_S1_S1_) ;  /* 0xfffffff004fc7950 */ /* 0x001fea0003c3ffff */
.L_x_17:
[----:B------:R-:W-:-:S00]  /*0c10*/  BRA `(.L_x_17) ;  /* 0xfffffffc00fc7947 */ /* 0x000fc0000383ffff */
[----:B------:R-:W-:-:S00]  /*0c20*/  NOP ;  /* 0x0000000000007918 */ /* 0x000fc00000000000 */
        /* <DEDUP_REMOVED lines=13> */
.L_x_137:


//--------------------- .text._Z12update_fieldPfPKfS_S1_ --------------------------
	.section	.text._Z12update_fieldPfPKfS_S1_,"ax",@progbits
	.align	128
        .global         _Z12update_fieldPfPKfS_S1_
        .type           _Z12update_fieldPfPKfS_S1_,@function
        .size           _Z12update_fieldPfPKfS_S1_,(.L_x_145 - _Z12update_fieldPfPKfS_S1_)
        .other          _Z12update_fieldPfPKfS_S1_,@"STO_CUDA_ENTRY STV_DEFAULT"
_Z12update_fieldPfPKfS_S1_:
.text._Z12update_fieldPfPKfS_S1_:
        /* <DEDUP_REMOVED lines=14> */
[----:B------:R-:W-:-:S06]  /*00e0*/  IMAD R11, R9, 0xc9, R0 ;  /* 0x000000c9090b7824 */ /* 0x000fcc00078e0200 */
[----:B------:R-:W2:Y:S08]  /*00f0*/  LDC.64 R4, c[0x0][0x380] ;  /* 0x0000e000ff047b82 */ /* 0x000eb00000000a00 */
[----:B------:R-:W3:Y:S01]  /*0100*/  LDC.64 R6, c[0x0][0x398] ;  /* 0x0000e600ff067b82 */ /* 0x000ee20000000a00 */
[----:B0-----:R-:W-:-:S06]  /*0110*/  IMAD.WIDE R2, R11, 0x4, R2 ;  /* 0x000000040b027825 */ /* 0x001fcc00078e0202 */
[----:B-1----:R-:W4:Y:S01]  /*0120*/  LDG.E R3, desc[UR4][R2.64] ;  /* 0x0000000402037981 */ /* 0x002f22000c1e1900 */
[----:B--2---:R-:W-:-:S05]  /*0130*/  IMAD.WIDE R4, R11, 0x4, R4 ;  /* 0x000000040b047825 */ /* 0x004fca00078e0204 */
[----:B------:R-:W4:Y:S01]  /*0140*/  LDG.E R13, desc[UR4][R4.64] ;  /* 0x00000004040d7981 */ /* 0x000f22000c1e1900 */
[----:B------:R-:W-:-:S04]  /*0150*/  IADD3 R9, PT, PT, R9, -0x15, RZ ;  /* 0xffffffeb09097810 */ /* 0x000fc80007ffe0ff */
[----:B------:R-:W-:-:S04]  /*0160*/  VIADDMNMX.U32 R9, R0, 0xffffffeb, R9, !PT ;  /* 0xffffffeb00097846 */ /* 0x000fc80007800009 */
[----:B------:R-:W-:-:S04]  /*0170*/  ISETP.GE.U32.AND P0, PT, R9, 0x9f, PT ;  /* 0x0000009f0900780c */ /* 0x000fc80003f06070 */
[----:B------:R-:W-:Y:S01]  /*0180*/  FSEL R0, RZ, 20000, P0 ;  /* 0x469c4000ff007808 */ /* 0x000fe20000000000 */
[----:B---3--:R-:W-:-:S04]  /*0190*/  IMAD.WIDE R6, R11, 0x4, R6 ;  /* 0x000000040b067825 */ /* 0x008fc800078e0206 */
[----:B----4-:R-:W-:Y:S02]  /*01a0*/  FFMA R13, R0, R3, R13 ;  /* 0x00000003000d7223 */ /* 0x010fe4000000000d */
[----:B------:R-:W0:Y:S03]  /*01b0*/  LDC.64 R2, c[0x0][0x390] ;  /* 0x0000e400ff027b82 */ /* 0x000e260000000a00 */
[----:B------:R-:W-:Y:S04]  /*01c0*/  STG.E desc[UR4][R4.64], R13 ;  /* 0x0000000d04007986 */ /* 0x000fe8000c101904 */
[----:B------:R-:W2:Y:S01]  /*01d0*/  LDG.E R6, desc[UR4][R6.64] ;  /* 0x0000000406067981 */ /* 0x000ea2000c1e1900 */
[----:B0-----:R-:W-:-:S04]  /*01e0*/  IMAD.WIDE R2, R11, 0x4, R2 ;  /* 0x000000040b027825 */ /* 0x001fc800078e0202 */
[----:B--2---:R-:W-:-:S05]  /*01f0*/  FADD R9, R13, -R6 ;  /* 0x800000060d097221 */ /* 0x004fca0000000000 */
[----:B------:R-:W-:Y:S01]  /*0200*/  STG.E desc[UR4][R2.64], R9 ;  /* 0x0000000902007986 */ /* 0x000fe2000c101904 */
[----:B------:R-:W-:Y:S05]  /*0210*/  EXIT ;  /* 0x000000000000794d */ /* 0x000fea0003800000 */
.L_x_18:
        /* <DEDUP_REMOVED lines=14> */
.L_x_145:


//--------------------- .text._Z19update_differentialPfPKfS1_S1_i --------------------------
	.section	.text._Z19update_differentialPfPKfS1_S1_i,"ax",@progbits
	.align	128
        .global         _Z19update_differentialPfPKfS1_S1_i
        .type           _Z19update_differentialPfPKfS1_S1_i,@function
        .size           _Z19update_differentialPfPKfS1_S1_i,(.L_x_138 - _Z19update_differentialPfPKfS1_S1_i)
        .other          _Z19update_differentialPfPKfS1_S1_i,@"STO_CUDA_ENTRY STV_DEFAULT"
_Z19update_differentialPfPKfS1_S1_i:
.text._Z19update_differentialPfPKfS1_S1_i:
        /* <DEDUP_REMOVED lines=15> */
[----:B------:R-:W2:Y:S08]  /*00f0*/  LDC R11, c[0x0][0x3a0] ;  /* 0x0000e800ff0b7b82 */ /* 0x000eb00000000800 */
[----:B------:R-:W3:Y:S08]  /*0100*/  LDC.64 R6, c[0x0][0x390] ;  /* 0x0000e400ff067b82 */ /* 0x000ef00000000a00 */
[----:B------:R-:W4:Y:S01]  /*0110*/  LDC.64 R4, c[0x0][0x388] ;  /* 0x0000e200ff047b82 */ /* 0x000f220000000a00 */
[----:B0-----:R-:W-:-:S06]  /*0120*/  IMAD.WIDE R8, R2, 0x4, R8 ;  /* 0x0000000402087825 */ /* 0x001fcc00078e0208 */
[----:B-1----:R-:W5:Y:S01]  /*0130*/  LDG.E R8, desc[UR4][R8.64] ;  /* 0x0000000408087981 */ /* 0x002f62000c1e1900 */
[----:B--2---:R-:W-:-:S04]  /*0140*/  IMAD R3, R11, 0x9dd1, R2 ;  /* 0x00009dd10b037824 */ /* 0x004fc800078e0202 */
[----:B---3--:R-:W-:-:S06]  /*0150*/  IMAD.WIDE R6, R3, 0x4, R6 ;  /* 0x0000000403067825 */ /* 0x008fcc00078e0206 */
[----:B------:R-:W2:Y:S01]  /*0160*/  LDG.E R7, desc[UR4][R6.64] ;  /* 0x0000000406077981 */ /* 0x000ea2000c1e1900 */
[----:B----4-:R-:W-:-:S05]  /*0170*/  IMAD.WIDE R4, R3, 0x4, R4 ;  /* 0x0000000403047825 */ /* 0x010fca00078e0204 */
[----:B------:R-:W2:Y:S01]  /*0180*/  LDG.E R0, desc[UR4][R4.64] ;  /* 0x0000000404007981 */ /* 0x000ea2000c1e1900 */
[----:B------:R-:W-:Y:S01]  /*0190*/  BSSY.RECONVERGENT B0, `(.L_x_19) ;  /* 0x000000e000007945 */ /* 0x000fe20003800200 */
[----:B-----5:R-:W-:-:S04]  /*01a0*/  FADD R3, R8, 1 ;  /* 0x3f80000008037421 */ /* 0x020fc80000000000 */
[----:B------:R-:W0:Y:S01]  /*01b0*/  MUFU.RCP R10, R3 ;  /* 0x00000003000a7308 */ /* 0x000e220000001000 */
[----:B--2---:R-:W-:Y:S01]  /*01c0*/  FMUL R0, R0, R7 ;  /* 0x0000000700007220 */ /* 0x004fe20000400000 */
[----:B0-----:R-:W-:-:S06]  /*01d0*/  FFMA R11, -R3, R10, 1 ;  /* 0x3f800000030b7423 */ /* 0x001fcc000000010a */
[----:B------:R-:W0:Y:S01]  /*01e0*/  FCHK P0, R0, R3 ;  /* 0x0000000300007302 */ /* 0x000e220000000000 */
[----:B------:R-:W-:-:S04]  /*01f0*/  FFMA R11, R10, R11, R10 ;  /* 0x0000000b0a0b7223 */ /* 0x000fc8000000000a */
[----:B------:R-:W-:-:S04]  /*0200*/  FFMA R8, R0, R11, RZ ;  /* 0x0000000b00087223 */ /* 0x000fc800000000ff */
[----:B------:R-:W-:-:S04]  /*0210*/  FFMA R9, -R3, R8, R0 ;  /* 0x0000000803097223 */ /* 0x000fc80000000100 */
[----:B------:R-:W-:Y:S01]  /*0220*/  FFMA R8, R11, R9, R8 ;  /* 0x000000090b087223 */ /* 0x000fe20000000008 */
[----:B0-----:R-:W-:Y:S06]  /*0230*/  @!P0 BRA `(.L_x_20) ;  /* 0x00000000000c8947 */ /* 0x001fec0003800000 */
[----:B------:R-:W-:-:S07]  /*0240*/  MOV R4, 0x260 ;  /* 0x0000026000047802 */ /* 0x000fce0000000f00 */
[----:B------:R-:W-:Y:S05]  /*0250*/  CALL.REL.NOINC `($__internal_2_$__cuda_sm3x_div_rn_noftz_f32_slowpath) ;  /* 0x0000000000207944 */ /* 0x000fea0003c00000 */
[----:B------:R-:W-:-:S07]  /*0260*/  IMAD.MOV.U32 R8, RZ, RZ, R0 ;  /* 0x000000ffff087224 */ /* 0x000fce00078e0000 */
.L_x_20:
[----:B------:R-:W-:Y:S05]  /*0270*/  BSYNC.RECONVERGENT B0 ;  /* 0x0000000000007941 */ /* 0x000fea0003800200 */
.L_x_19:
[----:B------:R-:W0:Y:S02]  /*0280*/  LDC.64 R4, c[0x0][0x380] ;  /* 0x0000e000ff047b82 */ /* 0x000e240000000a00 */
[----:B0-----:R-:W-:-:S05]  /*0290*/  IMAD.WIDE R2, R2, 0x4, R4 ;  /* 0x0000000402027825 */ /* 0x001fca00078e0204 */
[----:B------:R-:W2:Y:S02]  /*02a0*/  LDG.E R5, desc[UR4][R2.64] ;  /* 0x0000000402057981 */ /* 0x000ea4000c1e1900 */
[----:B--2---:R-:W-:-:S05]  /*02b0*/  FADD R5, R5, R8 ;  /* 0x0000000805057221 */ /* 0x004fca0000000000 */
[----:B------:R-:W-:Y:S01]  /*02c0*/  STG.E desc[UR4][R2.64], R5 ;  /* 0x0000000502007986 */ /* 0x000fe2000c101904 */
[----:B------:R-:W-:Y:S05]  /*02d0*/  EXIT ;  /* 0x000000000000794d */ /* 0x000fea0003800000 */
        .weak           $__internal_2_$__cuda_sm3x_div_rn_noftz_f32_slowpath
        .type           $__internal_2_$__cuda_sm3x_div_rn_noftz_f32_slowpath,@function
        .size           $__internal_2_$__cuda_sm3x_div_rn_noftz_f32_slowpath,(.L_x_138 - $__internal_2_$__cuda_sm3x_div_rn_noftz_f32_slowpath)
$__internal_2_$__cuda_sm3x_div_rn_noftz_f32_slowpath:
[--C-:B------:R-:W-:Y:S01]  /*02e0*/  SHF.R.U32.HI R6, RZ, 0x17, R3.reuse ;  /* 0x00000017ff067819 */ /* 0x100fe20000011603 */
[----:B------:R-:W-:Y:S01]  /*02f0*/  BSSY.RECONVERGENT B1, `(.L_x_21) ;  /* 0x0000064000017945 */ /* 0x000fe20003800200 */
[--C-:B------:R-:W-:Y:S01]  /*0300*/  SHF.R.U32.HI R5, RZ, 0x17, R0.reuse ;  /* 0x00000017ff057819 */ /* 0x100fe20000011600 */
[----:B------:R-:W-:Y:S01]  /*0310*/  IMAD.MOV.U32 R7, RZ, RZ, R0 ;  /* 0x000000ffff077224 */ /* 0x000fe200078e0000 */
[----:B------:R-:W-:Y:S01]  /*0320*/  LOP3.LUT R6, R6, 0xff, RZ, 0xc0, !PT ;  /* 0x000000ff06067812 */ /* 0x000fe200078ec0ff */
[----:B------:R-:W-:Y:S01]  /*0330*/  IMAD.MOV.U32 R8, RZ, RZ, R3 ;  /* 0x000000ffff087224 */ /* 0x000fe200078e0003 */
[----:B------:R-:W-:-:S03]  /*0340*/  LOP3.LUT R5, R5, 0xff, RZ, 0xc0, !PT ;  /* 0x000000ff05057812 */ /* 0x000fc600078ec0ff */
[----:B------:R-:W-:Y:S02]  /*0350*/  VIADD R11, R6, 0xffffffff ;  /* 0xffffffff060b7836 */ /* 0x000fe40000000000 */
[----:B------:R-:W-:-:S03]  /*0360*/  VIADD R10, R5, 0xffffffff ;  /* 0xffffffff050a7836 */ /* 0x000fc60000000000 */
        /* <DEDUP_REMOVED lines=22> */
[----:B------:R-:W-:Y:S02]  /*04d0*/  @P0 IMAD.MOV.U32 R9, RZ, RZ, RZ ;  /* 0x000000ffff090224 */ /* 0x000fe400078e00ff */
[----:B------:R-:W-:Y:S01]  /*04e0*/  @!P0 FFMA R7, R0, 1.84467440737095516160e+19, RZ ;  /* 0x5f80000000078823 */ /* 0x000fe200000000ff */
[----:B------:R-:W-:Y:S02]  /*04f0*/  @!P0 IMAD.MOV.U32 R9, RZ, RZ, -0x40 ;  /* 0xffffffc0ff098424 */ /* 0x000fe400078e00ff */
[----:B------:R-:W-:Y:S02]  /*0500*/  @!P1 FFMA R8, R3, 1.84467440737095516160e+19, RZ ;  /* 0x5f80000003089823 */ /* 0x000fe400000000ff */
[----:B------:R-:W-:-:S07]  /*0510*/  @!P1 VIADD R9, R9, 0x40 ;  /* 0x0000004009099836 */ /* 0x000fce0000000000 */
.L_x_22:
[----:B------:R-:W-:Y:S01]  /*0520*/  LEA R3, R6, 0xc0800000, 0x17 ;  /* 0xc080000006037811 */ /* 0x000fe200078eb8ff */
[----:B------:R-:W-:Y:S01]  /*0530*/  VIADD R5, R5, 0xffffff81 ;  /* 0xffffff8105057836 */ /* 0x000fe20000000000 */
[----:B------:R-:W-:Y:S03]  /*0540*/  BSSY.RECONVERGENT B2, `(.L_x_27) ;  /* 0x0000035000027945 */ /* 0x000fe60003800200 */
[----:B------:R-:W-:Y:S01]  /*0550*/  IMAD.IADD R3, R8, 0x1, -R3 ;  /* 0x0000000108037824 */ /* 0x000fe200078e0a03 */
[C---:B------:R-:W-:Y:S01]  /*0560*/  IADD3 R6, PT, PT, R5.reuse, 0x7f, -R6 ;  /* 0x0000007f05067810 */ /* 0x040fe20007ffe806 */
[----:B------:R-:W-:Y:S02]  /*0570*/  IMAD R0, R5, -0x800000, R7 ;  /* 0xff80000005007824 */ /* 0x000fe400078e0207 */
[----:B------:R-:W0:Y:S01]  /*0580*/  MUFU.RCP R8, R3 ;  /* 0x0000000300087308 */ /* 0x000e220000001000 */
[----:B------:R-:W-:Y:S01]  /*0590*/  FADD.FTZ R11, -R3, -RZ ;  /* 0x800000ff030b7221 */ /* 0x000fe20000010100 */
[----:B------:R-:W-:-:S03]  /*05a0*/  IMAD.IADD R6, R6, 0x1, R9 ;  /* 0x0000000106067824 */ /* 0x000fc600078e0209 */
        /* <DEDUP_REMOVED lines=9> */
[----:B------:R-:W-:-:S04]  /*0640*/  IMAD.IADD R9, R3, 0x1, R6 ;  /* 0x0000000103097824 */ /* 0x000fc800078e0206 */
[----:B------:R-:W-:-:S05]  /*0650*/  VIADD R3, R9, 0xffffffff ;  /* 0xffffffff09037836 */ /* 0x000fca0000000000 */
        /* <DEDUP_REMOVED lines=10> */
[CCC-:B------:R-:W-:Y:S01]  /*0700*/  FFMA.RM R6, R10.reuse, R8.reuse, R7.reuse ;  /* 0x000000080a067223 */ /* 0x1c0fe20000004007 */
[C---:B------:R-:W-:Y:S02]  /*0710*/  ISETP.NE.AND P2, PT, R9.reuse, RZ, PT ;  /* 0x000000ff0900720c */ /* 0x040fe40003f45270 */
[----:B------:R-:W-:Y:S02]  /*0720*/  ISETP.NE.AND P1, PT, R9, RZ, PT ;  /* 0x000000ff0900720c */ /* 0x000fe40003f25270 */
[----:B------:R-:W-:Y:S01]  /*0730*/  LOP3.LUT R5, R3, 0x7fffff, RZ, 0xc0, !PT ;  /* 0x007fffff03057812 */ /* 0x000fe200078ec0ff */
[----:B------:R-:W-:Y:S01]  /*0740*/  FFMA.RP R3, R10, R8, R7 ;  /* 0x000000080a037223 */ /* 0x000fe20000008007 */
[----:B------:R-:W-:Y:S02]  /*0750*/  VIADD R8, R9, 0x20 ;  /* 0x0000002009087836 */ /* 0x000fe40000000000 */
[----:B------:R-:W-:Y:S01]  /*0760*/  LOP3.LUT R5, R5, 0x800000, RZ, 0xfc, !PT ;  /* 0x0080000005057812 */ /* 0x000fe200078efcff */
[----:B------:R-:W-:Y:S01]  /*0770*/  IMAD.MOV R7, RZ, RZ, -R9 ;  /* 0x000000ffff077224 */ /* 0x000fe200078e0a09 */
[----:B------:R-:W-:-:S02]  /*0780*/  FSETP.NEU.FTZ.AND P0, PT, R3, R6, PT ;  /* 0x000000060300720b */ /* 0x000fc40003f1d000 */
[----:B------:R-:W-:Y:S02]  /*0790*/  SHF.L.U32 R8, R5, R8, RZ ;  /* 0x0000000805087219 */ /* 0x000fe400000006ff */
[----:B------:R-:W-:Y:S02]  /*07a0*/  SEL R6, R7, RZ, P2 ;  /* 0x000000ff07067207 */ /* 0x000fe40001000000 */
[----:B------:R-:W-:Y:S02]  /*07b0*/  ISETP.NE.AND P1, PT, R8, RZ, P1 ;  /* 0x000000ff0800720c */ /* 0x000fe40000f25270 */
[----:B------:R-:W-:Y:S02]  /*07c0*/  SHF.R.U32.HI R6, RZ, R6, R5 ;  /* 0x00000006ff067219 */ /* 0x000fe40000011605 */
[----:B------:R-:W-:Y:S02]  /*07d0*/  PLOP3.LUT P0, PT, P0, P1, PT, 0xf8, 0x8f ;  /* 0x00000000008f781c */ /* 0x000fe40000703f70 */
[----:B------:R-:W-:-:S02]  /*07e0*/  SHF.R.U32.HI R8, RZ, 0x1, R6 ;  /* 0x00000001ff087819 */ /* 0x000fc40000011606 */
[----:B------:R-:W-:-:S04]  /*07f0*/  SEL R3, RZ, 0x1, !P0 ;  /* 0x00000001ff037807 */ /* 0x000fc80004000000 */
[----:B------:R-:W-:-:S04]  /*0800*/  LOP3.LUT R3, R3, 0x1, R8, 0xf8, !PT ;  /* 0x0000000103037812 */ /* 0x000fc800078ef808 */
[----:B------:R-:W-:-:S05]  /*0810*/  LOP3.LUT R3, R3, R6, RZ, 0xc0, !PT ;  /* 0x0000000603037212 */ /* 0x000fca00078ec0ff */
[----:B------:R-:W-:-:S05]  /*0820*/  IMAD.IADD R3, R8, 0x1, R3 ;  /* 0x0000000108037824 */ /* 0x000fca00078e0203 */
[----:B------:R-:W-:Y:S01]  /*0830*/  LOP3.LUT R0, R3, R0, RZ, 0xfc, !PT ;  /* 0x0000000003007212 */ /* 0x000fe200078efcff */
[----:B------:R-:W-:Y:S06]  /*0840*/  BRA `(.L_x_30) ;  /* 0x0000000000107947 */ /* 0x000fec0003800000 */
.L_x_29:
[----:B------:R-:W-:-:S04]  /*0850*/  LOP3.LUT R0, R0, 0x80000000, RZ, 0xc0, !PT ;  /* 0x8000000000007812 */ /* 0x000fc800078ec0ff */
[----:B------:R-:W-:Y:S01]  /*0860*/  LOP3.LUT R0, R0, 0x7f800000, RZ, 0xfc, !PT ;  /* 0x7f80000000007812 */ /* 0x000fe200078efcff */
[----:B------:R-:W-:Y:S06]  /*0870*/  BRA `(.L_x_30) ;  /* 0x0000000000047947 */ /* 0x000fec0003800000 */
.L_x_28:
[----:B------:R-:W-:-:S07]  /*0880*/  IMAD R0, R6, 0x800000, R0 ;  /* 0x0080000006007824 */ /* 0x000fce00078e0200 */
.L_x_30:
[----:B------:R-:W-:Y:S05]  /*0890*/  BSYNC.RECONVERGENT B2 ;  /* 0x0000000000027941 */ /* 0x000fea0003800200 */
.L_x_27:
[----:B------:R-:W-:Y:S05]  /*08a0*/  BRA `(.L_x_31) ;  /* 0x0000000000207947 */ /* 0x000fea0003800000 */
.L_x_26:
[----:B------:R-:W-:-:S04]  /*08b0*/  LOP3.LUT R0, R8, 0x80000000, R7, 0x48, !PT ;  /* 0x8000000008007812 */ /* 0x000fc800078e4807 */
[----:B------:R-:W-:Y:S01]  /*08c0*/  LOP3.LUT R0, R0, 0x7f800000, RZ, 0xfc, !PT ;  /* 0x7f80000000007812 */ /* 0x000fe200078efcff */
[----:B------:R-:W-:Y:S06]  /*08d0*/  BRA `(.L_x_31) ;  /* 0x0000000000147947 */ /* 0x000fec0003800000 */
.L_x_25:
[----:B------:R-:W-:Y:S01]  /*08e0*/  LOP3.LUT R0, R8, 0x80000000, R7, 0x48, !PT ;  /* 0x8000000008007812 */ /* 0x000fe200078e4807 */
[----:B------:R-:W-:Y:S06]  /*08f0*/  BRA `(.L_x_31) ;  /* 0x00000000000c7947 */ /* 0x000fec0003800000 */
.L_x_24:
[----:B------:R-:W0:Y:S01]  /*0900*/  MUFU.RSQ R0, -QNAN ;  /* 0xffc0000000007908 */ /* 0x000e220000001400 */
[----:B------:R-:W-:Y:S05]  /*0910*/  BRA `(.L_x_31) ;  /* 0x0000000000047947 */ /* 0x000fea0003800000 */
.L_x_23:
[----:B------:R-:W-:-:S07]  /*0920*/  FADD.FTZ R0, R0, R3 ;  /* 0x0000000300007221 */ /* 0x000fce0000010000 */
.L_x_31:
[----:B------:R-:W-:Y:S05]  /*0930*/  BSYNC.RECONVERGENT B1 ;  /* 0x0000000000017941 */ /* 0x000fea0003800200 */
.L_x_21:
[----:B------:R-:W-:-:S04]  /*0940*/  IMAD.MOV.U32 R5, RZ, RZ, 0x0 ;  /* 0x00000000ff057424 */ /* 0x000fc800078e00ff */
[----:B0-----:R-:W-:Y:S05]  /*0950*/  RET.REL.NODEC R4 `(_Z19update_differentialPfPKfS1_S1_i) ;  /* 0xfffffff404a87950 */ /* 0x001fea0003c3ffff */
.L_x_32:
        /* <DEDUP_REMOVED lines=10> */
.L_x_138:


//--------------------- .text._Z17init_differentialPfPKfS1_S1_ --------------------------
	.section	.text._Z17init_differentialPfPKfS1_S1_,"ax",@progbits
	.align	128
        .global         _Z17init_differentialPfPKfS1_S1_
        .type           _Z17init_differentialPfPKfS1_S1_,@function
        .size           _Z17init_differentialPfPKfS1_S1_,(.L_x_139 - _Z17init_differentialPfPKfS1_S1_)
        .other          _Z17init_differentialPfPKfS1_S1_,@"STO_CUDA_ENTRY STV_DEFAULT"
_Z17init_differentialPfPKfS1_S1_:
.text._Z17init_differentialPfPKfS1_S1_:
        /* <DEDUP_REMOVED lines=19> */
[----:B--2---:R-:W-:-:S06]  /*0130*/  IMAD.WIDE R6, R2, 0x4, R6 ;  /* 0x0000000402067825 */ /* 0x004fcc00078e0206 */
[----:B------:R-:W2:Y:S01]  /*0140*/  LDG.E R7, desc[UR4][R6.64+0x27744] ;  /* 0x0277440406077981 */ /* 0x000ea2000c1e1900 */
[----:B---3--:R-:W-:-:S05]  /*0150*/  IMAD.WIDE R4, R2, 0x4, R4 ;  /* 0x0000000402047825 */ /* 0x008fca00078e0204 */
[----:B------:R-:W2:Y:S01]  /*0160*/  LDG.E R0, desc[UR4][R4.64+0x27744] ;  /* 0x0277440404007981 */ /* 0x000ea2000c1e1900 */
[----:B------:R-:W-:Y:S01]  /*0170*/  BSSY.RECONVERGENT B0, `(.L_x_33) ;  /* 0x000000e000007945 */ /* 0x000fe20003800200 */
[----:B----4-:R-:W-:-:S04]  /*0180*/  FADD R3, R8, 1 ;  /* 0x3f80000008037421 */ /* 0x010fc80000000000 */
[----:B------:R-:W0:Y:S01]  /*0190*/  MUFU.RCP R10, R3 ;  /* 0x00000003000a7308 */ /* 0x000e220000001000 */
[----:B--2---:R-:W-:-:S07]  /*01a0*/  FMUL R0, R0, R7 ;  /* 0x0000000700007220 */ /* 0x004fce0000400000 */
[----:B------:R-:W1:Y:S01]  /*01b0*/  FCHK P0, R0, R3 ;  /* 0x0000000300007302 */ /* 0x000e620000000000 */
[----:B0-----:R-:W-:-:S04]  /*01c0*/  FFMA R11, -R3, R10, 1 ;  /* 0x3f800000030b7423 */ /* 0x001fc8000000010a */
[----:B------:R-:W-:-:S04]  /*01d0*/  FFMA R11, R10, R11, R10 ;  /* 0x0000000b0a0b7223 */ /* 0x000fc8000000000a */
[----:B------:R-:W-:-:S04]  /*01e0*/  FFMA R8, R0, R11, RZ ;  /* 0x0000000b00087223 */ /* 0x000fc800000000ff */
[----:B------:R-:W-:-:S04]  /*01f0*/  FFMA R9, -R3, R8, R0 ;  /* 0x0000000803097223 */ /* 0x000fc80000000100 */
[----:B------:R-:W-:Y:S01]  /*0200*/  FFMA R9, R11, R9, R8 ;  /* 0x000000090b097223 */ /* 0x000fe20000000008 */
[----:B-1----:R-:W-:Y:S06]  /*0210*/  @!P0 BRA `(.L_x_34) ;  /* 0x00000000000c8947 */ /* 0x002fec0003800000 */
[----:B------:R-:W-:-:S07]  /*0220*/  MOV R4, 0x240 ;  /* 0x0000024000047802 */ /* 0x000fce0000000f00 */
[----:B------:R-:W-:Y:S05]  /*0230*/  CALL.REL.NOINC `($__internal_3_$__cuda_sm3x_div_rn_noftz_f32_slowpath) ;  /* 0x0000000000187944 */ /* 0x000fea0003c00000 */
[----:B------:R-:W-:-:S07]  /*0240*/  IMAD.MOV.U32 R9, RZ, RZ, R0 ;  /* 0x000000ffff097224 */ /* 0x000fce00078e0000 */
.L_x_34:
[----:B------:R-:W-:Y:S05]  /*0250*/  BSYNC.RECONVERGENT B0 ;  /* 0x0000000000007941 */ /* 0x000fea0003800200 */
.L_x_33:
[----:B------:R-:W0:Y:S02]  /*0260*/  LDC.64 R4, c[0x0][0x380] ;  /* 0x0000e000ff047b82 */ /* 0x000e240000000a00 */
[----:B0-----:R-:W-:-:S05]  /*0270*/  IMAD.WIDE R2, R2, 0x4, R4 ;  /* 0x0000000402027825 */ /* 0x001fca00078e0204 */
[----:B------:R-:W-:Y:S01]  /*0280*/  STG.E desc[UR4][R2.64], R9 ;  /* 0x0000000902007986 */ /* 0x000fe2000c101904 */
[----:B------:R-:W-:Y:S05]  /*0290*/  EXIT ;  /* 0x000000000000794d */ /* 0x000fea0003800000 */
        .weak           $__internal_3_$__cuda_sm3x_div_rn_noftz_f32_slowpath
        .type           $__internal_3_$__cuda_sm3x_div_rn_noftz_f32_slowpath,@function
        .size           $__internal_3_$__cuda_sm3x_div_rn_noftz_f32_slowpath,(.L_x_139 - $__internal_3_$__cuda_sm3x_div_rn_noftz_f32_slowpath)
$__internal_3_$__cuda_sm3x_div_rn_noftz_f32_slowpath:
        /* <DEDUP_REMOVED lines=36> */
.L_x_36:
        /* <DEDUP_REMOVED lines=51> */
.L_x_43:
[----:B------:R-:W-:-:S04]  /*0810*/  LOP3.LUT R0, R0, 0x80000000, RZ, 0xc0, !PT ;  /* 0x8000000000007812 */ /* 0x000fc800078ec0ff */
[----:B------:R-:W-:Y:S01]  /*0820*/  LOP3.LUT R0, R0, 0x7f800000, RZ, 0xfc, !PT ;  /* 0x7f80000000007812 */ /* 0x000fe200078efcff */
[----:B------:R-:W-:Y:S06]  /*0830*/  BRA `(.L_x_44) ;  /* 0x0000000000047947 */ /* 0x000fec0003800000 */
.L_x_42:
[----:B------:R-:W-:-:S07]  /*0840*/  IMAD R0, R6, 0x800000, R0 ;  /* 0x0080000006007824 */ /* 0x000fce00078e0200 */
.L_x_44:
[----:B------:R-:W-:Y:S05]  /*0850*/  BSYNC.RECONVERGENT B2 ;  /* 0x0000000000027941 */ /* 0x000fea0003800200 */
.L_x_41:
[----:B------:R-:W-:Y:S05]  /*0860*/  BRA `(.L_x_45) ;  /* 0x0000000000207947 */ /* 0x000fea0003800000 */
.L_x_40:
[----:B------:R-:W-:-:S04]  /*0870*/  LOP3.LUT R0, R8, 0x80000000, R7, 0x48, !PT ;  /* 0x8000000008007812 */ /* 0x000fc800078e4807 */
[----:B------:R-:W-:Y:S01]  /*0880*/  LOP3.LUT R0, R0, 0x7f800000, RZ, 0xfc, !PT ;  /* 0x7f80000000007812 */ /* 0x000fe200078efcff */
[----:B------:R-:W-:Y:S06]  /*0890*/  BRA `(.L_x_45) ;  /* 0x0000000000147947 */ /* 0x000fec0003800000 */
.L_x_39:
[----:B------:R-:W-:Y:S01]  /*08a0*/  LOP3.LUT R0, R8, 0x80000000, R7, 0x48, !PT ;  /* 0x8000000008007812 */ /* 0x000fe200078e4807 */
[----:B------:R-:W-:Y:S06]  /*08b0*/  BRA `(.L_x_45) ;  /* 0x00000000000c7947 */ /* 0x000fec0003800000 */
.L_x_38:
[----:B------:R-:W0:Y:S01]  /*08c0*/  MUFU.RSQ R0, -QNAN ;  /* 0xffc0000000007908 */ /* 0x000e220000001400 */
[----:B------:R-:W-:Y:S05]  /*08d0*/  BRA `(.L_x_45) ;  /* 0x0000000000047947 */ /* 0x000fea0003800000 */
.L_x_37:
[----:B------:R-:W-:-:S07]  /*08e0*/  FADD.FTZ R0, R0, R3 ;  /* 0x0000000300007221 */ /* 0x000fce0000010000 */
.L_x_45:
[----:B------:R-:W-:Y:S05]  /*08f0*/  BSYNC.RECONVERGENT B1 ;  /* 0x0000000000017941 */ /* 0x000fea0003800200 */
.L_x_35:
[----:B------:R-:W-:-:S04]  /*0900*/  IMAD.MOV.U32 R5, RZ, RZ, 0x0 ;  /* 0x00000000ff057424 */ /* 0x000fc800078e00ff */
[----:B0-----:R-:W-:Y:S05]  /*0910*/  RET.REL.NODEC R4 `(_Z17init_differentialPfPKfS1_S1_) ;  /* 0xfffffff404b87950 */ /* 0x001fea0003c3ffff */
.L_x_46:
        /* <DEDUP_REMOVED lines=14> */
.L_x_139:


//--------------------- .text._Z8laplace2PKfPf    --------------------------
	.section	.text._Z8laplace2PKfPf,"ax",@progbits
	.align	128
        .global         _Z8laplace2PKfPf
        .type           _Z8laplace2PKfPf,@function
        .size           _Z8laplace2PKfPf,(.L_x_148 - _Z8laplace2PKfPf)
        .other          _Z8laplace2PKfPf,@"STO_CUDA_ENTRY STV_DEFAULT"
_Z8laplace2PKfPf:
.text._Z8laplace2PKfPf:
[----:B------:R-:W-:Y:S08]  /*0000*/  LDC R1, c[0x0][0x37c] ;  /* 0x0000df00ff017b82 */ /* 0x000ff00000000800 */
[----:B------:R-:W0:Y:S01]  /*0010*/  LDC.64 R2, c[0x0][0x388] ;  /* 0x0000e200ff027b82 */ /* 0x000e220000000a00 */
[----:B------:R-:W0:Y:S02]  /*0020*/  LDCU.64 UR10, c[0x0][0x358] ;  /* 0x00006b00ff0a77ac */ /* 0x000e240008000a00 */
[----:B0-----:R-:W2:Y:S04]  /*0030*/  LDG.E R0, desc[UR10][R2.64+0x27748] ;  /* 0x0277480a02007981 */ /* 0x001ea8000c1e1900 */
[----:B------:R-:W2:Y:S04]  /*0040*/  LDG.E R5, desc[UR10][R2.64+0x27a68] ;  /* 0x027a680a02057981 */ /* 0x000ea8000c1e1900 */
[----:B------:R-:W3:Y:S04]  /*0050*/  LDG.E R14, desc[UR10][R2.64+0x27a60] ;  /* 0x027a600a020e7981 */ /* 0x000ee8000c1e1900 */
[----:B------:R-:W3:Y:S04]  /*0060*/  LDG.E R15, desc[UR10][R2.64+0x27d88] ;  /* 0x027d880a020f7981 */ /* 0x000ee8000c1e1900 */
[----:B------:R-:W4:Y:S04]  /*0070*/  LDG.E R24, desc[UR10][R2.64+0x4ee80] ;  /* 0x04ee800a02187981 */ /* 0x000f28000c1e1900 */
[----:B------:R-:W4:Y:S04]  /*0080*/  LDG.E R25, desc[UR10][R2.64+0x4eb60] ;  /* 0x04eb600a02197981 */ /* 0x000f28000c1e1900 */
[----:B------:R-:W5:Y:S04]  /*0090*/  LDG.E R18, desc[UR10][R2.64+0x4ee8c] ;  /* 0x04ee8c0a02127981 */ /* 0x000f68000c1e1900 */
        /* <DEDUP_REMOVED lines=15> */
[----:B------:R-:W5:Y:S01]  /*0190*/  LDG.E R17, desc[UR10][R2.64+0x9e354] ;  /* 0x09e3540a02117981 */ /* 0x000f62000c1e1900 */
[----:B--2---:R-:W-:-:S03]  /*01a0*/  FADD R12, R0, R5 ;  /* 0x00000005000c7221 */ /* 0x004fc60000000000 */
[----:B------:R-:W2:Y:S04]  /*01b0*/  LDG.E R0, desc[UR10][R2.64+0x9d9f0] ;  /* 0x09d9f00a02007981 */ /* 0x000ea8000c1e1900 */
[----:B------:R-:W2:Y:S01]  /*01c0*/  LDG.E R5, desc[UR10][R2.64+0x9d6c8] ;  /* 0x09d6c80a02057981 */ /* 0x000ea2000c1e1900 */
[----:B------:R-:W-:Y:S01]  /*01d0*/  FMUL R29, R12, 0.5 ;  /* 0x3f0000000c1d7820 */ /* 0x000fe20000400000 */
[----:B---3--:R-:W-:Y:S02]  /*01e0*/  FADD R14, R14, R15 ;  /* 0x0000000f0e0e7221 */ /* 0x008fe40000000000 */
[----:B------:R-:W3:Y:S04]  /*01f0*/  LDG.E R12, desc[UR10][R2.64+0x9dd14] ;  /* 0x09dd140a020c7981 */ /* 0x000ee8000c1e1900 */
[----:B------:R-:W3:Y:S01]  /*0200*/  LDG.E R15, desc[UR10][R2.64+0x9e034] ;  /* 0x09e0340a020f7981 */ /* 0x000ee2000c1e1900 */
[----:B------:R-:W-:-:S03]  /*0210*/  FMUL R26, R14, 0.5 ;  /* 0x3f0000000e1a7820 */ /* 0x000fc60000400000 */
[----:B------:R-:W3:Y:S01]  /*0220*/  LDG.E R14, desc[UR10][R2.64+0x9e02c] ;  /* 0x09e02c0a020e7981 */ /* 0x000ee2000c1e1900 */
[----:B----4-:R-:W-:Y:S01]  /*0230*/  FADD R24, R24, R25 ;  /* 0x0000001918187221 */ /* 0x010fe20000000000 */
[----:B-----5:R-:W-:Y:S02]  /*0240*/  FADD R25, R18, R21 ;  /* 0x0000001512197221 */ /* 0x020fe40000000000 */
[----:B------:R-:W4:Y:S04]  /*0250*/  LDG.E R18, desc[UR10][R2.64+0xc544c] ;  /* 0x0c544c0a02127981 */ /* 0x000f28000c1e1900 */
[----:B------:R-:W4:Y:S01]  /*0260*/  LDG.E R21, desc[UR10][R2.64+0xc512c] ;  /* 0x0c512c0a02157981 */ /* 0x000f22000c1e1900 */
[----:B------:R-:W-:-:S03]  /*0270*/  FADD R28, R16, R19 ;  /* 0x00000013101c7221 */ /* 0x000fc60000000000 */
[----:B------:R0:W-:Y:S04]  /*0280*/  STG.E desc[UR10][R2.64+0x27a64], R26 ;  /* 0x027a641a02007986 */ /* 0x0001e8000c10190a */
[----:B------:R-:W5:Y:S04]  /*0290*/  LDG.E R16, desc[UR10][R2.64+0xc5134] ;  /* 0x0c51340a02107981 */ /* 0x000f68000c1e1900 */
[----:B------:R-:W5:Y:S01]  /*02a0*/  LDG.E R19, desc[UR10][R2.64+0xc4e0c] ;  /* 0x0c4e0c0a02137981 */ /* 0x000f62000c1e1900 */
[----:B0-----:R-:W-:-:S03]  /*02b0*/  FADD R26, R10, R13 ;  /* 0x0000000d0a1a7221 */ /* 0x001fc60000000000 */
[----:B------:R-:W5:Y:S04]  /*02c0*/  LDG.E R10, desc[UR10][R2.64+0xc5770] ;  /* 0x0c57700a020a7981 */ /* 0x000f68000c1e1900 */
[----:B------:R-:W5:Y:S01]  /*02d0*/  LDG.E R13, desc[UR10][R2.64+0xc5a98] ;  /* 0x0c5a980a020d7981 */ /* 0x000f62000c1e1900 */
[----:B------:R-:W-:Y:S01]  /*02e0*/  FADD R22, R22, R27 ;  /* 0x0000001b16167221 */ /* 0x000fe20000000000 */
[----:B------:R-:W-:Y:S01]  /*02f0*/  FMUL R25, R25, 0.5 ;  /* 0x3f00000019197820 */ /* 0x000fe20000400000 */
[----:B------:R-:W-:Y:S01]  /*0300*/  FADD R6, R6, R9 ;  /* 0x0000000906067221 */ /* 0x000fe20000000000 */
[----:B------:R0:W-:Y:S01]  /*0310*/  STG.E desc[UR10][R2.64+0x27744], R29 ;  /* 0x0277441d02007986 */ /* 0x0001e2000c10190a */
[----:B------:R-:W-:Y:S02]  /*0320*/  FMUL R27, R22, 0.5 ;  /* 0x3f000000161b7820 */ /* 0x000fe40000400000 */
[----:B------:R-:W-:Y:S01]  /*0330*/  FMUL R9, R6, 0.5 ;  /* 0x3f00000006097820 */ /* 0x000fe20000400000 */
[----:B------:R1:W-:Y:S04]  /*0340*/  STG.E desc[UR10][R2.64+0x4ee88], R25 ;  /* 0x04ee881902007986 */ /* 0x0003e8000c10190a */
[----:B------:R-:W5:Y:S01]  /*0350*/  LDG.E R22, desc[UR10][R2.64+0xec878] ;  /* 0x0ec8780a02167981 */ /* 0x000f62000c1e1900 */
[----:B0-----:R-:W-:Y:S01]  /*0360*/  FMUL R29, R24, 0.5 ;  /* 0x3f000000181d7820 */ /* 0x001fe20000400000 */
[----:B------:R-:W-:Y:S01]  /*0370*/  FADD R24, R8, R11 ;  /* 0x0000000b08187221 */ /* 0x000fe20000000000 */
[----:B------:R-:W-:Y:S01]  /*0380*/  FADD R20, R20, R23 ;  /* 0x0000001714147221 */ /* 0x000fe20000000000 */
[----:B------:R-:W5:Y:S02]  /*0390*/  LDG.E R8, desc[UR10][R2.64+0xc5458] ;  /* 0x0c54580a02087981 */ /* 0x000f64000c1e1900 */
[----:B------:R-:W-:-:S02]  /*03a0*/  FMUL R23, R24, 0.5 ;  /* 0x3f00000018177820 */ /* 0x000fc40000400000 */
[----:B------:R-:W5:Y:S04]  /*03b0*/  LDG.E R11, desc[UR10][R2.64+0xc5778] ;  /* 0x0c57780a020b7981 */ /* 0x000f68000c1e1900 */
[----:B-1----:R-:W5:Y:S04]  /*03c0*/  LDG.E R25, desc[UR10][R2.64+0xec550] ;  /* 0x0ec5500a02197981 */ /* 0x002f68000c1e1900 */
[----:B------:R0:W-:Y:S04]  /*03d0*/  STG.E desc[UR10][R2.64+0x4eb64], R27 ;  /* 0x04eb641b02007986 */ /* 0x0001e8000c10190a */
[----:B------:R1:W-:Y:S04]  /*03e0*/  STG.E desc[UR10][R2.64+0x762a8], R9 ;  /* 0x0762a80902007986 */ /* 0x0003e8000c10190a */
[----:B------:R-:W5:Y:S01]  /*03f0*/  LDG.E R6, desc[UR10][R2.64+0xeceb4] ;  /* 0x0eceb40a02067981 */ /* 0x000f62000c1e1900 */
[----:B0-----:R-:W-:-:S03]  /*0400*/  FMUL R27, R26, 0.5 ;  /* 0x3f0000001a1b7820 */ /* 0x001fc60000400000 */
[----:B------:R0:W-:Y:S04]  /*0410*/  STG.E desc[UR10][R2.64+0x4ee84], R29 ;  /* 0x04ee841d02007986 */ /* 0x0001e8000c10190a */
[----:B-1----:R-:W5:Y:S01]  /*0420*/  LDG.E R9, desc[UR10][R2.64+0xed1dc] ;  /* 0x0ed1dc0a02097981 */ /* 0x002f62000c1e1900 */
[----:B------:R-:W-:-:S03]  /*0430*/  FADD R26, R4, R7 ;  /* 0x00000007041a7221 */ /* 0x000fc60000000000 */
[----:B------:R1:W-:Y:S01]  /*0440*/  STG.E desc[UR10][R2.64+0x765c8], R23 ;  /* 0x0765c81702007986 */ /* 0x0003e2000c10190a */
[----:B0-----:R-:W-:-:S03]  /*0450*/  FMUL R29, R20, 0.5 ;  /* 0x3f000000141d7820 */ /* 0x001fc60000400000 */
[----:B------:R-:W-:Y:S04]  /*0460*/  STG.E desc[UR10][R2.64+0x765cc], R27 ;  /* 0x0765cc1b02007986 */ /* 0x000fe8000c10190a */
[----:B------:R-:W5:Y:S04]  /*0470*/  LDG.E R20, desc[UR10][R2.64+0x113fbc] ;  /* 0x113fbc0a02147981 */ /* 0x000f68000c1e1900 */
[----:B-1----:R-:W5:Y:S04]  /*0480*/  LDG.E R23, desc[UR10][R2.64+0x113c94] ;  /* 0x113c940a02177981 */ /* 0x002f68000c1e1900 */
[----:B------:R-:W5:Y:S04]  /*0490*/  LDG.E R4, desc[UR10][R2.64+0xecb9c] ;  /* 0x0ecb9c0a02047981 */ /* 0x000f68000c1e1900 */
[----:B------:R-:W5:Y:S04]  /*04a0*/  LDG.E R7, desc[UR10][R2.64+0xecebc] ;  /* 0x0ecebc0a02077981 */ /* 0x000f68000c1e1900 */
[----:B------:R0:W-:Y:S02]  /*04b0*/  STG.E desc[UR10][R2.64+0x768ec], R29 ;  /* 0x0768ec1d02007986 */ /* 0x0001e4000c10190a */
[----:B0-----:R-:W-:Y:S01]  /*04c0*/  FMUL R29, R26, 0.5 ;  /* 0x3f0000001a1d7820 */ /* 0x001fe20000400000 */
[----:B--2---:R-:W-:-:S02]  /*04d0*/  FADD R24, R0, R5 ;  /* 0x0000000500187221 */ /* 0x004fc40000000000 */
[----:B------:R-:W2:Y:S04]  /*04e0*/  LDG.E R0, desc[UR10][R2.64+0xecb90] ;  /* 0x0ecb900a02007981 */ /* 0x000ea8000c1e1900 */
[----:B------:R-:W2:Y:S01]  /*04f0*/  LDG.E R5, desc[UR10][R2.64+0xec870] ;  /* 0x0ec8700a02057981 */ /* 0x000ea2000c1e1900 */
[----:B---3--:R-:W-:Y:S01]  /*0500*/  FADD R12, R12, R15 ;  /* 0x0000000f0c0c7221 */ /* 0x008fe20000000000 */
[----:B------:R-:W-:Y:S02]  /*0510*/  FMUL R27, R24, 0.5 ;  /* 0x3f000000181b7820 */ /* 0x000fe40000400000 */
[----:B------:R-:W3:Y:S01]  /*0520*/  LDG.E R15, desc[UR10][R2.64+0x113fb4] ;  /* 0x113fb40a020f7981 */ /* 0x000ee2000c1e1900 */
[----:B------:R-:W-:Y:S01]  /*0530*/  FADD R14, R14, R17 ;  /* 0x000000110e0e7221 */ /* 0x000fe20000000000 */
[----:B------:R-:W-:-:S02]  /*0540*/  FMUL R24, R12, 0.5 ;  /* 0x3f0000000c187820 */ /* 0x000fc40000400000 */
[----:B------:R-:W3:Y:S01]  /*0550*/  LDG.E R17, desc[UR10][R2.64+0x114600] ;  /* 0x1146000a02117981 */ /* 0x000ee2000c1e1900 */
[----:B------:R-:W-:-:S03]  /*0560*/  FMUL R26, R14, 0.5 ;  /* 0x3f0000000e1a7820 */ /* 0x000fc60000400000 */
[----:B------:R4:W-:Y:S04]  /*0570*/  STG.E desc[UR10][R2.64+0x9dd10], R24 ;  /* 0x09dd101802007986 */ /* 0x0009e8000c10190a */
[----:B------:R-:W3:Y:S04]  /*0580*/  LDG.E R12, desc[UR10][R2.64+0x1142d4] ;  /* 0x1142d40a020c7981 */ /* 0x000ee8000c1e1900 */
[----:B------:R-:W3:Y:S01]  /*0590*/  LDG.E R14, desc[UR10][R2.64+0x1142e0] ;  /* 0x1142e00a020e7981 */ /* 0x000ee2000c1e1900 */
[----:B----4-:R-:W-:-:S03]  /*05a0*/  FADD R24, R18, R21 ;  /* 0x0000001512187221 */ /* 0x010fc60000000000 */
[----:B------:R-:W4:Y:S04]  /*05b0*/  LDG.E R18, desc[UR10][R2.64+0x13b700] ;  /* 0x13b7000a02127981 */ /* 0x000f28000c1e1900 */
[----:B------:R-:W4:Y:S01]  /*05c0*/  LDG.E R21, desc[UR10][R2.64+0x13b3d8] ;  /* 0x13b3d80a02157981 */ /* 0x000f22000c1e1900 */
[----:B------:R-:W-:-:S05]  /*05d0*/  FMUL R28, R28, 0.5 ;  /* 0x3f0000001c1c7820 */ /* 0x000fca0000400000 */
[----:B------:R0:W-:Y:S01]  /*05e0*/  STG.E desc[UR10][R2.64+0x4f1a8], R28 ;  /* 0x04f1a81c02007986 */ /* 0x0001e2000c10190a */
[----:B-----5:R-:W-:-:S03]  /*05f0*/  FADD R13, R10, R13 ;  /* 0x0000000d0a0d7221 */ /* 0x020fc60000000000 */
[----:B------:R1:W-:Y:S04]  /*0600*/  STG.E desc[UR10][R2.64+0x9d9ec], R27 ;  /* 0x09d9ec1b02007986 */ /* 0x0003e8000c10190a */
[----:B------:R-:W5:Y:S01]  /*0610*/  LDG.E R10, desc[UR10][R2.64+0x13ba24] ;  /* 0x13ba240a020a7981 */ /* 0x000f62000c1e1900 */
[----:B0-----:R-:W-:-:S03]  /*0620*/  FADD R28, R16, R19 ;  /* 0x00000013101c7221 */ /* 0x001fc60000000000 */
[----:B------:R-:W5:Y:S04]  /*0630*/  LDG.E R16, desc[UR10][R2.64+0x1145f8] ;  /* 0x1145f80a02107981 */ /* 0x000f68000c1e1900 */
[----:B------:R-:W5:Y:S01]  /*0640*/  LDG.E R19, desc[UR10][R2.64+0x114920] ;  /* 0x1149200a02137981 */ /* 0x000f62000c1e1900 */
[----:B-1----:R-:W-:Y:S01]  /*0650*/  FMUL R27, R28, 0.5 ;  /* 0x3f0000001c1b7820 */ /* 0x002fe20000400000 */
[----:B------:R-:W-:Y:S02]  /*0660*/  FMUL R28, R13, 0.5 ;  /* 0x3f0000000d1c7820 */ /* 0x000fe40000400000 */
[----:B------:R-:W5:Y:S04]  /*0670*/  LDG.E R13, desc[UR10][R2.64+0x13bd44] ;  /* 0x13bd440a020d7981 */ /* 0x000f68000c1e1900 */
[----:B------:R0:W-:Y:S04]  /*0680*/  STG.E desc[UR10][R2.64+0x9dd0c], R29 ;  /* 0x09dd0c1d02007986 */ /* 0x0001e8000c10190a */
[----:B------:R1:W-:Y:S01]  /*0690*/  STG.E desc[UR10][R2.64+0xc5130], R27 ;  /* 0x0c51301b02007986 */ /* 0x0003e2000c10190a */
[----:B------:R-:W-:Y:S01]  /*06a0*/  FADD R22, R22, R25 ;  /* 0x0000001916167221 */ /* 0x000fe20000000000 */
[----:B0-----:R-:W-:Y:S01]  /*06b0*/  FMUL R29, R24, 0.5 ;  /* 0x3f000000181d7820 */ /* 0x001fe20000400000 */
[----:B------:R-:W-:-:S02]  /*06c0*/  FADD R24, R8, R11 ;  /* 0x0000000b08187221 */ /* 0x000fc40000000000 */
[----:B------:R-:W5:Y:S01]  /*06d0*/  LDG.E R8, desc[UR10][R2.64+0x13ba18] ;  /* 0x13ba180a02087981 */ /* 0x000f62000c1e1900 */
[----:B-1----:R-:W-:-:S03]  /*06e0*/  FMUL R27, R22, 0.5 ;  /* 0x3f000000161b7820 */ /* 0x002fc60000400000 */
[----:B------:R-:W5:Y:S04]  /*06f0*/  LDG.E R11, desc[UR10][R2.64+0x13b6f8] ;  /* 0x13b6f80a020b7981 */ /* 0x000f68000c1e1900 */
[----:B------:R0:W-:Y:S01]  /*0700*/  STG.E desc[UR10][R2.64+0x9e030], R26 ;  /* 0x09e0301a02007986 */ /* 0x0001e2000c10190a */
[----:B------:R-:W-:Y:S01]  /*0710*/  FMUL R25, R24, 0.5 ;  /* 0x3f00000018197820 */ /* 0x000fe20000400000 */
[----:B0-----:R-:W-:Y:S02]  /*0720*/  FADD R26, R6, R9 ;  /* 0x00000009061a7221 */ /* 0x001fe40000000000 */
[----:B------:R-:W5:Y:S04]  /*0730*/  LDG.E R6, desc[UR10][R2.64+0x16315c] ;  /* 0x16315c0a02067981 */ /* 0x000f68000c1e1900 */
[----:B------:R-:W5:Y:S01]  /*0740*/  LDG.E R9, desc[UR10][R2.64+0x162e3c] ;  /* 0x162e3c0a02097981 */ /* 0x000f62000c1e1900 */
[----:B------:R-:W-:-:S03]  /*0750*/  FADD R20, R20, R23 ;  /* 0x0000001714147221 */ /* 0x000fc60000000000 */
[----:B------:R0:W-:Y:S01]  /*0760*/  STG.E desc[UR10][R2.64+0xc5450], R29 ;  /* 0x0c54501d02007986 */ /* 0x0001e2000c10190a */
[----:B------:R-:W-:Y:S01]  /*0770*/  FMUL R20, R20, 0.5 ;  /* 0x3f00000014147820 */ /* 0x000fe20000400000 */
[----:B------:R-:W-:Y:S02]  /*0780*/  FADD R24, R4, R7 ;  /* 0x0000000704187221 */ /* 0x000fe40000000000 */
[----:B------:R-:W5:Y:S04]  /*0790*/  LDG.E R4, desc[UR10][R2.64+0x162e44] ;  /* 0x162e440a02047981 */ /* 0x000f68000c1e1900 */
[----:B------:R-:W5:Y:S01]  /*07a0*/  LDG.E R7, desc[UR10][R2.64+0x162b1c] ;  /* 0x162b1c0a02077981 */ /* 0x000f62000c1e1900 */
[----:B0-----:R-:W-:-:S03]  /*07b0*/  FMUL R29, R26, 0.5 ;  /* 0x3f0000001a1d7820 */ /* 0x001fc60000400000 */
[----:B------:R0:W-:Y:S04]  /*07c0*/  STG.E desc[UR10][R2.64+0x113fb8], R20 ;  /* 0x113fb81402007986 */ /* 0x0001e8000c10190a */
[----:B0-----:R-:W5:Y:S01]  /*07d0*/  LDG.E R20, desc[UR10][R2.64+0x18a8ac] ;  /* 0x18a8ac0a02147981 */ /* 0x001f62000c1e1900 */
[----:B--2---:R-:W-:-:S03]  /*07e0*/  FADD R22, R0, R5 ;  /* 0x0000000500167221 */ /* 0x004fc60000000000 */
[----:B------:R-:W2:Y:S04]  /*07f0*/  LDG.E R0, desc[UR10][R2.64+0x13bd3c] ;  /* 0x13bd3c0a02007981 */ /* 0x000ea8000c1e1900 */
[----:B------:R-:W2:Y:S01]  /*0800*/  LDG.E R5, desc[UR10][R2.64+0x13c064] ;  /* 0x13c0640a02057981 */ /* 0x000ea2000c1e1900 */
[----:B------:R-:W-:Y:S01]  /*0810*/  FMUL R23, R22, 0.5 ;  /* 0x3f00000016177820 */ /* 0x000fe20000400000 */
[----:B---3--:R-:W-:-:S04]  /*0820*/  FADD R12, R12, R15 ;  /* 0x0000000f0c0c7221 */ /* 0x008fc80000000000 */
[----:B------:R0:W-:Y:S01]  /*0830*/  STG.E desc[UR10][R2.64+0xecb94], R23 ;  /* 0x0ecb941702007986 */ /* 0x0001e2000c10190a */
[----:B------:R-:W-:Y:S01]  /*0840*/  FADD R15, R14, R17 ;  /* 0x000000110e0f7221 */ /* 0x000fe20000000000 */
[----:B----4-:R-:W-:Y:S02]  /*0850*/  FADD R26, R18, R21 ;  /* 0x00000015121a7221 */ /* 0x010fe40000000000 */
[----:B------:R-:W3:Y:S04]  /*0860*/  LDG.E R14, desc[UR10][R2.64+0x163480] ;  /* 0x1634800a020e7981 */ /* 0x000ee8000c1e1900 */
[----:B------:R-:W3:Y:S04]  /*0870*/  LDG.E R17, desc[UR10][R2.64+0x1637a8] ;  /* 0x1637a80a02117981 */ /* 0x000ee8000c1e1900 */
[----:B------:R-:W4:Y:S04]  /*0880*/  LDG.E R18, desc[UR10][R2.64+0x18a8a0] ;  /* 0x18a8a00a02127981 */ /* 0x000f28000c1e1900 */
[----:B------:R-:W4:Y:S04]  /*0890*/  LDG.E R21, desc[UR10][R2.64+0x18a580] ;  /* 0x18a5800a02157981 */ /* 0x000f28000c1e1900 */
[----:B0-----:R-:W4:Y:S04]  /*08a0*/  LDG.E R23, desc[UR10][R2.64+0x18abcc] ;  /* 0x18abcc0a02177981 */ /* 0x001f28000c1e1900 */
[----:B------:R0:W-:Y:S04]  /*08b0*/  STG.E desc[UR10][R2.64+0xec874], R27 ;  /* 0x0ec8741b02007986 */ /* 0x0001e8000c10190a */
[----:B------:R-:W-:Y:S04]  /*08c0*/  STG.E desc[UR10][R2.64+0xc5454], R25 ;  /* 0x0c54541902007986 */ /* 0x000fe8000c10190a */
[----:B------:R1:W-:Y:S01]  /*08d0*/  STG.E desc[UR10][R2.64+0xeceb8], R29 ;  /* 0x0eceb81d02007986 */ /* 0x0003e2000c10190a */
[----:B0-----:R-:W-:Y:S01]  /*08e0*/  FMUL R27, R24, 0.5 ;  /* 0x3f000000181b7820 */ /* 0x001fe20000400000 */
[----:B-----5:R-:W-:-:S02]  /*08f0*/  FADD R24, R16, R19 ;  /* 0x0000001310187221 */ /* 0x020fc40000000000 */
[----:B------:R-:W5:Y:S04]  /*0900*/  LDG.E R22, desc[UR10][R2.64+0x163168] ;  /* 0x1631680a02167981 */ /* 0x000f68000c1e1900 */
[----:B------:R0:W-:Y:S01]  /*0910*/  STG.E desc[UR10][R2.64+0xecb98], R27 ;  /* 0x0ecb981b02007986 */ /* 0x0001e2000c10190a */
[----:B-1----:R-:W-:Y:S01]  /*0920*/  FMUL R29, R24, 0.5 ;  /* 0x3f000000181d7820 */ /* 0x002fe20000400000 */
[----:B------:R-:W-:Y:S02]  /*0930*/  FADD R24, R10, R13 ;  /* 0x0000000d0a187221 */ /* 0x000fe40000000000 */
[----:B------:R-:W5:Y:S01]  /*0940*/  LDG.E R25, desc[UR10][R2.64+0x163488] ;  /* 0x1634880a02197981 */ /* 0x000f62000c1e1900 */
[----:B------:R-:W-:Y:S01]  /*0950*/  FMUL R26, R26, 0.5 ;  /* 0x3f0000001a1a7820 */ /* 0x000fe20000400000 */
[----:B------:R-:W-:-:S02]  /*0960*/  FMUL R15, R15, 0.5 ;  /* 0x3f0000000f0f7820 */ /* 0x000fc40000400000 */
[----:B------:R-:W5:Y:S01]  /*0970*/  LDG.E R16, desc[UR10][R2.64+0x18a588] ;  /* 0x18a5880a02107981 */ /* 0x000f62000c1e1900 */
[----:B0-----:R-:W-:Y:S01]  /*0980*/  FMUL R27, R12, 0.5 ;  /* 0x3f0000000c1b7820 */ /* 0x001fe20000400000 */
[----:B------:R-:W-:Y:S02]  /*0990*/  FADD R12, R8, R11 ;  /* 0x0000000b080c7221 */ /* 0x000fe40000000000 */
[----:B------:R-:W5:Y:S04]  /*09a0*/  LDG.E R19, desc[UR10][R2.64+0x18a260] ;  /* 0x18a2600a02137981 */ /* 0x000f68000c1e1900 */
[----:B------:R0:W-:Y:S04]  /*09b0*/  STG.E desc[UR10][R2.64+0x1142d8], R27 ;  /* 0x1142d81b02007986 */ /* 0x0001e8000c10190a */
[----:B------:R-:W5:Y:S04]  /*09c0*/  LDG.E R8, desc[UR10][R2.64+0x18abc4] ;  /* 0x18abc40a02087981 */ /* 0x000f68000c1e1900 */
[----:B------:R-:W5:Y:S01]  /*09d0*/  LDG.E R11, desc[UR10][R2.64+0x18aeec] ;  /* 0x18aeec0a020b7981 */ /* 0x000f62000c1e1900 */
[----:B0-----:R-:W-:-:S03]  /*09e0*/  FMUL R27, R24, 0.5 ;  /* 0x3f000000181b7820 */ /* 0x001fc60000400000 */
[----:B------:R0:W-:Y:S04]  /*09f0*/  STG.E desc[UR10][R2.64+0xc5774], R28 ;  /* 0x0c57741c02007986 */ /* 0x0001e8000c10190a */
[----:B------:R-:W-:Y:S04]  /*0a00*/  STG.E desc[UR10][R2.64+0x13ba20], R27 ;  /* 0x13ba201b02007986 */ /* 0x000fe8000c10190a */
[----:B------:R1:W-:Y:S04]  /*0a10*/  STG.E desc[UR10][R2.64+0x13b6fc], R26 ;  /* 0x13b6fc1a02007986 */ /* 0x0003e8000c10190a */
[----:B------:R-:W5:Y:S01]  /*0a20*/  LDG.E R10, desc[UR10][R2.64+0x1b1ccc] ;  /* 0x1b1ccc0a020a7981 */ /* 0x000f62000c1e1900 */
[----:B0-----:R-:W-:-:S03]  /*0a30*/  FMUL R28, R12, 0.5 ;  /* 0x3f0000000c1c7820 */ /* 0x001fc60000400000 */
[----:B------:R-:W5:Y:S04]  /*0a40*/  LDG.E R13, desc[UR10][R2.64+0x1b19a4] ;  /* 0x1b19a40a020d7981 */ /* 0x000f68000c1e1900 */
[----:B------:R0:W-:Y:S01]  /*0a50*/  STG.E desc[UR10][R2.64+0x1142dc], R15 ;  /* 0x1142dc0f02007986 */ /* 0x0001e2000c10190a */
[----:B-1----:R-:W-:-:S03]  /*0a60*/  FADD R26, R6, R9 ;  /* 0x00000009061a7221 */ /* 0x002fc60000000000 */
[----:B------:R-:W5:Y:S04]  /*0a70*/  LDG.E R12, desc[UR10][R2.64+0x1b1fe4] ;  /* 0x1b1fe40a020c7981 */ /* 0x000f68000c1e1900 */
[----:B------:R-:W5:Y:S04]  /*0a80*/  LDG.E R6, desc[UR10][R2.64+0x1d9410] ;  /* 0x1d94100a02067981 */ /* 0x000f68000c1e1900 */
[----:B0-----:R-:W5:Y:S04]  /*0a90*/  LDG.E R15, desc[UR10][R2.64+0x1b1cc4] ;  /* 0x1b1cc40a020f7981 */ /* 0x001f68000c1e1900 */
[----:B------:R-:W5:Y:S01]  /*0aa0*/  LDG.E R9, desc[UR10][R2.64+0x1d90e8] ;  /* 0x1d90e80a02097981 */ /* 0x000f62000c1e1900 */
[----:B------:R-:W-:-:S03]  /*0ab0*/  FADD R24, R4, R7 ;  /* 0x0000000704187221 */ /* 0x000fc60000000000 */
        /* <DEDUP_REMOVED lines=8> */
[----:B----4-:R-:W-:Y:S02]  /*0b40*/  FADD R17, R18, R21 ;  /* 0x0000001512117221 */ /* 0x010fe40000000000 */
[----:B------:R-:W3:Y:S01]  /*0b50*/  LDG.E R18, desc[UR10][R2.64+0x1d9728] ;  /* 0x1d97280a02127981 */ /* 0x000ee2000c1e1900 */
[----:B------:R-:W-:-:S03]  /*0b60*/  FADD R26, R20, R23 ;  /* 0x00000017141a7221 */ /* 0x000fc60000000000 */
[----:B------:R-:W3:Y:S04]  /*0b70*/  LDG.E R21, desc[UR10][R2.64+0x1d9408] ;  /* 0x1d94080a02157981 */ /* 0x000ee8000c1e1900 */
[----:B------:R-:W4:Y:S04]  /*0b80*/  LDG.E R20, desc[UR10][R2.64+0x1d9734] ;  /* 0x1d97340a02147981 */ /* 0x000f28000c1e1900 */
[----:B------:R-:W4:Y:S01]  /*0b90*/  LDG.E R23, desc[UR10][R2.64+0x1d9a54] ;  /* 0x1d9a540a02177981 */ /* 0x000f22000c1e1900 */
[----:B------:R-:W-:-:S03]  /*0ba0*/  FMUL R26, R26, 0.5 ;  /* 0x3f0000001a1a7820 */ /* 0x000fc60000400000 */
[----:B------:R-:W-:Y:S01]  /*0bb0*/  STG.E desc[UR10][R2.64+0x163160], R29 ;  /* 0x1631601d02007986 */ /* 0x000fe2000c10190a */
[----:B-----5:R-:W-:Y:S01]  /*0bc0*/  FADD R22, R22, R25 ;  /* 0x0000001916167221 */ /* 0x020fe20000000000 */
[----:B------:R-:W-:Y:S01]  /*0bd0*/  FMUL R25, R27, 0.5 ;  /* 0x3f0000001b197820 */ /* 0x000fe20000400000 */
[----:B------:R-:W-:Y:S02]  /*0be0*/  FMUL R27, R24, 0.5 ;  /* 0x3f000000181b7820 */ /* 0x000fe40000400000 */
[----:B------:R-:W-:Y:S02]  /*0bf0*/  FMUL R24, R22, 0.5 ;  /* 0x3f00000016187820 */ /* 0x000fe40000400000 */
[----:B------:R0:W-:Y:S01]  /*0c00*/  STG.E desc[UR10][R2.64+0x13bd40], R25 ;  /* 0x13bd401902007986 */ /* 0x0001e2000c10190a */
[----:B------:R-:W-:-:S03]  /*0c10*/  FADD R16, R16, R19 ;  /* 0x0000001310107221 */ /* 0x000fc60000000000 */
[----:B------:R-:W-:Y:S01]  /*0c20*/  STG.E desc[UR10][R2.64+0x162e40], R27 ;  /* 0x162e401b02007986 */ /* 0x000fe2000c10190a */
[----:B------:R-:W-:Y:S01]  /*0c30*/  FMUL R19, R14, 0.5 ;  /* 0x3f0000000e137820 */ /* 0x000fe20000400000 */
[----:B------:R-:W-:Y:S02]  /*0c40*/  FMUL R14, R17, 0.5 ;  /* 0x3f000000110e7820 */ /* 0x000fe40000400000 */
[----:B------:R1:W-:Y:S04]  /*0c50*/  STG.E desc[UR10][R2.64+0x163164], R24 ;  /* 0x1631641802007986 */ /* 0x0003e8000c10190a */
[----:B------:R-:W5:Y:S01]  /*0c60*/  LDG.E R22, desc[UR10][R2.64+0x1d9a4c] ;  /* 0x1d9a4c0a02167981 */ /* 0x000f62000c1e1900 */
[----:B------:R-:W-:-:S03]  /*0c70*/  FADD R8, R8, R11 ;  /* 0x0000000b08087221 */ /* 0x000fc60000000000 */
[----:B0-----:R-:W5:Y:S01]  /*0c80*/  LDG.E R25, desc[UR10][R2.64+0x1d9d74] ;  /* 0x1d9d740a02197981 */ /* 0x001f62000c1e1900 */
[----:B------:R-:W-:Y:S01]  /*0c90*/  FMUL R29, R16, 0.5 ;  /* 0x3f000000101d7820 */ /* 0x000fe20000400000 */
[----:B------:R-:W-:Y:S02]  /*0ca0*/  FMUL R11, R8, 0.5 ;  /* 0x3f000000080b7820 */ /* 0x000fe40000400000 */
[----:B-1----:R-:W5:Y:S04]  /*0cb0*/  LDG.E R24, desc[UR10][R2.64+0x200b54] ;  /* 0x200b540a02187981 */ /* 0x002f68000c1e1900 */
[----:B------:R-:W5:Y:S04]  /*0cc0*/  LDG.E R27, desc[UR10][R2.64+0x20082c] ;  /* 0x20082c0a021b7981 */ /* 0x000f68000c1e1900 */
[----:B------:R-:W5:Y:S04]  /*0cd0*/  LDG.E R17, desc[UR10][R2.64+0x200e78] ;  /* 0x200e780a02117981 */ /* 0x000f68000c1e1900 */
[----:B------:R0:W-:Y:S01]  /*0ce0*/  STG.E desc[UR10][R2.64+0x163484], R19 ;  /* 0x1634841302007986 */ /* 0x0001e2000c10190a */
[----:B------:R-:W-:-:S03]  /*0cf0*/  FADD R13, R10, R13 ;  /* 0x0000000d0a0d7221 */ /* 0x000fc60000000000 */
[----:B------:R-:W5:Y:S04]  /*0d00*/  LDG.E R16, desc[UR10][R2.64+0x200e6c] ;  /* 0x200e6c0a02107981 */ /* 0x000f68000c1e1900 */
[----:B------:R-:W5:Y:S04]  /*0d10*/  LDG.E R10, desc[UR10][R2.64+0x201198] ;  /* 0x2011980a020a7981 */ /* 0x000f68000c1e1900 */
[----:B0-----:R-:W5:Y:S04]  /*0d20*/  LDG.E R19, desc[UR10][R2.64+0x200b4c] ;  /* 0x200b4c0a02137981 */ /* 0x001f68000c1e1900 */
[----:B------:R-:W5:Y:S01]  /*0d30*/  LDG.E R8, desc[UR10][R2.64+0x2014b8] ;  /* 0x2014b80a02087981 */ /* 0x000f62000c1e1900 */
[----:B------:R-:W-:-:S03]  /*0d40*/  FADD R12, R12, R15 ;  /* 0x0000000f0c0c7221 */ /* 0x000fc60000000000 */
[----:B------:R0:W-:Y:S01]  /*0d50*/  STG.E desc[UR10][R2.64+0x18a8a4], R14 ;  /* 0x18a8a40e02007986 */ /* 0x0001e2000c10190a */
[----:B------:R-:W-:-:S03]  /*0d60*/  FADD R6, R6, R9 ;  /* 0x0000000906067221 */ /* 0x000fc60000000000 */
[----:B------:R-:W5:Y:S04]  /*0d70*/  LDG.E R15, desc[UR10][R2.64+0x201190] ;  /* 0x2011900a020f7981 */ /* 0x000f68000c1e1900 */
[----:B------:R1:W-:Y:S01]  /*0d80*/  STG.E desc[UR10][R2.64+0x18abc8], R11 ;  /* 0x18abc80b02007986 */ /* 0x0003e2000c10190a */
[----:B0-----:R-:W-:-:S03]  /*0d90*/  FMUL R14, R12, 0.5 ;  /* 0x3f0000000c0e7820 */ /* 0x001fc60000400000 */
[----:B------:R0:W-:Y:S04]  /*0da0*/  STG.E desc[UR10][R2.64+0x18a584], R29 ;  /* 0x18a5841d02007986 */ /* 0x0001e8000c10190a */
[----:B------:R0:W-:Y:S01]  /*0db0*/  STG.E desc[UR10][R2.64+0x18a8a8], R26 ;  /* 0x18a8a81a02007986 */ /* 0x0001e2000c10190a */
[----:B-1----:R-:W-:-:S03]  /*0dc0*/  FMUL R11, R6, 0.5 ;  /* 0x3f000000060b7820 */ /* 0x002fc60000400000 */
[----:B------:R-:W5:Y:S01]  /*0dd0*/  LDG.E R12, desc[UR10][R2.64+0x228298] ;  /* 0x2282980a020c7981 */ /* 0x000f62000c1e1900 */
[----:B0-----:R-:W-:-:S03]  /*0de0*/  FMUL R29, R13, 0.5 ;  /* 0x3f0000000d1d7820 */ /* 0x001fc60000400000 */
[----:B------:R0:W-:Y:S01]  /*0df0*/  STG.E desc[UR10][R2.64+0x1b1fe8], R14 ;  /* 0x1b1fe80e02007986 */ /* 0x0001e2000c10190a */
[----:B------:R-:W-:-:S03]  /*0e00*/  FADD R26, R4, R7 ;  /* 0x00000007041a7221 */ /* 0x000fc60000000000 */
[----:B------:R-:W5:Y:S04]  /*0e10*/  LDG.E R13, desc[UR10][R2.64+0x2285bc] ;  /* 0x2285bc0a020d7981 */ /* 0x000f68000c1e1900 */
[----:B------:R-:W5:Y:S04]  /*0e20*/  LDG.E R7, desc[UR10][R2.64+0x227f70] ;  /* 0x227f700a02077981 */ /* 0x000f68000c1e1900 */
[----:B------:R-:W5:Y:S04]  /*0e30*/  LDG.E R4, desc[UR10][R2.64+0x2285b0] ;  /* 0x2285b00a02047981 */ /* 0x000f68000c1e1900 */
[----:B------:R1:W-:Y:S04]  /*0e40*/  STG.E desc[UR10][R2.64+0x1d940c], R11 ;  /* 0x1d940c0b02007986 */ /* 0x0003e8000c10190a */
[----:B------:R-:W5:Y:S04]  /*0e50*/  LDG.E R6, desc[UR10][R2.64+0x24f9dc] ;  /* 0x24f9dc0a02067981 */ /* 0x000f68000c1e1900 */
[----:B0-----:R-:W5:Y:S04]  /*0e60*/  LDG.E R14, desc[UR10][R2.64+0x2288d4] ;  /* 0x2288d40a020e7981 */ /* 0x001f68000c1e1900 */
[----:B-1----:R-:W5:Y:S04]  /*0e70*/  LDG.E R11, desc[UR10][R2.64+0x228bfc] ;  /* 0x228bfc0a020b7981 */ /* 0x002f68000c1e1900 */
[----:B------:R0:W-:Y:S04]  /*0e80*/  STG.E desc[UR10][R2.64+0x1b1cc8], R29 ;  /* 0x1b1cc81d02007986 */ /* 0x0001e8000c10190a */
[----:B------:R-:W-:Y:S01]  /*0e90*/  STG.E desc[UR10][R2.64+0x13ba1c], R28 ;  /* 0x13ba1c1c02007986 */ /* 0x000fe2000c10190a */
[----:B0-----:R-:W-:Y:S01]  /*0ea0*/  FMUL R29, R26, 0.5 ;  /* 0x3f0000001a1d7820 */ /* 0x001fe20000400000 */
[----:B--2---:R-:W-:-:S02]  /*0eb0*/  FADD R0, R0, R5 ;  /* 0x0000000500007221 */ /* 0x004fc40000000000 */
[----:B------:R-:W2:Y:S02]  /*0ec0*/  LDG.E R5, desc[UR10][R2.64+0x228290] ;  /* 0x2282900a02057981 */ /* 0x000ea4000c1e1900 */
[----:B------:R-:W-:Y:S02]  /*0ed0*/  FMUL R9, R0, 0.5 ;  /* 0x3f00000000097820 */ /* 0x000fe40000400000 */
[----:B------:R-:W2:Y:S04]  /*0ee0*/  LDG.E R0, desc[UR10][R2.64+0x2288dc] ;  /* 0x2288dc0a02007981 */ /* 0x000ea8000c1e1900 */
[----:B------:R0:W-:Y:S04]  /*0ef0*/  STG.E desc[UR10][R2.64+0x1b1fec], R9 ;  /* 0x1b1fec0902007986 */ /* 0x0001e8000c10190a */
[----:B0-----:R-:W2:Y:S01]  /*0f00*/  LDG.E R9, desc[UR10][R2.64+0x24f6b4] ;  /* 0x24f6b40a02097981 */ /* 0x001ea2000c1e1900 */
[----:B---3--:R-:W-:-:S03]  /*0f10*/  FADD R26, R18, R21 ;  /* 0x00000015121a7221 */ /* 0x008fc60000000000 */
[----:B------:R-:W3:Y:S04]  /*0f20*/  LDG.E R21, desc[UR10][R2.64+0x24fd00] ;  /* 0x24fd000a02157981 */ /* 0x000ee8000c1e1900 */
[----:B------:R-:W3:Y:S01]  /*0f30*/  LDG.E R18, desc[UR10][R2.64+0x250020] ;  /* 0x2500200a02127981 */ /* 0x000ee2000c1e1900 */
[----:B----4-:R-:W-:-:S03]  /*0f40*/  FADD R28, R20, R23 ;  /* 0x00000017141c7221 */ /* 0x010fc60000000000 */
[----:B------:R-:W4:Y:S04]  /*0f50*/  LDG.E R20, desc[UR10][R2.64+0x24fcf4] ;  /* 0x24fcf40a02147981 */ /* 0x000f28000c1e1900 */
[----:B------:R-:W4:Y:S04]  /*0f60*/  LDG.E R23, desc[UR10][R2.64+0x24f9d4] ;  /* 0x24f9d40a02177981 */ /* 0x000f28000c1e1900 */
[----:B------:R0:W-:Y:S01]  /*0f70*/  STG.E desc[UR10][R2.64+0x1b230c], R29 ;  /* 0x1b230c1d02007986 */ /* 0x0001e2000c10190a */
[----:B-----5:R-:W-:Y:S01]  /*0f80*/  FADD R22, R22, R25 ;  /* 0x0000001916167221 */ /* 0x020fe20000000000 */
[----:B------:R-:W-:-:S03]  /*0f90*/  FMUL R25, R26, 0.5 ;  /* 0x3f0000001a197820 */ /* 0x000fc60000400000 */
[----:B0-----:R-:W-:Y:S01]  /*0fa0*/  FMUL R29, R22, 0.5 ;  /* 0x3f000000161d7820 */ /* 0x001fe20000400000 */
[----:B------:R-:W-:Y:S01]  /*0fb0*/  FADD R24, R24, R27 ;  /* 0x0000001b18187221 */ /* 0x000fe20000000000 */
[----:B------:R-:W-:-:S03]  /*0fc0*/  FMUL R27, R28, 0.5 ;  /* 0x3f0000001c1b7820 */ /* 0x000fc60000400000 */
[----:B------:R-:W-:Y:S02]  /*0fd0*/  FMUL R24, R24, 0.5 ;  /* 0x3f00000018187820 */ /* 0x000fe40000400000 */
[----:B------:R0:W-:Y:S04]  /*0fe0*/  STG.E desc[UR10][R2.64+0x1d9730], R27 ;  /* 0x1d97301b02007986 */ /* 0x0001e8000c10190a */
[----:B------:R1:W-:Y:S01]  /*0ff0*/  STG.E desc[UR10][R2.64+0x1d972c], R25 ;  /* 0x1d972c1902007986 */ /* 0x0003e2000c10190a */
[----:B------:R-:W-:-:S03]  /*1000*/  FADD R10, R17, R10 ;  /* 0x0000000a110a7221 */ /* 0x000fc60000000000 */
[----:B------:R5:W-:Y:S01]  /*1010*/  STG.E desc[UR10][R2.64+0x1d9a50], R29 ;  /* 0x1d9a501d02007986 */ /* 0x000be2000c10190a */
[----:B------:R-:W-:Y:S01]  /*1020*/  FADD R22, R16, R19 ;  /* 0x0000001310167221 */ /* 0x000fe20000000000 */
[----:B0-----:R-:W-:Y:S02]  /*1030*/  FMUL R27, R10, 0.5 ;  /* 0x3f0000000a1b7820 */ /* 0x001fe40000400000 */
[----:B------:R-:W4:Y:S01]  /*1040*/  LDG.E R19, desc[UR10][R2.64+0x277120] ;  /* 0x2771200a02137981 */ /* 0x000f22000c1e1900 */
[----:B-1----:R-:W-:-:S03]  /*1050*/  FMUL R25, R22, 0.5 ;  /* 0x3f00000016197820 */ /* 0x002fc60000400000 */
[----:B------:R-:W4:Y:S04]  /*1060*/  LDG.E R16, desc[UR10][R2.64+0x276df8] ;  /* 0x276df80a02107981 */ /* 0x000f28000c1e1900 */
[----:B------:R-:W4:Y:S01]  /*1070*/  LDG.E R17, desc[UR10][R2.64+0x277438] ;  /* 0x2774380a02117981 */ /* 0x000f22000c1e1900 */
[----:B------:R-:W-:-:S03]  /*1080*/  FADD R26, R15, R8 ;  /* 0x000000080f1a7221 */ /* 0x000fc60000000000 */
[----:B------:R-:W4:Y:S01]  /*1090*/  LDG.E R8, desc[UR10][R2.64+0x250018] ;  /* 0x2500180a02087981 */ /* 0x000f22000c1e1900 */
[----:B-----5:R-:W-:-:S03]  /*10a0*/  FMUL R29, R26, 0.5 ;  /* 0x3f0000001a1d7820 */ /* 0x020fc60000400000 */
[----:B------:R-:W5:Y:S04]  /*10b0*/  LDG.E R15, desc[UR10][R2.64+0x250340] ;  /* 0x2503400a020f7981 */ /* 0x000f68000c1e1900 */
[----:B------:R-:W5:Y:S04]  /*10c0*/  LDG.E R10, desc[UR10][R2.64+0x277118] ;  /* 0x2771180a020a7981 */ /* 0x000f68000c1e1900 */
[----:B------:R-:W-:Y:S04]  /*10d0*/  STG.E desc[UR10][R2.64+0x200b50], R24 ;  /* 0x200b501802007986 */ /* 0x000fe8000c10190a */
[----:B------:R-:W-:Y:S04]  /*10e0*/  STG.E desc[UR10][R2.64+0x200e74], R27 ;  /* 0x200e741b02007986 */ /* 0x000fe8000c10190a */
[----:B------:R-:W-:Y:S01]  /*10f0*/  STG.E desc[UR10][R2.64+0x200e70], R25 ;  /* 0x200e701902007986 */ /* 0x000fe2000c10190a */
[----:B------:R-:W-:-:S03]  /*1100*/  FADD R22, R12, R7 ;  /* 0x000000070c167221 */ /* 0x000fc60000000000 */
[----:B------:R-:W5:Y:S04]  /*1110*/  LDG.E R12, desc[UR10][R2.64+0x29e864] ;  /* 0x29e8640a020c7981 */ /* 0x000f68000c1e1900 */
[----:B------:R-:W5:Y:S04]  /*1120*/  LDG.E R7, desc[UR10][R2.64+0x27775c] ;  /* 0x27775c0a02077981 */ /* 0x000f68000c1e1900 */
[----:B------:R0:W-:Y:S01]  /*1130*/  STG.E desc[UR10][R2.64+0x201194], R29 ;  /* 0x2011941d02007986 */ /* 0x0001e2000c10190a */
[----:B------:R-:W-:-:S03]  /*1140*/  FADD R11, R14, R11 ;  /* 0x0000000b0e0b7221 */ /* 0x000fc60000000000 */
[----:B------:R-:W5:Y:S01]  /*1150*/  LDG.E R14, desc[UR10][R2.64+0x29eea0] ;  /* 0x29eea00a020e7981 */ /* 0x000f62000c1e1900 */
[----:B0-----:R-:W-:-:S03]  /*1160*/  FMUL R29, R11, 0.5 ;  /* 0x3f0000000b1d7820 */ /* 0x001fc60000400000 */
[----:B------:R-:W5:Y:S01]  /*1170*/  LDG.E R11, desc[UR10][R2.64+0x29e85c] ;  /* 0x29e85c0a020b7981 */ /* 0x000f62000c1e1900 */
[----:B--2---:R-:W-:-:S03]  /*1180*/  FADD R24, R4, R5 ;  /* 0x0000000504187221 */ /* 0x004fc60000000000 */
[----:B------:R-:W2:Y:S01]  /*1190*/  LDG.E R4, desc[UR10][R2.64+0x277764] ;  /* 0x2777640a02047981 */ /* 0x000ea2000c1e1900 */
[----:B------:R-:W-:-:S03]  /*11a0*/  FADD R26, R13, R0 ;  /* 0x000000000d1a7221 */ /* 0x000fc60000000000 */
[----:B------:R-:W2:Y:S04]  /*11b0*/  LDG.E R13, desc[UR10][R2.64+0x277444] ;  /* 0x2774440a020d7981 */ /* 0x000ea8000c1e1900 */
[----:B------:R-:W2:Y:S04]  /*11c0*/  LDG.E R5, desc[UR10][R2.64+0x29e53c] ;  /* 0x29e53c0a02057981 */ /* 0x000ea8000c1e1900 */
[----:B------:R-:W2:Y:S01]  /*11d0*/  LDG.E R0, desc[UR10][R2.64+0x277a84] ;  /* 0x277a840a02007981 */ /* 0x000ea2000c1e1900 */
[----:B------:R-:W-:Y:S01]  /*11e0*/  FMUL R27, R26, 0.5 ;  /* 0x3f0000001a1b7820 */ /* 0x000fe20000400000 */
[----:B------:R-:W-:Y:S01]  /*11f0*/  FADD R6, R6, R9 ;  /* 0x0000000906067221 */ /* 0x000fe20000000000 */
[----:B------:R-:W-:Y:S01]  /*1200*/  FMUL R9, R22, 0.5 ;  /* 0x3f00000016097820 */ /* 0x000fe20000400000 */
[----:B------:R-:W-:Y:S01]  /*1210*/  FMUL R25, R24, 0.5 ;  /* 0x3f00000018197820 */ /* 0x000fe20000400000 */
[----:B------:R-:W2:Y:S01]  /*1220*/  LDG.E R22, desc[UR10][R2.64+0x2c5fa8] ;  /* 0x2c5fa80a02167981 */ /* 0x000ea2000c1e1900 */
[----:B------:R-:W-:-:S03]  /*1230*/  FMUL R28, R6, 0.5 ;  /* 0x3f000000061c7820 */ /* 0x000fc60000400000 */
[----:B------:R-:W2:Y:S04]  /*1240*/  LDG.E R6, desc[UR10][R2.64+0x29eb88] ;  /* 0x29eb880a02067981 */ /* 0x000ea8000c1e1900 */
[----:B------:R0:W-:Y:S04]  /*1250*/  STG.E desc[UR10][R2.64+0x228294], R9 ;  /* 0x2282940902007986 */ /* 0x0001e8000c10190a */
[----:B------:R1:W-:Y:S01]  /*1260*/  STG.E desc[UR10][R2.64+0x2285b4], R25 ;  /* 0x2285b41902007986 */ /* 0x0003e2000c10190a */
[----:B---3--:R-:W-:-:S03]  /*1270*/  FADD R26, R21, R18 ;  /* 0x00000012151a7221 */ /* 0x008fc60000000000 */
[----:B------:R-:W3:Y:S04]  /*1280*/  LDG.E R21, desc[UR10][R2.64+0x29eea8] ;  /* 0x29eea80a02157981 */ /* 0x000ee8000c1e1900 */
[----:B0-----:R-:W3:Y:S01]  /*1290*/  LDG.E R9, desc[UR10][R2.64+0x2c5c80] ;  /* 0x2c5c800a02097981 */ /* 0x001ee2000c1e1900 */
[----:B----4-:R-:W-:-:S03]  /*12a0*/  FADD R24, R20, R23 ;  /* 0x0000001714187221 */ /* 0x010fc60000000000 */
[----:B------:R-:W4:Y:S04]  /*12b0*/  LDG.E R20, desc[UR10][R2.64+0x29eb7c] ;  /* 0x29eb7c0a02147981 */ /* 0x000f28000c1e1900 */
[----:B------:R-:W4:Y:S04]  /*12c0*/  LDG.E R23, desc[UR10][R2.64+0x29f1c8] ;  /* 0x29f1c80a02177981 */ /* 0x000f28000c1e1900 */
[----:B-1----:R-:W4:Y:S04]  /*12d0*/  LDG.E R25, desc[UR10][R2.64+0x2c62c0] ;  /* 0x2c62c00a02197981 */ /* 0x002f28000c1e1900 */
[----:B------:R-:W4:Y:S04]  /*12e0*/  LDG.E R18, desc[UR10][R2.64+0x2c5fa0] ;  /* 0x2c5fa00a02127981 */ /* 0x000f28000c1e1900 */
[----:B------:R-:W-:Y:S04]  /*12f0*/  STG.E desc[UR10][R2.64+0x24f9d8], R28 ;  /* 0x24f9d81c02007986 */ /* 0x000fe8000c10190a */
[----:B------:R0:W-:Y:S04]  /*1300*/  STG.E desc[UR10][R2.64+0x2288d8], R29 ;  /* 0x2288d81d02007986 */ /* 0x0001e8000c10190a */
[----:B------:R1:W-:Y:S01]  /*1310*/  STG.E desc[UR10][R2.64+0x2285b8], R27 ;  /* 0x2285b81b02007986 */ /* 0x0003e2000c10190a */
[----:B------:R-:W-:Y:S01]  /*1320*/  FADD R16, R19, R16 ;  /* 0x0000001013107221 */ /* 0x000fe20000000000 */
[----:B------:R-:W-:-:S03]  /*1330*/  FMUL R19, R26, 0.5 ;  /* 0x3f0000001a137820 */ /* 0x000fc60000400000 */
[----:B0-----:R-:W-:Y:S01]  /*1340*/  FMUL R29, R16, 0.5 ;  /* 0x3f000000101d7820 */ /* 0x001fe20000400000 */
[----:B-----5:R-:W-:Y:S01]  /*1350*/  FADD R8, R8, R15 ;  /* 0x0000000f08087221 */ /* 0x020fe20000000000 */
[----:B------:R-:W-:Y:S01]  /*1360*/  FMUL R15, R24, 0.5 ;  /* 0x3f000000180f7820 */ /* 0x000fe20000400000 */
[----:B------:R-:W-:-:S04]  /*1370*/  FADD R10, R17, R10 ;  /* 0x0000000a110a7221 */ /* 0x000fc80000000000 */
[----:B------:R0:W-:Y:S01]  /*1380*/  STG.E desc[UR10][R2.64+0x24fcf8], R15 ;  /* 0x24fcf80f02007986 */ /* 0x0001e2000c10190a */
[----:B------:R-:W-:-:S03]  /*1390*/  FMUL R16, R10, 0.5 ;  /* 0x3f0000000a107820 */ /* 0x000fc60000400000 */
[----:B------:R-:W5:Y:S01]  /*13a0*/  LDG.E R10, desc[UR10][R2.64+0x2c65e4] ;  /* 0x2c65e40a020a7981 */ /* 0x000f62000c1e1900 */
[----:B-1----:R-:W-:-:S03]  /*13b0*/  FMUL R27, R8, 0.5 ;  /* 0x3f000000081b7820 */ /* 0x002fc60000400000 */
[----:B------:R-:W5:Y:S04]  /*13c0*/  LDG.E R17, desc[UR10][R2.64+0x2c690c] ;  /* 0x2c690c0a02117981 */ /* 0x000f68000c1e1900 */
[----:B0-----:R-:W5:Y:S04]  /*13d0*/  LDG.E R15, desc[UR10][R2.64+0x2ed3c4] ;  /* 0x2ed3c40a020f7981 */ /* 0x001f68000c1e1900 */
[----:B------:R0:W-:Y:S04]  /*13e0*/  STG.E desc[UR10][R2.64+0x27743c], R16 ;  /* 0x27743c1002007986 */ /* 0x0001e8000c10190a */
[----:B------:R-:W5:Y:S04]  /*13f0*/  LDG.E R8, desc[UR10][R2.64+0x2eda04] ;  /* 0x2eda040a02087981 */ /* 0x000f68000c1e1900 */
[----:B------:R-:W-:Y:S04]  /*1400*/  STG.E desc[UR10][R2.64+0x27711c], R29 ;  /* 0x27711c1d02007986 */ /* 0x000fe8000c10190a */
[----:B0-----:R-:W5:Y:S04]  /*1410*/  LDG.E R16, desc[UR10][R2.64+0x314b08] ;  /* 0x314b080a02107981 */ /* 0x001f68000c1e1900 */
[----:B------:R0:W-:Y:S04]  /*1420*/  STG.E desc[UR10][R2.64+0x24fcfc], R19 ;  /* 0x24fcfc1302007986 */ /* 0x0001e8000c10190a */
[----:B0-----:R-:W5:Y:S01]  /*1430*/  LDG.E R19, desc[UR10][R2.64+0x2ee050] ;  /* 0x2ee0500a02137981 */ /* 0x001f62000c1e1900 */
[----:B--2---:R-:W-:-:S03]  /*1440*/  FADD R24, R13, R4 ;  /* 0x000000040d187221 */ /* 0x004fc60000000000 */
[----:B------:R-:W2:Y:S01]  /*1450*/  LDG.E R4, desc[UR10][R2.64+0x2c65ec] ;  /* 0x2c65ec0a02047981 */ /* 0x000ea2000c1e1900 */
[----:B------:R-:W-:-:S03]  /*1460*/  FADD R28, R12, R5 ;  /* 0x000000050c1c7221 */ /* 0x000fc60000000000 */
[----:B------:R-:W2:Y:S01]  /*1470*/  LDG.E R5, desc[UR10][R2.64+0x2c62cc] ;  /* 0x2c62cc0a02057981 */ /* 0x000ea2000c1e1900 */
[----:B------:R-:W-:-:S03]  /*1480*/  FADD R26, R7, R0 ;  /* 0x00000000071a7221 */ /* 0x000fc60000000000 */
[----:B------:R-:W2:Y:S04]  /*1490*/  LDG.E R12, desc[UR10][R2.64+0x2eda10] ;  /* 0x2eda100a020c7981 */ /* 0x000ea8000c1e1900 */
[----:B------:R-:W2:Y:S04]  /*14a0*/  LDG.E R7, desc[UR10][R2.64+0x2edd30] ;  /* 0x2edd300a02077981 */ /* 0x000ea8000c1e1900 */
[----:B------:R-:W2:Y:S04]  /*14b0*/  LDG.E R0, desc[UR10][R2.64+0x2ed6ec] ;  /* 0x2ed6ec0a02007981 */ /* 0x000ea8000c1e1900 */
[----:B------:R-:W2:Y:S01]  /*14c0*/  LDG.E R13, desc[UR10][R2.64+0x2ed6e4] ;  /* 0x2ed6e40a020d7981 */ /* 0x000ea2000c1e1900 */
[----:B------:R-:W-:Y:S01]  /*14d0*/  FMUL R29, R26, 0.5 ;  /* 0x3f0000001a1d7820 */ /* 0x000fe20000400000 */
[----:B------:R-:W-:-:S04]  /*14e0*/  FMUL R28, R28, 0.5 ;  /* 0x3f0000001c1c7820 */ /* 0x000fc80000400000 */
[----:B------:R0:W-:Y:S01]  /*14f0*/  STG.E desc[UR10][R2.64+0x277760], R29 ;  /* 0x2777601d02007986 */ /* 0x0001e2000c10190a */
[----:B---3--:R-:W-:-:S03]  /*1500*/  FADD R6, R6, R21 ;  /* 0x0000001506067221 */ /* 0x008fc60000000000 */
[----:B------:R-:W3:Y:S01]  /*1510*/  LDG.E R21, desc[UR10][R2.64+0x314e30] ;  /* 0x314e300a02157981 */ /* 0x000ee2000c1e1900 */
[----:B------:R-:W-:-:S03]  /*1520*/  FADD R22, R22, R9 ;  /* 0x0000000916167221 */ /* 0x000fc60000000000 */
[----:B------:R-:W3:Y:S01]  /*1530*/  LDG.E R9, desc[UR10][R2.64+0x315148] ;  /* 0x3151480a02097981 */ /* 0x000ee2000c1e1900 */
[----:B----4-:R-:W-:Y:S01]  /*1540*/  FADD R11, R20, R11 ;  /* 0x0000000b140b7221 */ /* 0x010fe20000000000 */
[----:B------:R-:W-:-:S03]  /*1550*/  FADD R14, R14, R23 ;  /* 0x000000170e0e7221 */ /* 0x000fc60000000000 */
[----:B------:R-:W-:Y:S01]  /*1560*/  FMUL R23, R11, 0.5 ;  /* 0x3f0000000b177820 */ /* 0x000fe20000400000 */
[----:B------:R-:W4:Y:S01]  /*1570*/  LDG.E R20, desc[UR10][R2.64+0x2edd28] ;  /* 0x2edd280a02147981 */ /* 0x000f22000c1e1900 */
[----:B0-----:R-:W-:Y:S01]  /*1580*/  FMUL R29, R6, 0.5 ;  /* 0x3f000000061d7820 */ /* 0x001fe20000400000 */
[----:B------:R-:W-:Y:S02]  /*1590*/  FADD R25, R25, R18 ;  /* 0x0000001219197221 */ /* 0x000fe40000000000 */
[----:B------:R0:W-:Y:S04]  /*15a0*/  STG.E desc[UR10][R2.64+0x29eb80], R23 ;  /* 0x29eb801702007986 */ /* 0x0001e8000c10190a */
[----:B------:R-:W4:Y:S04]  /*15b0*/  LDG.E R18, desc[UR10][R2.64+0x314e28] ;  /* 0x314e280a02127981 */ /* 0x000f28000c1e1900 */
[----:B------:R-:W4:Y:S04]  /*15c0*/  LDG.E R6, desc[UR10][R2.64+0x33c56c] ;  /* 0x33c56c0a02067981 */ /* 0x000f28000c1e1900 */
[----:B0-----:R-:W4:Y:S04]  /*15d0*/  LDG.E R23, desc[UR10][R2.64+0x33c88c] ;  /* 0x33c88c0a02177981 */ /* 0x001f28000c1e1900 */
[----:B------:R0:W-:Y:S04]  /*15e0*/  STG.E desc[UR10][R2.64+0x29e860], R28 ;  /* 0x29e8601c02007986 */ /* 0x0001e8000c10190a */
[----:B------:R-:W4:Y:S01]  /*15f0*/  LDG.E R11, desc[UR10][R2.64+0x315794] ;  /* 0x3157940a020b7981 */ /* 0x000f22000c1e1900 */
[----:B0-----:R-:W-:-:S03]  /*1600*/  FMUL R28, R22, 0.5 ;  /* 0x3f000000161c7820 */ /* 0x001fc60000400000 */
[----:B------:R-:W4:Y:S04]  /*1610*/  LDG.E R22, desc[UR10][R2.64+0x31546c] ;  /* 0x31546c0a02167981 */ /* 0x000f28000c1e1900 */
[----:B------:R0:W-:Y:S01]  /*1620*/  STG.E desc[UR10][R2.64+0x25001c], R27 ;  /* 0x25001c1b02007986 */ /* 0x0001e2000c10190a */
[----:B------:R-:W-:Y:S01]  /*1630*/  FMUL R25, R25, 0.5 ;  /* 0x3f00000019197820 */ /* 0x000fe20000400000 */
[----:B------:R-:W-:Y:S02]  /*1640*/  FMUL R26, R14, 0.5 ;  /* 0x3f0000000e1a7820 */ /* 0x000fe40000400000 */
[----:B------:R-:W-:Y:S01]  /*1650*/  STG.E desc[UR10][R2.64+0x29eb84], R29 ;  /* 0x29eb841d02007986 */ /* 0x000fe2000c10190a */
[----:B0-----:R-:W-:-:S03]  /*1660*/  FMUL R27, R24, 0.5 ;  /* 0x3f000000181b7820 */ /* 0x001fc60000400000 */
[----:B------:R-:W-:Y:S04]  /*1670*/  STG.E desc[UR10][R2.64+0x2c5fa4], R28 ;  /* 0x2c5fa41c02007986 */ /* 0x000fe8000c10190a */
[----:B------:R0:W-:Y:S04]  /*1680*/  STG.E desc[UR10][R2.64+0x277440], R27 ;  /* 0x2774401b02007986 */ /* 0x0001e8000c10190a */
[----:B------:R-:W4:Y:S04]  /*1690*/  LDG.E R24, desc[UR10][R2.64+0x315154] ;  /* 0x3151540a02187981 */ /* 0x000f28000c1e1900 */
[----:B------:R1:W-:Y:S04]  /*16a0*/  STG.E desc[UR10][R2.64+0x2c62c4], R25 ;  /* 0x2c62c41902007986 */ /* 0x0003e8000c10190a */
[----:B0-----:R-:W4:Y:S04]  /*16b0*/  LDG.E R27, desc[UR10][R2.64+0x315474] ;  /* 0x3154740a021b7981 */ /* 0x001f28000c1e1900 */
[----:B------:R-:W4:Y:S04]  /*16c0*/  LDG.E R14, desc[UR10][R2.64+0x33c24c] ;  /* 0x33c24c0a020e7981 */ /* 0x000f28000c1e1900 */
[----:B-1----:R-:W4:Y:S01]  /*16d0*/  LDG.E R25, desc[UR10][R2.64+0x33c574] ;  /* 0x33c5740a02197981 */ /* 0x002f22000c1e1900 */
[----:B-----5:R-:W-:-:S03]  /*16e0*/  FADD R10, R10, R17 ;  /* 0x000000110a0a7221 */ /* 0x020fc60000000000 */
[----:B------:R0:W-:Y:S01]  /*16f0*/  STG.E desc[UR10][R2.64+0x29eea4], R26 ;  /* 0x29eea41a02007986 */ /* 0x0001e2000c10190a */
[----:B------:R-:W-:-:S03]  /*1700*/  FMUL R29, R10, 0.5 ;  /* 0x3f0000000a1d7820 */ /* 0x000fc60000400000 */
[----:B------:R-:W5:Y:S04]  /*1710*/  LDG.E R17, desc[UR10][R2.64+0x363fd0] ;  /* 0x363fd00a02117981 */ /* 0x000f68000c1e1900 */
[----:B------:R-:W5:Y:S04]  /*1720*/  LDG.E R10, desc[UR10][R2.64+0x363cb0] ;  /* 0x363cb00a020a7981 */ /* 0x000f68000c1e1900 */
[----:B------:R1:W-:Y:S01]  /*1730*/  STG.E desc[UR10][R2.64+0x2c65e8], R29 ;  /* 0x2c65e81d02007986 */ /* 0x0003e2000c10190a */
[----:B--2---:R-:W-:-:S03]  /*1740*/  FADD R4, R5, R4 ;  /* 0x0000000405047221 */ /* 0x004fc60000000000 */
[----:B------:R-:W2:Y:S01]  /*1750*/  LDG.E R5, desc[UR10][R2.64+0x33c898] ;  /* 0x33c8980a02057981 */ /* 0x000ea2000c1e1900 */
[----:B------:R-:W-:-:S03]  /*1760*/  FADD R7, R12, R7 ;  /* 0x000000070c077221 */ /* 0x000fc60000000000 */
[----:B------:R-:W2:Y:S01]  /*1770*/  LDG.E R12, desc[UR10][R2.64+0x363cb8] ;  /* 0x363cb80a020c7981 */ /* 0x000ea2000c1e1900 */
[----:B------:R-:W-:Y:S01]  /*1780*/  FADD R0, R0, R15 ;  /* 0x0000000f00007221 */ /* 0x000fe20000000000 */
[----:B------:R-:W-:Y:S01]  /*1790*/  FMUL R15, R4, 0.5 ;  /* 0x3f000000040f7820 */ /* 0x000fe20000400000 */
[----:B------:R-:W-:Y:S01]  /*17a0*/  FMUL R28, R7, 0.5 ;  /* 0x3f000000071c7820 */ /* 0x000fe20000400000 */
[----:B------:R-:W2:Y:S01]  /*17b0*/  LDG.E R4, desc[UR10][R2.64+0x33cbb8] ;  /* 0x33cbb80a02047981 */ /* 0x000ea2000c1e1900 */
[----:B------:R-:W-:Y:S01]  /*17c0*/  FADD R13, R8, R13 ;  /* 0x0000000d080d7221 */ /* 0x000fe20000000000 */
[----:B------:R-:W-:Y:S02]  /*17d0*/  FMUL R8, R0, 0.5 ;  /* 0x3f00000000087820 */ /* 0x000fe40000400000 */
[----:B------:R-:W2:Y:S01]  /*17e0*/  LDG.E R7, desc[UR10][R2.64+0x363990] ;  /* 0x3639900a02077981 */ /* 0x000ea2000c1e1900 */
[----:B0-----:R-:W-:-:S03]  /*17f0*/  FMUL R26, R13, 0.5 ;  /* 0x3f0000000d1a7820 */ /* 0x001fc60000400000 */
[----:B------:R0:W-:Y:S04]  /*1800*/  STG.E desc[UR10][R2.64+0x2c62c8], R15 ;  /* 0x2c62c80f02007986 */ /* 0x0001e8000c10190a */
[----:B------:R0:W-:Y:S01]  /*1810*/  STG.E desc[UR10][R2.64+0x2ed6e8], R8 ;  /* 0x2ed6e80802007986 */ /* 0x0001e2000c10190a */
[----:B---3--:R-:W-:-:S03]  /*1820*/  FADD R16, R21, R16 ;  /* 0x0000001015107221 */ /* 0x008fc60000000000 */
[----:B------:R-:W3:Y:S01]  /*1830*/  LDG.E R0, desc[UR10][R2.64+0x33cbb0] ;  /* 0x33cbb00a02007981 */ /* 0x000ee2000c1e1900 */
[----:B-1----:R-:W-:-:S03]  /*1840*/  FMUL R29, R16, 0.5 ;  /* 0x3f000000101d7820 */ /* 0x002fc60000400000 */
[----:B0-----:R-:W3:Y:S04]  /*1850*/  LDG.E R15, desc[UR10][R2.64+0x363fdc] ;  /* 0x363fdc0a020f7981 */ /* 0x001ee8000c1e1900 */
[----:B------:R-:W3:Y:S04]  /*1860*/  LDG.E R8, desc[UR10][R2.64+0x3642fc] ;  /* 0x3642fc0a02087981 */ /* 0x000ee8000c1e1900 */
[----:B------:R-:W3:Y:S01]  /*1870*/  LDG.E R16, desc[UR10][R2.64+0x36461c] ;  /* 0x36461c0a02107981 */ /* 0x000ee2000c1e1900 */
[----:B----4-:R-:W-:-:S03]  /*1880*/  FADD R19, R20, R19 ;  /* 0x0000001314137221 */ /* 0x010fc60000000000 */
[----:B------:R0:W-:Y:S04]  /*1890*/  STG.E desc[UR10][R2.64+0x2eda08], R26 ;  /* 0x2eda081a02007986 */ /* 0x0001e8000c10190a */
[----:B------:R-:W4:Y:S01]  /*18a0*/  LDG.E R13, desc[UR10][R2.64+0x33ced8] ;  /* 0x33ced80a020d7981 */ /* 0x000f22000c1e1900 */
[----:B------:R-:W-:-:S03]  /*18b0*/  FADD R18, R9, R18 ;  /* 0x0000001209127221 */ /* 0x000fc60000000000 */
[----:B------:R-:W4:Y:S01]  /*18c0*/  LDG.E R9, desc[UR10][R2.64+0x3642f4] ;  /* 0x3642f40a02097981 */ /* 0x000f22000c1e1900 */
[----:B------:R-:W-:Y:S01]  /*18d0*/  FMUL R19, R19, 0.5 ;  /* 0x3f00000013137820 */ /* 0x000fe20000400000 */
[----:B------:R-:W-:Y:S02]  /*18e0*/  FMUL R18, R18, 0.5 ;  /* 0x3f00000012127820 */ /* 0x000fe40000400000 */
[----:B------:R-:W4:Y:S01]  /*18f0*/  LDG.E R20, desc[UR10][R2.64+0x38b0d4] ;  /* 0x38b0d40a02147981 */ /* 0x000f22000c1e1900 */
[----:B0-----:R-:W-:-:S03]  /*1900*/  FADD R26, R23, R6 ;  /* 0x00000006171a7221 */ /* 0x001fc60000000000 */
[----:B------:R-:W4:Y:S04]  /*1910*/  LDG.E R23, desc[UR10][R2.64+0x38b714] ;  /* 0x38b7140a02177981 */ /* 0x000f28000c1e1900 */
[----:B------:R-:W4:Y:S04]  /*1920*/  LDG.E R6, desc[UR10][R2.64+0x38b3f4] ;  /* 0x38b3f40a02067981 */ /* 0x000f28000c1e1900 */
[----:B------:R0:W-:Y:S04]  /*1930*/  STG.E desc[UR10][R2.64+0x2edd2c], R19 ;  /* 0x2edd2c1302007986 */ /* 0x0001e8000c10190a */
[----:B------:R1:W-:Y:S01]  /*1940*/  STG.E desc[UR10][R2.64+0x31514c], R18 ;  /* 0x31514c1202007986 */ /* 0x0003e2000c10190a */
[----:B------:R-:W-:-:S03]  /*1950*/  FADD R22, R22, R11 ;  /* 0x0000000b16167221 */ /* 0x000fc60000000000 */
[----:B------:R-:W4:Y:S04]  /*1960*/  LDG.E R21, desc[UR10][R2.64+0x38b720] ;  /* 0x38b7200a02157981 */ /* 0x000f28000c1e1900 */
[----:B------:R-:W4:Y:S04]  /*1970*/  LDG.E R11, desc[UR10][R2.64+0x38b3fc] ;  /* 0x38b3fc0a020b7981 */ /* 0x000f28000c1e1900 */
[----:B0-----:R-:W4:Y:S04]  /*1980*/  LDG.E R19, desc[UR10][R2.64+0x38ba38] ;  /* 0x38ba380a02137981 */ /* 0x001f28000c1e1900 */
[----:B-1----:R-:W4:Y:S04]  /*1990*/  LDG.E R18, desc[UR10][R2.64+0x38bd60] ;  /* 0x38bd600a02127981 */ /* 0x002f28000c1e1900 */
[----:B------:R0:W-:Y:S01]  /*19a0*/  STG.E desc[UR10][R2.64+0x314e2c], R29 ;  /* 0x314e2c1d02007986 */ /* 0x0001e2000c10190a */
[----:B------:R-:W-:Y:S01]  /*19b0*/  FMUL R26, R26, 0.5 ;  /* 0x3f0000001a1a7820 */ /* 0x000fe20000400000 */
[----:B------:R-:W-:Y:S01]  /*19c0*/  FADD R24, R24, R27 ;  /* 0x0000001b18187221 */ /* 0x000fe20000000000 */
[----:B0-----:R-:W-:Y:S01]  /*19d0*/  FMUL R29, R22, 0.5 ;  /* 0x3f000000161d7820 */ /* 0x001fe20000400000 */
[----:B------:R-:W-:-:S02]  /*19e0*/  FADD R25, R25, R14 ;  /* 0x0000000e19197221 */ /* 0x000fc40000000000 */
[----:B------:R-:W-:Y:S02]  /*19f0*/  FMUL R27, R24, 0.5 ;  /* 0x3f000000181b7820 */ /* 0x000fe40000400000 */
[----:B------:R0:W-:Y:S01]  /*1a00*/  STG.E desc[UR10][R2.64+0x315470], R29 ;  /* 0x3154701d02007986 */ /* 0x0001e2000c10190a */
[----:B------:R-:W-:-:S03]  /*1a10*/  FMUL R25, R25, 0.5 ;  /* 0x3f00000019197820 */ /* 0x000fc60000400000 */
[----:B------:R1:W-:Y:S04]  /*1a20*/  STG.E desc[UR10][R2.64+0x315150], R27 ;  /* 0x3151501b02007986 */ /* 0x0003e8000c10190a */
[----:B------:R-:W4:Y:S01]  /*1a30*/  LDG.E R14, desc[UR10][R2.64+0x38ba40] ;  /* 0x38ba400a020e7981 */ /* 0x000f22000c1e1900 */
[----:B-----5:R-:W-:-:S03]  /*1a40*/  FADD R10, R17, R10 ;  /* 0x0000000a110a7221 */ /* 0x020fc60000000000 */
[----:B------:R-:W-:Y:S01]  /*1a50*/  STG.E desc[UR10][R2.64+0x33c570], R25 ;  /* 0x33c5701902007986 */ /* 0x000fe2000c10190a */
[----:B0-----:R-:W-:-:S03]  /*1a60*/  FMUL R29, R10, 0.5 ;  /* 0x3f0000000a1d7820 */ /* 0x001fc60000400000 */
[----:B------:R-:W-:Y:S04]  /*1a70*/  STG.E desc[UR10][R2.64+0x33c890], R26 ;  /* 0x33c8901a02007986 */ /* 0x000fe8000c10190a */
[----:B------:R-:W5:Y:S04]  /*1a80*/  LDG.E R10, desc[UR10][R2.64+0x3da284] ;  /* 0x3da2840a020a7981 */ /* 0x000f68000c1e1900 */
[----:B------:R-:W-:Y:S04]  /*1a90*/  STG.E desc[UR10][R2.64+0x2eda0c], R28 ;  /* 0x2eda0c1c02007986 */ /* 0x000fe8000c10190a */
[----:B------:R-:W5:Y:S04]  /*1aa0*/  LDG.E R24, desc[UR10][R2.64+0x3da59c] ;  /* 0x3da59c0a02187981 */ /* 0x000f68000c1e1900 */
[----:B------:R-:W5:Y:S01]  /*1ab0*/  LDG.E R22, desc[UR10][R2.64+0x3da5a8] ;  /* 0x3da5a80a02167981 */ /* 0x000f62000c1e1900 */
[----:B--2---:R-:W-:-:S03]  /*1ac0*/  FADD R4, R5, R4 ;  /* 0x0000000405047221 */ /* 0x004fc60000000000 */
[----:B------:R-:W2:Y:S01]  /*1ad0*/  LDG.E R5, desc[UR10][R2.64+0x3b2b38] ;  /* 0x3b2b380a02057981 */ /* 0x000ea2000c1e1900 */
[----:B------:R-:W-:Y:S01]  /*1ae0*/  FADD R12, R12, R7 ;  /* 0x000000070c0c7221 */ /* 0x000fe20000000000 */
[----:B------:R-:W-:Y:S02]  /*1af0*/  FMUL R7, R4, 0.5 ;  /* 0x3f00000004077820 */ /* 0x000fe40000400000 */
[----:B------:R-:W5:Y:S01]  /*1b00*/  LDG.E R4, desc[UR10][R2.64+0x3b3184] ;  /* 0x3b31840a02047981 */ /* 0x000f62000c1e1900 */
[----:B-1----:R-:W-:-:S03]  /*1b10*/  FMUL R27, R12, 0.5 ;  /* 0x3f0000000c1b7820 */ /* 0x002fc60000400000 */
[----:B------:R-:W2:Y:S04]  /*1b20*/  LDG.E R12, desc[UR10][R2.64+0x3b2e58] ;  /* 0x3b2e580a020c7981 */ /* 0x000ea8000c1e1900 */
[----:B------:R0:W-:Y:S01]  /*1b30*/  STG.E desc[UR10][R2.64+0x33c894], R7 ;  /* 0x33c8940702007986 */ /* 0x0001e2000c10190a */
[----:B---3--:R-:W-:-:S03]  /*1b40*/  FADD R8, R15, R8 ;  /* 0x000000080f087221 */ /* 0x008fc60000000000 */
[----:B0-----:R-:W5:Y:S01]  /*1b50*/  LDG.E R7, desc[UR10][R2.64+0x3d9f5c] ;  /* 0x3d9f5c0a02077981 */ /* 0x001f62000c1e1900 */
[----:B------:R-:W-:-:S03]  /*1b60*/  FMUL R25, R8, 0.5 ;  /* 0x3f00000008197820 */ /* 0x000fc60000400000 */
[----:B------:R-:W3:Y:S04]  /*1b70*/  LDG.E R15, desc[UR10][R2.64+0x3b2b40] ;  /* 0x3b2b400a020f7981 */ /* 0x000ee8000c1e1900 */
[----:B------:R-:W3:Y:S01]  /*1b80*/  LDG.E R8, desc[UR10][R2.64+0x3b34a4] ;  /* 0x3b34a40a02087981 */ /* 0x000ee2000c1e1900 */
[----:B----4-:R-:W-:-:S03]  /*1b90*/  FADD R0, R0, R13 ;  /* 0x0000000d00007221 */ /* 0x010fc60000000000 */
[----:B------:R-:W4:Y:S01]  /*1ba0*/  LDG.E R13, desc[UR10][R2.64+0x3b2e64] ;  /* 0x3b2e640a020d7981 */ /* 0x000f22000c1e1900 */
[----:B------:R-:W-:-:S03]  /*1bb0*/  FADD R9, R9, R16 ;  /* 0x0000001009097221 */ /* 0x000fc60000000000 */
[----:B------:R-:W3:Y:S01]  /*1bc0*/  LDG.E R16, desc[UR10][R2.64+0x3dabe8] ;  /* 0x3dabe80a02107981 */ /* 0x000ee2000c1e1900 */
[----:B------:R-:W-:-:S03]  /*1bd0*/  FMUL R26, R9, 0.5 ;  /* 0x3f000000091a7820 */ /* 0x000fc60000400000 */
[----:B------:R-:W3:Y:S01]  /*1be0*/  LDG.E R9, desc[UR10][R2.64+0x3b317c] ;  /* 0x3b317c0a02097981 */ /* 0x000ee2000c1e1900 */
[----:B------:R-:W-:-:S03]  /*1bf0*/  FMUL R17, R0, 0.5 ;  /* 0x3f00000000117820 */ /* 0x000fc60000400000 */
[----:B------:R-:W3:Y:S01]  /*1c00*/  LDG.E R0, desc[UR10][R2.64+0x3b2818] ;  /* 0x3b28180a02007981 */ /* 0x000ee2000c1e1900 */
[----:B------:R-:W-:-:S03]  /*1c10*/  FADD R6, R23, R6 ;  /* 0x0000000617067221 */ /* 0x000fc60000000000 */
[----:B------:R-:W3:Y:S04]  /*1c20*/  LDG.E R23, desc[UR10][R2.64+0x3da8c0] ;  /* 0x3da8c00a02177981 */ /* 0x000ee8000c1e1900 */
[----:B------:R0:W-:Y:S01]  /*1c30*/  STG.E desc[UR10][R2.64+0x363fd8], R25 ;  /* 0x363fd81902007986 */ /* 0x0001e2000c10190a */
[----:B------:R-:W-:-:S03]  /*1c40*/  FADD R11, R11, R20 ;  /* 0x000000140b0b7221 */ /* 0x000fc60000000000 */
[----:B0-----:R-:W3:Y:S04]  /*1c50*/  LDG.E R25, desc[UR10][R2.64+0x3da27c] ;  /* 0x3da27c0a02197981 */ /* 0x001ee8000c1e1900 */
[----:B------:R-:W3:Y:S01]  /*1c60*/  LDG.E R20, desc[UR10][R2.64+0x4019c8] ;  /* 0x4019c80a02147981 */ /* 0x000ee2000c1e1900 */
[----:B------:R-:W-:-:S03]  /*1c70*/  FADD R28, R19, R18 ;  /* 0x00000012131c7221 */ /* 0x000fc60000000000 */
[----:B------:R-:W3:Y:S04]  /*1c80*/  LDG.E R19, desc[UR10][R2.64+0x4016a0] ;  /* 0x4016a00a02137981 */ /* 0x000ee8000c1e1900 */
[----:B------:R0:W-:Y:S01]  /*1c90*/  STG.E desc[UR10][R2.64+0x33cbb4], R17 ;  /* 0x33cbb41102007986 */ /* 0x0001e2000c10190a */
[----:B------:R-:W-:-:S03]  /*1ca0*/  FMUL R11, R11, 0.5 ;  /* 0x3f0000000b0b7820 */ /* 0x000fc60000400000 */
[----:B------:R-:W3:Y:S04]  /*1cb0*/  LDG.E R18, desc[UR10][R2.64+0x4019c0] ;  /* 0x4019c00a02127981 */ /* 0x000ee8000c1e1900 */
[----:B0-----:R-:W3:Y:S04]  /*1cc0*/  LDG.E R17, desc[UR10][R2.64+0x3da8c8] ;  /* 0x3da8c80a02117981 */ /* 0x001ee8000c1e1900 */
[----:B------:R0:W-:Y:S04]  /*1cd0*/  STG.E desc[UR10][R2.64+0x363cb4], R27 ;  /* 0x363cb41b02007986 */ /* 0x0001e8000c10190a */
[----:B------:R-:W-:Y:S04]  /*1ce0*/  STG.E desc[UR10][R2.64+0x363fd4], R29 ;  /* 0x363fd41d02007986 */ /* 0x000fe8000c10190a */
[----:B------:R-:W-:Y:S01]  /*1cf0*/  STG.E desc[UR10][R2.64+0x3642f8], R26 ;  /* 0x3642f81a02007986 */ /* 0x000fe2000c10190a */
[----:B------:R-:W-:-:S03]  /*1d00*/  FADD R14, R21, R14 ;  /* 0x0000000e150e7221 */ /* 0x000fc60000000000 */
[----:B------:R-:W3:Y:S04]  /*1d10*/  LDG.E R21, desc[UR10][R2.64+0x401ce0] ;  /* 0x401ce00a02157981 */ /* 0x000ee8000c1e1900 */
[----:B------:R1:W-:Y:S01]  /*1d20*/  STG.E desc[UR10][R2.64+0x38b3f8], R11 ;  /* 0x38b3f80b02007986 */ /* 0x0003e2000c10190a */
[----:B0-----:R-:W-:-:S03]  /*1d30*/  FMUL R27, R6, 0.5 ;  /* 0x3f000000061b7820 */ /* 0x001fc60000400000 */
[----:B------:R-:W3:Y:S01]  /*1d40*/  LDG.E R6, desc[UR10][R2.64+0x401cec] ;  /* 0x401cec0a02067981 */ /* 0x000ee2000c1e1900 */
[----:B--2---:R-:W-:Y:S01]  /*1d50*/  FADD R12, R12, R5 ;  /* 0x000000050c0c7221 */ /* 0x004fe20000000000 */
[----:B-----5:R-:W-:-:S03]  /*1d60*/  FADD R10, R10, R7 ;  /* 0x000000070a0a7221 */ /* 0x020fc60000000000 */
[----:B------:R-:W-:Y:S01]  /*1d70*/  FMUL R7, R12, 0.5 ;  /* 0x3f0000000c077820 */ /* 0x000fe20000400000 */
[----:B----4-:R-:W-:-:S04]  /*1d80*/  FADD R4, R13, R4 ;  /* 0x000000040d047221 */ /* 0x010fc80000000000 */
[----:B------:R0:W-:Y:S01]  /*1d90*/  STG.E desc[UR10][R2.64+0x3b2e5c], R7 ;  /* 0x3b2e5c0702007986 */ /* 0x0001e2000c10190a */
[----:B---3--:R-:W-:Y:S01]  /*1da0*/  FADD R8, R9, R8 ;  /* 0x0000000809087221 */ /* 0x008fe20000000000 */
[----:B------:R-:W-:Y:S01]  /*1db0*/  FADD R0, R15, R0 ;  /* 0x000000000f007221 */ /* 0x000fe20000000000 */
[----:B------:R-:W-:Y:S02]  /*1dc0*/  FADD R16, R23, R16 ;  /* 0x0000001017107221 */ /* 0x000fe40000000000 */
[----:B-1----:R-:W-:Y:S01]  /*1dd0*/  FMUL R11, R8, 0.5 ;  /* 0x3f000000080b7820 */ /* 0x002fe20000400000 */
[----:B------:R-:W-:Y:S01]  /*1de0*/  FMUL R5, R0, 0.5 ;  /* 0x3f00000000057820 */ /* 0x000fe20000400000 */
[----:B------:R-:W-:Y:S01]  /*1df0*/  FMUL R9, R4, 0.5 ;  /* 0x3f00000004097820 */ /* 0x000fe20000400000 */
[----:B0-----:R-:W-:Y:S01]  /*1e00*/  FMUL R7, R16, 0.5 ;  /* 0x3f00000010077820 */ /* 0x001fe20000400000 */
[----:B------:R-:W2:Y:S04]  /*1e10*/  LDG.E R8, desc[UR10][R2.64+0x402004] ;  /* 0x4020040a02087981 */ /* 0x000ea8000c1e1900 */
[----:B------:R0:W-:Y:S04]  /*1e20*/  STG.E desc[UR10][R2.64+0x3b3180], R11 ;  /* 0x3b31800b02007986 */ /* 0x0001e8000c10190a */
[----:B------:R1:W-:Y:S01]  /*1e30*/  STG.E desc[UR10][R2.64+0x3da8c4], R7 ;  /* 0x3da8c40702007986 */ /* 0x0003e2000c10190a */
[----:B------:R-:W-:-:S03]  /*1e40*/  FADD R24, R24, R25 ;  /* 0x0000001918187221 */ /* 0x000fc60000000000 */
[----:B------:R-:W2:Y:S04]  /*1e50*/  LDG.E R23, desc[UR10][R2.64+0x40232c] ;  /* 0x40232c0a02177981 */ /* 0x000ea8000c1e1900 */
[----:B------:R-:W3:Y:S01]  /*1e60*/  LDG.E R25, desc[UR10][R2.64+0x428de4] ;  /* 0x428de40a02197981 */ /* 0x000ee2000c1e1900 */
[----:B------:R-:W-:-:S03]  /*1e70*/  FADD R19, R20, R19 ;  /* 0x0000001314137221 */ /* 0x000fc60000000000 */
[----:B0-----:R-:W4:Y:S04]  /*1e80*/  LDG.E R11, desc[UR10][R2.64+0x40200c] ;  /* 0x40200c0a020b7981 */ /* 0x001f28000c1e1900 */
[----:B------:R-:W3:Y:S04]  /*1e90*/  LDG.E R20, desc[UR10][R2.64+0x42910c] ;  /* 0x42910c0a02147981 */ /* 0x000ee8000c1e1900 */
[----:B------:R-:W5:Y:S04]  /*1ea0*/  LDG.E R4, desc[UR10][R2.64+0x429430] ;  /* 0x4294300a02047981 */ /* 0x000f68000c1e1900 */
[----:B-1----:R-:W5:Y:S04]  /*1eb0*/  LDG.E R7, desc[UR10][R2.64+0x429750] ;  /* 0x4297500a02077981 */ /* 0x002f68000c1e1900 */
[----:B------:R0:W-:Y:S04]  /*1ec0*/  STG.E desc[UR10][R2.64+0x3b2b3c], R5 ;  /* 0x3b2b3c0502007986 */ /* 0x0001e8000c10190a */
[----:B------:R-:W5:Y:S01]  /*1ed0*/  LDG.E R0, desc[UR10][R2.64+0x429424] ;  /* 0x4294240a02007981 */ /* 0x000f62000c1e1900 */
[----:B------:R-:W-:Y:S01]  /*1ee0*/  FADD R17, R22, R17 ;  /* 0x0000001116117221 */ /* 0x000fe20000000000 */
[----:B------:R-:W-:Y:S01]  /*1ef0*/  FMUL R13, R10, 0.5 ;  /* 0x3f0000000a0d7820 */ /* 0x000fe20000400000 */
[----:B------:R-:W-:Y:S01]  /*1f00*/  FMUL R15, R24, 0.5 ;  /* 0x3f000000180f7820 */ /* 0x000fe20000400000 */
[----:B------:R-:W5:Y:S04]  /*1f10*/  LDG.E R10, desc[UR10][R2.64+0x429748] ;  /* 0x4297480a020a7981 */ /* 0x000f68000c1e1900 */
[----:B0-----:R-:W5:Y:S01]  /*1f20*/  LDG.E R5, desc[UR10][R2.64+0x429104] ;  /* 0x4291040a02057981 */ /* 0x001f62000c1e1900 */
[----:B------:R-:W-:-:S03]  /*1f30*/  FMUL R17, R17, 0.5 ;  /* 0x3f00000011117820 */ /* 0x000fc60000400000 */
[----:B------:R0:W-:Y:S01]  /*1f40*/  STG.E desc[UR10][R2.64+0x3da280], R13 ;  /* 0x3da2800d02007986 */ /* 0x0001e2000c10190a */
[----:B------:R-:W-:Y:S01]  /*1f50*/  FMUL R29, R14, 0.5 ;  /* 0x3f0000000e1d7820 */ /* 0x000fe20000400000 */
[----:B------:R-:W-:Y:S02]  /*1f60*/  FMUL R19, R19, 0.5 ;  /* 0x3f00000013137820 */ /* 0x000fe40000400000 */
[----:B------:R1:W-:Y:S01]  /*1f70*/  STG.E desc[UR10][R2.64+0x3da5a4], R17 ;  /* 0x3da5a41102007986 */ /* 0x0003e2000c10190a */
[----:B------:R-:W-:-:S03]  /*1f80*/  FADD R18, R21, R18 ;  /* 0x0000001215127221 */ /* 0x000fc60000000000 */
[----:B------:R1:W-:Y:S04]  /*1f90*/  STG.E desc[UR10][R2.64+0x3da5a0], R15 ;  /* 0x3da5a00f02007986 */ /* 0x0003e8000c10190a */
[----:B0-----:R-:W5:Y:S04]  /*1fa0*/  LDG.E R13, desc[UR10][R2.64+0x429a70] ;  /* 0x429a700a020d7981 */ /* 0x001f68000c1e1900 */
[----:B------:R-:W5:Y:S04]  /*1fb0*/  LDG.E R14, desc[UR10][R2.64+0x450b68] ;  /* 0x450b680a020e7981 */ /* 0x000f68000c1e1900 */
[----:B-1----:R-:W5:Y:S04]  /*1fc0*/  LDG.E R17, desc[UR10][R2.64+0x450848] ;  /* 0x4508480a02117981 */ /* 0x002f68000c1e1900 */
[----:B------:R-:W5:Y:S04]  /*1fd0*/  LDG.E R12, desc[UR10][R2.64+0x450850] ;  /* 0x4508500a020c7981 */ /* 0x000f68000c1e1900 */
[----:B------:R-:W5:Y:S04]  /*1fe0*/  LDG.E R15, desc[UR10][R2.64+0x450528] ;  /* 0x4505280a020f7981 */ /* 0x000f68000c1e1900 */
[----:B------:R0:W-:Y:S04]  /*1ff0*/  STG.E desc[UR10][R2.64+0x3b2e60], R9 ;  /* 0x3b2e600902007986 */ /* 0x0001e8000c10190a */
[----:B------:R1:W-:Y:S04]  /*2000*/  STG.E desc[UR10][R2.64+0x4019c4], R19 ;  /* 0x4019c41302007986 */ /* 0x0003e8000c10190a */
[----:B------:R-:W5:Y:S01]  /*2010*/  LDG.E R16, desc[UR10][R2.64+0x450b74] ;  /* 0x450b740a02107981 */ /* 0x000f62000c1e1900 */
[----:B0-----:R-:W-:-:S03]  /*2020*/  FMUL R9, R18, 0.5 ;  /* 0x3f00000012097820 */ /* 0x001fc60000400000 */
[----:B------:R-:W5:Y:S04]  /*2030*/  LDG.E R21, desc[UR10][R2.64+0x4511b4] ;  /* 0x4511b40a02157981 */ /* 0x000f68000c1e1900 */
[----:B-1----:R-:W5:Y:S04]  /*2040*/  LDG.E R19, desc[UR10][R2.64+0x450e94] ;  /* 0x450e940a02137981 */ /* 0x002f68000c1e1900 */
[----:B------:R-:W5:Y:S04]  /*2050*/  LDG.E R18, desc[UR10][R2.64+0x450e8c] ;  /* 0x450e8c0a02127981 */ /* 0x000f68000c1e1900 */
[----:B------:R-:W-:Y:S01]  /*2060*/  STG.E desc[UR10][R2.64+0x401ce4], R9 ;  /* 0x401ce40902007986 */ /* 0x000fe2000c10190a */
[----:B------:R-:W-:-:S03]  /*2070*/  FMUL R28, R28, 0.5 ;  /* 0x3f0000001c1c7820 */ /* 0x000fc60000400000 */
[----:B------:R0:W-:Y:S04]  /*2080*/  STG.E desc[UR10][R2.64+0x38b718], R27 ;  /* 0x38b7181b02007986 */ /* 0x0001e8000c10190a */
[----:B------:R-:W5:Y:S04]  /*2090*/  LDG.E R24, desc[UR10][R2.64+0x4782b8] ;  /* 0x4782b80a02187981 */ /* 0x000f68000c1e1900 */
[----:B------:R-:W5:Y:S04]  /*20a0*/  LDG.E R22, desc[UR10][R2.64+0x4782ac] ;  /* 0x4782ac0a02167981 */ /* 0x000f68000c1e1900 */
[----:B0-----:R-:W5:Y:S04]  /*20b0*/  LDG.E R27, desc[UR10][R2.64+0x4785d8] ;  /* 0x4785d80a021b7981 */ /* 0x001f68000c1e1900 */
[----:B------:R0:W-:Y:S04]  /*20c0*/  STG.E desc[UR10][R2.64+0x38b71c], R29 ;  /* 0x38b71c1d02007986 */ /* 0x0001e8000c10190a */
[----:B------:R1:W-:Y:S01]  /*20d0*/  STG.E desc[UR10][R2.64+0x38ba3c], R28 ;  /* 0x38ba3c1c02007986 */ /* 0x0003e2000c10190a */
[----:B--2---:R-:W-:-:S03]  /*20e0*/  FADD R8, R8, R23 ;  /* 0x0000001708087221 */ /* 0x004fc60000000000 */
[----:B------:R-:W2:Y:S01]  /*20f0*/  LDG.E R23, desc[UR10][R2.64+0x477c6c] ;  /* 0x477c6c0a02177981 */ /* 0x000ea2000c1e1900 */
[----:B----4-:R-:W-:Y:S01]  /*2100*/  FADD R6, R6, R11 ;  /* 0x0000000b06067221 */ /* 0x010fe20000000000 */
[----:B---3--:R-:W-:Y:S02]  /*2110*/  FADD R9, R20, R25 ;  /* 0x0000001914097221 */ /* 0x008fe40000000000 */
[----:B------:R-:W2:Y:S01]  /*2120*/  LDG.E R20, desc[UR10][R2.64+0x477f94] ;  /* 0x477f940a02147981 */ /* 0x000ea2000c1e1900 */
[----:B------:R-:W-:-:S03]  /*2130*/  FMUL R11, R6, 0.5 ;  /* 0x3f000000060b7820 */ /* 0x000fc60000400000 */
[----:B------:R-:W3:Y:S01]  /*2140*/  LDG.E R25, desc[UR10][R2.64+0x477f8c] ;  /* 0x477f8c0a02197981 */ /* 0x000ee2000c1e1900 */
[----:B-----5:R-:W-:Y:S01]  /*2150*/  FADD R4, R4, R7 ;  /* 0x0000000704047221 */ /* 0x020fe20000000000 */
[----:B0-----:R-:W-:Y:S01]  /*2160*/  FMUL R29, R8, 0.5 ;  /* 0x3f000000081d7820 */ /* 0x001fe20000400000 */
[----:B------:R-:W-:Y:S01]  /*2170*/  FMUL R26, R9, 0.5 ;  /* 0x3f000000091a7820 */ /* 0x000fe20000400000 */
[----:B------:R0:W-:Y:S04]  /*2180*/  STG.E desc[UR10][R2.64+0x401ce8], R11 ;  /* 0x401ce80b02007986 */ /* 0x0001e8000c10190a */
[----:B------:R-:W4:Y:S04]  /*2190*/  LDG.E R9, desc[UR10][R2.64+0x4785d0] ;  /* 0x4785d00a02097981 */ /* 0x000f28000c1e1900 */
[----:B------:R-:W4:Y:S04]  /*21a0*/  LDG.E R8, desc[UR10][R2.64+0x4788f8] ;  /* 0x4788f80a02087981 */ /* 0x000f28000c1e1900 */
[----:B------:R-:W5:Y:S01]  /*21b0*/  LDG.E R7, desc[UR10][R2.64+0x49f6d8] ;  /* 0x49f6d80a02077981 */ /* 0x000f62000c1e1900 */
[----:B------:R-:W-:Y:S01]  /*21c0*/  FADD R0, R0, R5 ;  /* 0x0000000500007221 */ /* 0x000fe20000000000 */
[----:B------:R-:W-:-:S02]  /*21d0*/  FMUL R5, R4, 0.5 ;  /* 0x3f00000004057820 */ /* 0x000fc40000400000 */
[----:B------:R-:W5:Y:S01]  /*21e0*/  LDG.E R4, desc[UR10][R2.64+0x49f3b0] ;  /* 0x49f3b00a02047981 */ /* 0x000f62000c1e1900 */
[----:B-1----:R-:W-:-:S03]  /*21f0*/  FMUL R28, R0, 0.5 ;  /* 0x3f000000001c7820 */ /* 0x002fc60000400000 */
[----:B------:R1:W-:Y:S04]  /*2200*/  STG.E desc[UR10][R2.64+0x42942c], R5 ;  /* 0x42942c0502007986 */ /* 0x0003e8000c10190a */
[----:B------:R-:W5:Y:S04]  /*2210*/  LDG.E R0, desc[UR10][R2.64+0x49f9f0] ;  /* 0x49f9f00a02007981 */ /* 0x000f68000c1e1900 */
[----:B0-----:R-:W5:Y:S04]  /*2220*/  LDG.E R11, desc[UR10][R2.64+0x49f9fc] ;  /* 0x49f9fc0a020b7981 */ /* 0x001f68000c1e1900 */
[----:B-1----:R-:W5:Y:S04]  /*2230*/  LDG.E R5, desc[UR10][R2.64+0x49f6d0] ;  /* 0x49f6d00a02057981 */ /* 0x002f68000c1e1900 */
[----:B------:R-:W5:Y:S01]  /*2240*/  LDG.E R6, desc[UR10][R2.64+0x49fd1c] ;  /* 0x49fd1c0a02067981 */ /* 0x000f62000c1e1900 */
[----:B------:R-:W-:Y:S01]  /*2250*/  FADD R10, R10, R13 ;  /* 0x0000000d0a0a7221 */ /* 0x000fe20000000000 */
[----:B------:R-:W-:-:S02]  /*2260*/  FADD R14, R14, R17 ;  /* 0x000000110e0e7221 */ /* 0x000fc40000000000 */
[----:B------:R-:W5:Y:S01]  /*2270*/  LDG.E R13, desc[UR10][R2.64+0x4a003c] ;  /* 0x4a003c0a020d7981 */ /* 0x000f62000c1e1900 */
[----:B------:R-:W-:-:S03]  /*2280*/  FMUL R17, R10, 0.5 ;  /* 0x3f0000000a117820 */ /* 0x000fc60000400000 */
[----:B------:R-:W5:Y:S01]  /*2290*/  LDG.E R10, desc[UR10][R2.64+0x4c6af4] ;  /* 0x4c6af40a020a7981 */ /* 0x000f62000c1e1900 */
[----:B------:R-:W-:-:S03]  /*22a0*/  FADD R12, R12, R15 ;  /* 0x0000000f0c0c7221 */ /* 0x000fc60000000000 */
[----:B------:R0:W-:Y:S04]  /*22b0*/  STG.E desc[UR10][R2.64+0x42974c], R17 ;  /* 0x42974c1102007986 */ /* 0x0001e8000c10190a */
[----:B------:R-:W5:Y:S04]  /*22c0*/  LDG.E R15, desc[UR10][R2.64+0x4c6e1c] ;  /* 0x4c6e1c0a020f7981 */ /* 0x000f68000c1e1900 */
[----:B0-----:R-:W5:Y:S01]  /*22d0*/  LDG.E R17, desc[UR10][R2.64+0x4c7140] ;  /* 0x4c71400a02117981 */ /* 0x001f62000c1e1900 */
[----:B------:R-:W-:Y:S01]  /*22e0*/  FADD R16, R16, R19 ;  /* 0x0000001310107221 */ /* 0x000fe20000000000 */
[----:B------:R-:W-:-:S02]  /*22f0*/  FMUL R19, R12, 0.5 ;  /* 0x3f0000000c137820 */ /* 0x000fc40000400000 */
[----:B------:R-:W5:Y:S01]  /*2300*/  LDG.E R12, desc[UR10][R2.64+0x4c7460] ;  /* 0x4c74600a020c7981 */ /* 0x000f62000c1e1900 */
[----:B------:R-:W-:Y:S01]  /*2310*/  FADD R18, R18, R21 ;  /* 0x0000001512127221 */ /* 0x000fe20000000000 */
[----:B------:R-:W-:Y:S02]  /*2320*/  FMUL R21, R14, 0.5 ;  /* 0x3f0000000e157820 */ /* 0x000fe40000400000 */
[----:B------:R-:W5:Y:S01]  /*2330*/  LDG.E R14, desc[UR10][R2.64+0x49fd14] ;  /* 0x49fd140a020e7981 */ /* 0x000f62000c1e1900 */
[----:B------:R-:W-:-:S03]  /*2340*/  FMUL R18, R18, 0.5 ;  /* 0x3f00000012127820 */ /* 0x000fc60000400000 */
[----:B------:R0:W-:Y:S04]  /*2350*/  STG.E desc[UR10][R2.64+0x402008], R29 ;  /* 0x4020081d02007986 */ /* 0x0001e8000c10190a */
[----:B------:R1:W-:Y:S01]  /*2360*/  STG.E desc[UR10][R2.64+0x45084c], R19 ;  /* 0x45084c1302007986 */ /* 0x0003e2000c10190a */
[----:B------:R-:W-:Y:S01]  /*2370*/  FADD R24, R24, R27 ;  /* 0x0000001b18187221 */ /* 0x000fe20000000000 */
[----:B0-----:R-:W-:Y:S02]  /*2380*/  FMUL R29, R16, 0.5 ;  /* 0x3f000000101d7820 */ /* 0x001fe40000400000 */
[----:B------:R-:W5:Y:S04]  /*2390*/  LDG.E R16, desc[UR10][R2.64+0x4c7134] ;  /* 0x4c71340a02107981 */ /* 0x000f68000c1e1900 */
[----:B-1----:R-:W5:Y:S04]  /*23a0*/  LDG.E R19, desc[UR10][R2.64+0x4c6e14] ;  /* 0x4c6e140a02137981 */ /* 0x002f68000c1e1900 */
[----:B------:R0:W-:Y:S04]  /*23b0*/  STG.E desc[UR10][R2.64+0x450b6c], R21 ;  /* 0x450b6c1502007986 */ /* 0x0001e8000c10190a */
[----:B------:R1:W-:Y:S04]  /*23c0*/  STG.E desc[UR10][R2.64+0x450e90], R18 ;  /* 0x450e901202007986 */ /* 0x0003e8000c10190a */
[----:B------:R-:W-:Y:S04]  /*23d0*/  STG.E desc[UR10][R2.64+0x429108], R26 ;  /* 0x4291081a02007986 */ /* 0x000fe8000c10190a */
[----:B0-----:R-:W5:Y:S04]  /*23e0*/  LDG.E R21, desc[UR10][R2.64+0x4c7458] ;  /* 0x4c74580a02157981 */ /* 0x001f68000c1e1900 */
[----:B-1----:R-:W5:Y:S04]  /*23f0*/  LDG.E R18, desc[UR10][R2.64+0x4c7780] ;  /* 0x4c77800a02127981 */ /* 0x002f68000c1e1900 */
[----:B------:R0:W-:Y:S01]  /*2400*/  STG.E desc[UR10][R2.64+0x450b70], R29 ;  /* 0x450b701d02007986 */ /* 0x0001e2000c10190a */
[----:B--2---:R-:W-:-:S03]  /*2410*/  FADD R20, R20, R23 ;  /* 0x0000001714147221 */ /* 0x004fc60000000000 */
[----:B------:R-:W2:Y:S01]  /*2420*/  LDG.E R23, desc[UR10][R2.64+0x4ee238] ;  /* 0x4ee2380a02177981 */ /* 0x000ea2000c1e1900 */
[----:B------:R-:W-:Y:S01]  /*2430*/  FMUL R27, R20, 0.5 ;  /* 0x3f000000141b7820 */ /* 0x000fe20000400000 */
[----:B---3--:R-:W-:Y:S01]  /*2440*/  FADD R22, R22, R25 ;  /* 0x0000001916167221 */ /* 0x008fe20000000000 */
[----:B------:R-:W-:-:S03]  /*2450*/  FMUL R20, R24, 0.5 ;  /* 0x3f00000018147820 */ /* 0x000fc60000400000 */
[----:B0-----:R-:W-:Y:S02]  /*2460*/  FMUL R29, R22, 0.5 ;  /* 0x3f000000161d7820 */ /* 0x001fe40000400000 */
[----:B------:R0:W-:Y:S04]  /*2470*/  STG.E desc[UR10][R2.64+0x4782b4], R20 ;  /* 0x4782b41402007986 */ /* 0x0001e8000c10190a */
[----:B------:R-:W2:Y:S01]  /*2480*/  LDG.E R22, desc[UR10][R2.64+0x4ee560] ;  /* 0x4ee5600a02167981 */ /* 0x000ea2000c1e1900 */
[----:B----4-:R-:W-:-:S03]  /*2490*/  FADD R8, R9, R8 ;  /* 0x0000000809087221 */ /* 0x010fc60000000000 */
[----:B------:R-:W3:Y:S04]  /*24a0*/  LDG.E R9, desc[UR10][R2.64+0x4ee884] ;  /* 0x4ee8840a02097981 */ /* 0x000ee8000c1e1900 */
[----:B0-----:R-:W4:Y:S01]  /*24b0*/  LDG.E R20, desc[UR10][R2.64+0x515ca4] ;  /* 0x515ca40a02147981 */ /* 0x001f22000c1e1900 */
[----:B-----5:R-:W-:-:S03]  /*24c0*/  FADD R24, R7, R4 ;  /* 0x0000000407187221 */ /* 0x020fc60000000000 */
[----:B------:R-:W5:Y:S04]  /*24d0*/  LDG.E R4, desc[UR10][R2.64+0x4ee558] ;  /* 0x4ee5580a02047981 */ /* 0x000f68000c1e1900 */
[----:B------:R-:W4:Y:S01]  /*24e0*/  LDG.E R7, desc[UR10][R2.64+0x4eeb9c] ;  /* 0x4eeb9c0a02077981 */ /* 0x000f22000c1e1900 */
[----:B------:R-:W-:-:S03]  /*24f0*/  FADD R25, R0, R5 ;  /* 0x0000000500197221 */ /* 0x000fc60000000000 */
[----:B------:R-:W3:Y:S01]  /*2500*/  LDG.E R0, desc[UR10][R2.64+0x4eeba4] ;  /* 0x4eeba40a02007981 */ /* 0x000ee2000c1e1900 */
[----:B------:R-:W-:-:S03]  /*2510*/  FADD R26, R11, R6 ;  /* 0x000000060b1a7221 */ /* 0x000fc60000000000 */
[----:B------:R-:W5:Y:S04]  /*2520*/  LDG.E R11, desc[UR10][R2.64+0x4ee878] ;  /* 0x4ee8780a020b7981 */ /* 0x000f68000c1e1900 */
[----:B------:R-:W4:Y:S04]  /*2530*/  LDG.E R6, desc[UR10][R2.64+0x4eeec4] ;  /* 0x4eeec40a02067981 */ /* 0x000f28000c1e1900 */
[----:B------:R-:W4:Y:S04]  /*2540*/  LDG.E R5, desc[UR10][R2.64+0x51597c] ;  /* 0x51597c0a02057981 */ /* 0x000f28000c1e1900 */
[----:B------:R0:W-:Y:S01]  /*2550*/  STG.E desc[UR10][R2.64+0x477f90], R27 ;  /* 0x477f901b02007986 */ /* 0x0001e2000c10190a */
[----:B------:R-:W-:-:S03]  /*2560*/  FADD R10, R15, R10 ;  /* 0x0000000a0f0a7221 */ /* 0x000fc60000000000 */
[----:B------:R1:W-:Y:S01]  /*2570*/  STG.E desc[UR10][R2.64+0x4782b0], R29 ;  /* 0x4782b01d02007986 */ /* 0x0003e2000c10190a */
[----:B0-----:R-:W-:Y:S01]  /*2580*/  FMUL R27, R8, 0.5 ;  /* 0x3f000000081b7820 */ /* 0x001fe20000400000 */
[----:B-1----:R-:W-:Y:S01]  /*2590*/  FMUL R29, R24, 0.5 ;  /* 0x3f000000181d7820 */ /* 0x002fe20000400000 */
[----:B------:R-:W-:Y:S01]  /*25a0*/  FADD R24, R17, R12 ;  /* 0x0000000c11187221 */ /* 0x000fe20000000000 */
[----:B------:R-:W-:Y:S02]  /*25b0*/  FADD R8, R14, R13 ;  /* 0x0000000d0e087221 */ /* 0x000fe40000000000 */
[----:B------:R-:W0:Y:S08]  /*25c0*/  LDC.64 R14, c[0x0][0x388] ;  /* 0x0000e200ff0e7b82 */ /* 0x000e300000000a00 */
[----:B------:R-:W1:Y:S01]  /*25d0*/  LDC.64 R12, c[0x0][0x388] ;  /* 0x0000e200ff0c7b82 */ /* 0x000e620000000a00 */
[----:B------:R-:W-:Y:S01]  /*25e0*/  FMUL R25, R25, 0.5 ;  /* 0x3f00000019197820 */ /* 0x000fe20000400000 */
[----:B------:R-:W-:Y:S01]  /*25f0*/  FMUL R17, R8, 0.5 ;  /* 0x3f00000008117820 */ /* 0x000fe20000400000 */
[----:B------:R-:W-:Y:S01]  /*2600*/  STG.E desc[UR10][R2.64+0x4785d4], R27 ;  /* 0x4785d41b02007986 */ /* 0x000fe2000c10190a */
[----:B------:R-:W-:Y:S01]  /*2610*/  FMUL R26, R26, 0.5 ;  /* 0x3f0000001a1a7820 */ /* 0x000fe20000400000 */
[----:B------:R-:W-:Y:S01]  /*2620*/  FADD R16, R16, R19 ;  /* 0x0000001310107221 */ /* 0x000fe20000000000 */
[----:B------:R-:W-:Y:S01]  /*2630*/  FMUL R19, R10, 0.5 ;  /* 0x3f0000000a137820 */ /* 0x000fe20000400000 */
[----:B------:R0:W-:Y:S04]  /*2640*/  STG.E desc[UR10][R2.64+0x49f9f4], R25 ;  /* 0x49f9f41902007986 */ /* 0x0001e8000c10190a */
[----:B------:R4:W-:Y:S04]  /*2650*/  STG.E desc[UR10][R2.64+0x49fd18], R17 ;  /* 0x49fd181102007986 */ /* 0x0009e8000c10190a */
[----:B------:R4:W-:Y:S01]  /*2660*/  STG.E desc[UR10][R2.64+0x4c6e18], R19 ;  /* 0x4c6e181302007986 */ /* 0x0009e2000c10190a */
[----:B------:R-:W-:Y:S01]  /*2670*/  FADD R18, R21, R18 ;  /* 0x0000001215127221 */ /* 0x000fe20000000000 */
[----:B------:R-:W-:Y:S01]  /*2680*/  FMUL R21, R16, 0.5 ;  /* 0x3f00000010157820 */ /* 0x000fe20000400000 */
[----:B0-----:R-:W-:-:S02]  /*2690*/  FMUL R25, R24, 0.5 ;  /* 0x3f00000018197820 */ /* 0x001fc40000400000 */
[----:B------:R-:W-:Y:S02]  /*26a0*/  FMUL R27, R18, 0.5 ;  /* 0x3f000000121b7820 */ /* 0x000fe40000400000 */
[----:B------:R0:W-:Y:S04]  /*26b0*/  STG.E desc[UR10][R2.64+0x4c7138], R21 ;  /* 0x4c71381502007986 */ /* 0x0001e8000c10190a */
[----:B------:R-:W-:Y:S04]  /*26c0*/  STG.E desc[UR10][R2.64+0x429428], R28 ;  /* 0x4294281c02007986 */ /* 0x000fe8000c10190a */
[----:B------:R-:W-:Y:S04]  /*26d0*/  STG.E desc[UR10][R2.64+0x49f6d4], R29 ;  /* 0x49f6d41d02007986 */ /* 0x000fe8000c10190a */
[----:B------:R-:W-:Y:S04]  /*26e0*/  STG.E desc[UR10][R2.64+0x49f9f8], R26 ;  /* 0x49f9f81a02007986 */ /* 0x000fe8000c10190a */
[----:B------:R1:W-:Y:S04]  /*26f0*/  STG.E desc[UR10][R2.64+0x4c713c], R25 ;  /* 0x4c713c1902007986 */ /* 0x0003e8000c10190a */
[----:B------:R-:W-:Y:S01]  /*2700*/  STG.E desc[UR10][R2.64+0x4c745c], R27 ;  /* 0x4c745c1b02007986 */ /* 0x000fe2000c10190a */
[----:B--2---:R-:W-:Y:S01]  /*2710*/  FADD R22, R22, R23 ;  /* 0x0000001716167221 */ /* 0x004fe20000000000 */
[----:B---3--:R-:W-:Y:S01]  /*2720*/  FADD R0, R9, R0 ;  /* 0x0000000009007221 */ /* 0x008fe20000000000 */
[----:B-----5:R-:W-:Y:S01]  /*2730*/  FADD R4, R11, R4 ;  /* 0x000000040b047221 */ /* 0x020fe20000000000 */
[----:B----4-:R-:W-:Y:S01]  /*2740*/  FADD R6, R7, R6 ;  /* 0x0000000607067221 */ /* 0x010fe20000000000 */
[----:B------:R-:W-:Y:S01]  /*2750*/  FADD R5, R20, R5 ;  /* 0x0000000514057221 */ /* 0x000fe20000000000 */
[----:B------:R-:W-:Y:S01]  /*2760*/  FMUL R11, R22, 0.5 ;  /* 0x3f000000160b7820 */ /* 0x000fe20000400000 */
[----:B------:R-:W-:Y:S01]  /*2770*/  FMUL R17, R4, 0.5 ;  /* 0x3f00000004117820 */ /* 0x000fe20000400000 */
[----:B------:R-:W-:Y:S01]  /*2780*/  FMUL R19, R0, 0.5 ;  /* 0x3f00000000137820 */ /* 0x000fe20000400000 */
[----:B0-----:R-:W-:Y:S01]  /*2790*/  FMUL R21, R6, 0.5 ;  /* 0x3f00000006157820 */ /* 0x001fe20000400000 */
[----:B------:R-:W-:Y:S01]  /*27a0*/  FMUL R23, R5, 0.5 ;  /* 0x3f00000005177820 */ /* 0x000fe20000400000 */
[----:B------:R-:W-:Y:S04]  /*27b0*/  STG.E desc[UR10][R2.64+0x4ee55c], R11 ;  /* 0x4ee55c0b02007986 */ /* 0x000fe8000c10190a */
[----:B------:R-:W-:Y:S04]  /*27c0*/  STG.E desc[UR10][R2.64+0x4ee87c], R17 ;  /* 0x4ee87c1102007986 */ /* 0x000fe8000c10190a */
[----:B------:R-:W-:Y:S04]  /*27d0*/  STG.E desc[UR10][R2.64+0x4ee880], R19 ;  /* 0x4ee8801302007986 */ /* 0x000fe8000c10190a */
[----:B------:R-:W-:Y:S04]  /*27e0*/  STG.E desc[UR10][R2.64+0x4eeba0], R21 ;  /* 0x4eeba01502007986 */ /* 0x000fe8000c10190a */
[----:B------:R0:W-:Y:S04]  /*27f0*/  STG.E desc[UR10][R2.64+0x515ca0], R23 ;  /* 0x515ca01702007986 */ /* 0x0001e8000c10190a */
[----:B------:R-:W2:Y:S04]  /*2800*/  LDG.E R14, desc[UR10][R14.64+0x515fbc] ;  /* 0x515fbc0a0e0e7981 */ /* 0x000ea8000c1e1900 */
[----:B-1----:R-:W2:Y:S01]  /*2810*/  LDG.E R13, desc[UR10][R12.64+0x515c9c] ;  /* 0x515c9c0a0c0d7981 */ /* 0x002ea2000c1e1900 */
[----:B------:R-:W1:Y:S08]  /*2820*/  LDC.64 R4, c[0x0][0x388] ;  /* 0x0000e200ff047b82 */ /* 0x000e700000000a00 */
[----:B------:R-:W3:Y:S08]  /*2830*/  LDC.64 R6, c[0x0][0x388] ;  /* 0x0000e200ff067b82 */ /* 0x000ef00000000a00 */
[----:B------:R-:W4:Y:S01]  /*2840*/  LDC.64 R8, c[0x0][0x388] ;  /* 0x0000e200ff087b82 */ /* 0x000f220000000a00 */
[----:B--2---:R-:W-:-:S04]  /*2850*/  FADD R0, R14, R13 ;  /* 0x0000000d0e007221 */ /* 0x004fc80000000000 */
[----:B------:R-:W-:-:S05]  /*2860*/  FMUL R25, R0, 0.5 ;  /* 0x3f00000000197820 */ /* 0x000fca0000400000 */
[----:B-1----:R1:W-:Y:S04]  /*2870*/  STG.E desc[UR10][R4.64+0x515fc0], R25 ;  /* 0x515fc01904007986 */ /* 0x0023e8000c10190a */
[----:B---3--:R-:W2:Y:S04]  /*2880*/  LDG.E R6, desc[UR10][R6.64+0x515fc8] ;  /* 0x515fc80a06067981 */ /* 0x008ea8000c1e1900 */
[----:B----4-:R-:W2:Y:S01]  /*2890*/  LDG.E R9, desc[UR10][R8.64+0x5162e8] ;  /* 0x5162e80a08097981 */ /* 0x010ea2000c1e1900 */
[----:B0-----:R-:W0:Y:S08]  /*28a0*/  LDC.64 R2, c[0x0][0x388] ;  /* 0x0000e200ff027b82 */ /* 0x001e300000000a00 */
[----:B------:R-:W3:Y:S08]  /*28b0*/  LDC.64 R10, c[0x0][0x388] ;  /* 0x0000e200ff0a7b82 */ /* 0x000ef00000000a00 */
[----:B------:R-:W4:Y:S01]  /*28c0*/  LDC.64 R12, c[0x0][0x388] ;  /* 0x0000e200ff0c7b82 */ /* 0x000f220000000a00 */
[----:B--2---:R-:W-:-:S04]  /*28d0*/  FADD R0, R6, R9 ;  /* 0x0000000906007221 */ /* 0x004fc80000000000 */
[----:B------:R-:W-:-:S05]  /*28e0*/  FMUL R15, R0, 0.5 ;  /* 0x3f000000000f7820 */ /* 0x000fca0000400000 */
[----:B0-----:R0:W-:Y:S04]  /*28f0*/  STG.E desc[UR10][R2.64+0x515fc4], R15 ;  /* 0x515fc40f02007986 */ /* 0x0011e8000c10190a */
[----:B---3--:R-:W2:Y:S04]  /*2900*/  LDG.E R10, desc[UR10][R10.64+0x5162e0] ;  /* 0x5162e00a0a0a7981 */ /* 0x008ea8000c1e1900 */
[----:B----4-:R-:W2:Y:S01]  /*2910*/  LDG.E R13, desc[UR10][R12.64+0x516608] ;  /* 0x5166080a0c0d7981 */ /* 0x010ea2000c1e1900 */
[----:B-1----:R-:W1:Y:S08]  /*2920*/  LDC.64 R4, c[0x0][0x388] ;  /* 0x0000e200ff047b82 */ /* 0x002e700000000a00 */
        /* <DEDUP_REMOVED lines=575> */
[----:B------:R-:W3:Y:S01]  /*4d20*/  LDCU.64 UR4, c[0x0][0x388] ;  /* 0x00007100ff0477ac */ /* 0x000ee20008000a00 */
[----:B-1----:R-:W1:Y:S01]  /*4d30*/  LDC.64 R4, c[0x0][0x388] ;  /* 0x0000e200ff047b82 */ /* 0x002e620000000a00 */
[----:B---3--:R-:W-:-:S02]  /*4d40*/  UIADD3 UR8, UP1, UPT, UR4, 0x1000000, URZ ;  /* 0x0100000004087890 */ /* 0x008fc4000ff3e0ff */
[----:B------:R-:W-:Y:S02]  /*4d50*/  UIADD3 UR6, UP0, UPT, UR4, 0x1000000, URZ ;  /* 0x0100000004067890 */ /* 0x000fe4000ff1e0ff */
[----:B------:R-:W-:Y:S02]  /*4d60*/  UIADD3.X UR9, UPT, UPT, URZ, UR5, URZ, UP1, !UPT ;  /* 0x00000005ff097290 */ /* 0x000fe40008ffe4ff */
[----:B------:R-:W-:Y:S01]  /*4d70*/  UIADD3.X UR7, UPT, UPT, URZ, UR5, URZ, UP0, !UPT ;  /* 0x00000005ff077290 */ /* 0x000fe200087fe4ff */
[----:B------:R-:W-:Y:S02]  /*4d80*/  MOV R6, UR8 ;  /* 0x0000000800067c02 */ /* 0x000fe40008000f00 */
[----:B0-----:R-:W-:Y:S02]  /*4d90*/  MOV R2, UR6 ;  /* 0x0000000600027c02 */ /* 0x001fe40008000f00 */
[----:B------:R-:W-:Y:S01]  /*4da0*/  MOV R7, UR9 ;  /* 0x0000000900077c02 */ /* 0x000fe20008000f00 */
[----:B------:R-:W-:-:S02]  /*4db0*/  IMAD.U32 R3, RZ, RZ, UR7 ;  /* 0x00000007ff037e24 */ /* 0x000fc4000f8e00ff */
[----:B--2---:R-:W-:-:S04]  /*4dc0*/  FADD R0, R10, R13 ;  /* 0x0000000d0a007221 */ /* 0x004fc80000000000 */
[----:B------:R-:W-:-:S05]  /*4dd0*/  FMUL R9, R0, 0.5 ;  /* 0x3f00000000097820 */ /* 0x000fca0000400000 */
[----:B-1----:R0:W-:Y:S04]  /*4de0*/  STG.E desc[UR10][R4.64+0x7dc5ac], R9 ;  /* 0x7dc5ac0904007986 */ /* 0x0021e8000c10190a */
[----:B------:R-:W2:Y:S04]  /*4df0*/  LDG.E R7, desc[UR10][R6.64+-0x7fcc78] ;  /* 0x8033880a06077981 */ /* 0x000ea8000c1e1900 */
[----:B------:R1:W2:Y:S01]  /*4e00*/  LDG.E R2, desc[UR10][R2.64+-0x7fc950] ;  /* 0x8036b00a02027981 */ /* 0x0002a2000c1e1900 */
[----:B------:R-:W-:Y:S01]  /*4e10*/  UMOV UR8, UR4 ;  /* 0x0000000400087c82 */ /* 0x000fe20008000000 */
[----:B------:R-:W-:Y:S01]  /*4e20*/  UMOV UR6, UR4 ;  /* 0x0000000400067c82 */ /* 0x000fe20008000000 */
[----:B------:R-:W-:-:S02]  /*4e30*/  UIADD3 UR12, UP0, UPT, UR4, 0x1000000, URZ ;  /* 0x01000000040c7890 */ /* 0x000fc4000ff1e0ff */
[----:B------:R-:W-:Y:S02]  /*4e40*/  UIADD3 UR8, UP2, UPT, UR8, 0x1000000, URZ ;  /* 0x0100000008087890 */ /* 0x000fe4000ff5e0ff */
[----:B------:R-:W-:Y:S01]  /*4e50*/  UIADD3 UR13, UP1, UPT, UR6, 0x1000000, URZ ;  /* 0x01000000060d7890 */ /* 0x000fe2000ff3e0ff */
[----:B------:R-:W-:Y:S01]  /*4e60*/  UMOV UR9, UR5 ;  /* 0x0000000500097c82 */ /* 0x000fe20008000000 */
[----:B------:R-:W-:Y:S01]  /*4e70*/  UMOV UR7, UR5 ;  /* 0x0000000500077c82 */ /* 0x000fe20008000000 */
[----:B------:R-:W-:Y:S02]  /*4e80*/  UIADD3.X UR6, UPT, UPT, URZ, UR5, URZ, UP0, !UPT ;  /* 0x00000005ff067290 */ /* 0x000fe400087fe4ff */
[----:B------:R-:W-:Y:S02]  /*4e90*/  UIADD3.X UR9, UPT, UPT, URZ, UR9, URZ, UP2, !UPT ;  /* 0x00000009ff097290 */ /* 0x000fe400097fe4ff */
[----:B------:R-:W-:Y:S01]  /*4ea0*/  UIADD3.X UR7, UPT, UPT, URZ, UR7, URZ, UP1, !UPT ;  /* 0x00000007ff077290 */ /* 0x000fe20008ffe4ff */
[----:B0-----:R-:W-:Y:S01]  /*4eb0*/  IMAD.U32 R4, RZ, RZ, UR13 ;  /* 0x0000000dff047e24 */ /* 0x001fe2000f8e00ff */
[----:B-1----:R-:W-:-:S02]  /*4ec0*/  MOV R3, UR6 ;  /* 0x0000000600037c02 */ /* 0x002fc40008000f00 */
[----:B------:R-:W-:Y:S02]  /*4ed0*/  MOV R6, UR8 ;  /* 0x0000000800067c02 */ /* 0x000fe40008000f00 */
[----:B------:R-:W-:Y:S02]  /*4ee0*/  IMAD.U32 R5, RZ, RZ, UR7 ;  /* 0x00000007ff057e24 */ /* 0x000fe4000f8e00ff */
[----:B--2---:R-:W-:Y:S01]  /*4ef0*/  FADD R0, R2, R7 ;  /* 0x0000000702007221 */ /* 0x004fe20000000000 */
[----:B------:R-:W-:Y:S02]  /*4f00*/  MOV R2, UR12 ;  /* 0x0000000c00027c02 */ /* 0x000fe40008000f00 */
[----:B------:R-:W-:Y:S01]  /*4f10*/  MOV R7, UR9 ;  /* 0x0000000900077c02 */ /* 0x000fe20008000f00 */
[----:B------:R-:W-:-:S05]  /*4f20*/  FMUL R9, R0, 0.5 ;  /* 0x3f00000000097820 */ /* 0x000fca0000400000 */
[----:B------:R0:W-:Y:S04]  /*4f30*/  STG.E desc[UR10][R2.64+-0x7fc954], R9 ;  /* 0x8036ac0902007986 */ /* 0x0001e8000c10190a */
        /* <DEDUP_REMOVED lines=12> */
[----:B0-----:R-:W-:-:S02]  /*5000*/  MOV R2, UR12 ;  /* 0x0000000c00027c02 */ /* 0x001fc40008000f00 */
[----:B------:R-:W-:Y:S02]  /*5010*/  MOV R3, UR6 ;  /* 0x0000000600037c02 */ /* 0x000fe40008000f00 */
[----:B-1----:R-:W-:Y:S01]  /*5020*/  MOV R6, UR8 ;  /* 0x0000000800067c02 */ /* 0x002fe20008000f00 */
[----:B------:R-:W-:Y:S02]  /*5030*/  IMAD.U32 R5, RZ, RZ, UR7 ;  /* 0x00000007ff057e24 */ /* 0x000fe4000f8e00ff */
[----:B--2---:R-:W-:Y:S01]  /*5040*/  FADD R0, R4, R7 ;  /* 0x0000000704007221 */ /* 0x004fe20000000000 */
[----:B------:R-:W-:Y:S01]  /*5050*/  IMAD.U32 R4, RZ, RZ, UR13 ;  /* 0x0000000dff047e24 */ /* 0x000fe2000f8e00ff */
[----:B------:R-:W-:Y:S02]  /*5060*/  MOV R7, UR9 ;  /* 0x0000000900077c02 */ /* 0x000fe40008000f00 */
        /* <DEDUP_REMOVED lines=2544> */
[----:B------:R-:W2:Y:S01]  /*ef70*/  LDG.E R7, desc[UR10][R6.64+-0x35c5f4] ;  /* 0xca3a0c0a06077981 */ /* 0x000ea2000c1e1900 */
[----:B------:R-:W-:Y:S02]  /*ef80*/  UIADD3 UR8, UP0, UPT, UR4, 0x1000000, URZ ;  /* 0x0100000004087890 */ /* 0x000fe4000ff1e0ff */
[----:B------:R-:W-:-:S02]  /*ef90*/  UMOV UR6, UR4 ;  /* 0x0000000400067c82 */ /* 0x000fc40008000000 */
[----:B------:R-:W-:Y:S02]  /*efa0*/  UIADD3 UR9, UP1, UPT, UR6, 0x1000000, URZ ;  /* 0x0100000006097890 */ /* 0x000fe4000ff3e0ff */
[----:B------:R-:W-:Y:S01]  /*efb0*/  UIADD3.X UR6, UPT, UPT, URZ, UR5, URZ, UP0, !UPT ;  /* 0x00000005ff067290 */ /* 0x000fe200087fe4ff */
[----:B------:R-:W-:-:S05]  /*efc0*/  MOV R8, UR8 ;  /* 0x0000000800087c02 */ /* 0x000fca0008000f00 */
[----:B------:R-:W-:Y:S01]  /*efd0*/  IMAD.U32 R9, RZ, RZ, UR6 ;  /* 0x00000006ff097e24 */ /* 0x000fe2000f8e00ff */
[----:B------:R-:W-:Y:S02]  /*efe0*/  UMOV UR7, UR5 ;  /* 0x0000000500077c82 */ /* 0x000fe40008000000 */
[----:B------:R-:W-:Y:S01]  /*eff0*/  UIADD3.X UR7, UPT, UPT, URZ, UR7, URZ, UP1, !UPT ;  /* 0x00000007ff077290 */ /* 0x000fe20008ffe4ff */
[----:B0-----:R-:W-:-:S05]  /*f000*/  MOV R2, UR9 ;  /* 0x0000000900027c02 */ /* 0x001fca0008000f00 */
[----:B------:R-:W-:Y:S01]  /*f010*/  MOV R3, UR7 ;  /* 0x0000000700037c02 */ /* 0x000fe20008000f00 */
[----:B--2---:R-:W-:-:S04]  /*f020*/  FADD R0, R4, R7 ;  /* 0x0000000704007221 */ /* 0x004fc80000000000 */
[----:B------:R-:W-:-:S05]  /*f030*/  FMUL R5, R0, 0.5 ;  /* 0x3f00000000057820 */ /* 0x000fca0000400000 */
[----:B------:R0:W-:Y:S01]  /*f040*/  STG.E desc[UR10][R8.64+-0x35c918], R5 ;  /* 0xca36e80508007986 */ /* 0x0001e2000c10190a */
[----:B------:R-:W-:-:S03]  /*f050*/  UIADD3 UR6, UP0, UPT, UR4, 0x1000000, URZ ;  /* 0x0100000004067890 */ /* 0x000fc6000ff1e0ff */
[----:B------:R-:W2:Y:S01]  /*f060*/  LDG.E R2, desc[UR10][R2.64+-0x335814] ;  /* 0xcca7ec0a02027981 */ /* 0x000ea2000c1e1900 */
[----:B------:R-:W-:Y:S02]  /*f070*/  UIADD3.X UR7, UPT, UPT, URZ, UR5, URZ, UP0, !UPT ;  /* 0x00000005ff077290 */ /* 0x000fe400087fe4ff */
[----:B------:R-:W-:-:S04]  /*f080*/  IMAD.U32 R4, RZ, RZ, UR6 ;  /* 0x00000006ff047e24 */ /* 0x000fc8000f8e00ff */
[----:B0-----:R-:W-:-:S06]  /*f090*/  MOV R5, UR7 ;  /* 0x0000000700057c02 */ /* 0x001fcc0008000f00 */
[----:B------:R0:W2:Y:S01]  /*f0a0*/  LDG.E R5, desc[UR10][R4.64+-0x335b3c] ;  /* 0xcca4c40a04057981 */ /* 0x0000a2000c1e1900 */
[----:B------:R-:W-:Y:S01]  /*f0b0*/  UMOV UR8, UR4 ;  /* 0x0000000400087c82 */ /* 0x000fe20008000000 */
[----:B------:R-:W-:Y:S01]  /*f0c0*/  UMOV UR6, UR4 ;  /* 0x0000000400067c82 */ /* 0x000fe20008000000 */
[----:B------:R-:W-:Y:S02]  /*f0d0*/  UIADD3 UR12, UP0, UPT, UR4, 0x1000000, URZ ;  /* 0x01000000040c7890 */ /* 0x000fe4000ff1e0ff */
[----:B------:R-:W-:Y:S02]  /*f0e0*/  UIADD3 UR8, UP2, UPT, UR8, 0x1000000, URZ ;  /* 0x0100000008087890 */ /* 0x000fe4000ff5e0ff */
[----:B------:R-:W-:Y:S01]  /*f0f0*/  UIADD3 UR13, UP1, UPT, UR6, 0x1000000, URZ ;  /* 0x01000000060d7890 */ /* 0x000fe2000ff3e0ff */
[----:B------:R-:W-:Y:S01]  /*f100*/  UMOV UR9, UR5 ;  /* 0x0000000500097c82 */ /* 0x000fe20008000000 */
[----:B------:R-:W-:Y:S01]  /*f110*/  UMOV UR7, UR5 ;  /* 0x0000000500077c82 */ /* 0x000fe20008000000 */
[----:B------:R-:W-:-:S02]  /*f120*/  UIADD3.X UR6, UPT, UPT, URZ, UR5, URZ, UP0, !UPT ;  /* 0x00000005ff067290 */ /* 0x000fc400087fe4ff */
[----:B------:R-:W-:Y:S02]  /*f130*/  UIADD3.X UR9, UPT, UPT, URZ, UR9, URZ, UP2, !UPT ;  /* 0x00000009ff097290 */ /* 0x000fe400097fe4ff */
[----:B------:R-:W-:Y:S01]  /*f140*/  UIADD3.X UR7, UPT, UPT, URZ, UR7, URZ, UP1, !UPT ;  /* 0x00000007ff077290 */ /* 0x000fe20008ffe4ff */
[----:B0-----:R-:W-:Y:S01]  /*f150*/  IMAD.U32 R4, RZ, RZ, UR13 ;  /* 0x0000000dff047e24 */ /* 0x001fe2000f8e00ff */
[----:B------:R-:W-:Y:S02]  /*f160*/  MOV R3, UR6 ;  /* 0x0000000600037c02 */ /* 0x000fe40008000f00 */
[----:B------:R-:W-:Y:S02]  /*f170*/  MOV R7, UR9 ;  /* 0x0000000900077c02 */ /* 0x000fe40008000f00 */
[----:B------:R-:W-:Y:S01]  /*f180*/  MOV R6, UR8 ;  /* 0x0000000800067c02 */ /* 0x000fe20008000f00 */
[----:B--2---:R-:W-:Y:S01]  /*f190*/  FADD R0, R2, R5 ;  /* 0x0000000502007221 */ /* 0x004fe20000000000 */
[----:B------:R-:W-:Y:S01]  /*f1a0*/  MOV R2, UR12 ;  /* 0x0000000c00027c02 */ /* 0x000fe20008000f00 */
[----:B------:R-:W-:-:S02]  /*f1b0*/  IMAD.U32 R5, RZ, RZ, UR7 ;  /* 0x00000007ff057e24 */ /* 0x000fc4000f8e00ff */
        /* <DEDUP_REMOVED lines=3700> */
[----:B------:R-:W-:Y:S01]  /*1d900*/  UMOV UR6, UR4 ;  /* 0x0000000400067c82 */ /* 0x000fe20008000000 */
[----:B------:R-:W-:-:S02]  /*1d910*/  UIADD3 UR8, UP0, UPT, UR4, 0x1000000, URZ ;  /* 0x0100000004087890 */ /* 0x000fc4000ff1e0ff */
[----:B------:R-:W-:Y:S01]  /*1d920*/  UIADD3 UR9, UP1, UPT, UR6, 0x1000000, URZ ;  /* 0x0100000006097890 */ /* 0x000fe2000ff3e0ff */
[----:B------:R-:W-:Y:S01]  /*1d930*/  UMOV UR7, UR5 ;  /* 0x0000000500077c82 */ /* 0x000fe20008000000 */
[----:B------:R-:W-:Y:S02]  /*1d940*/  UIADD3.X UR6, UPT, UPT, URZ, UR5, URZ, UP0, !UPT ;  /* 0x00000005ff067290 */ /* 0x000fe400087fe4ff */
[----:B------:R-:W-:Y:S01]  /*1d950*/  UIADD3.X UR7, UPT, UPT, URZ, UR7, URZ, UP1, !UPT ;  /* 0x00000007ff077290 */ /* 0x000fe20008ffe4ff */
[----:B------:R-:W-:Y:S01]  /*1d960*/  MOV R8, UR8 ;  /* 0x0000000800087c02 */ /* 0x000fe20008000f00 */
[----:B0-----:R-:W-:Y:S02]  /*1d970*/  IMAD.U32 R2, RZ, RZ, UR9 ;  /* 0x00000009ff027e24 */ /* 0x001fe4000f8e00ff */
[----:B------:R-:W-:Y:S02]  /*1d980*/  MOV R9, UR6 ;  /* 0x0000000600097c02 */ /* 0x000fe40008000f00 */
[----:B------:R-:W-:Y:S01]  /*1d990*/  MOV R3, UR7 ;  /* 0x0000000700037c02 */ /* 0x000fe20008000f00 */
[----:B--2---:R-:W-:-:S04]  /*1d9a0*/  FADD R0, R4, R7 ;  /* 0x0000000704007221 */ /* 0x004fc80000000000 */
[----:B------:R-:W-:-:S05]  /*1d9b0*/  FMUL R5, R0, 0.5 ;  /* 0x3f00000000057820 */ /* 0x000fca0000400000 */
[----:B------:R0:W-:Y:S04]  /*1d9c0*/  STG.E desc[UR10][R8.64+0x392ab8], R5 ;  /* 0x392ab80508007986 */ /* 0x0001e8000c10190a */
[----:B------:R1:W2:Y:S01]  /*1d9d0*/  LDG.E R0, desc[UR10][R2.64+0x392ac0] ;  /* 0x392ac00a02007981 */ /* 0x0002a2000c1e1900 */
[----:B------:R-:W-:-:S04]  /*1d9e0*/  UIADD3 UR6, UP0, UPT, UR4, 0x1000000, URZ ;  /* 0x0100000004067890 */ /* 0x000fc8000ff1e0ff */
[----:B------:R-:W-:Y:S02]  /*1d9f0*/  UIADD3.X UR7, UPT, UPT, URZ, UR5, URZ, UP0, !UPT ;  /* 0x00000005ff077290 */ /* 0x000fe400087fe4ff */
[----:B-1----:R-:W-:-:S04]  /*1da00*/  IMAD.U32 R2, RZ, RZ, UR6 ;  /* 0x00000006ff027e24 */ /* 0x002fc8000f8e00ff */
[----:B------:R-:W-:-:S06]  /*1da10*/  MOV R3, UR7 ;  /* 0x0000000700037c02 */ /* 0x000fcc0008000f00 */
        /* <DEDUP_REMOVED lines=8> */
[----:B------:R-:W-:Y:S01]  /*1daa0*/  UIADD3.X UR6, UPT, UPT, URZ, UR5, URZ, UP0, !UPT ;  /* 0x00000005ff067290 */ /* 0x000fe200087fe4ff */
[----:B-1----:R-:W-:Y:S01]  /*1dab0*/  MOV R2, UR12 ;  /* 0x0000000c00027c02 */ /* 0x002fe20008000f00 */
[----:B------:R-:W-:Y:S01]  /*1dac0*/  UIADD3.X UR9, UPT, UPT, URZ, UR9, URZ, UP2, !UPT ;  /* 0x00000009ff097290 */ /* 0x000fe200097fe4ff */
[----:B------:R-:W-:Y:S01]  /*1dad0*/  IMAD.U32 R4, RZ, RZ, UR13 ;  /* 0x0000000dff047e24 */ /* 0x000fe2000f8e00ff */
[----:B------:R-:W-:Y:S01]  /*1dae0*/  UIADD3.X UR7, UPT, UPT, URZ, UR7, URZ, UP1, !UPT ;  /* 0x00000007ff077290 */ /* 0x000fe20008ffe4ff */
[----:B------:R-:W-:-:S03]  /*1daf0*/  MOV R6, UR8 ;  /* 0x0000000800067c02 */ /* 0x000fc60008000f00 */
[----:B------:R-:W-:Y:S02]  /*1db00*/  MOV R7, UR9 ;  /* 0x0000000900077c02 */ /* 0x000fe40008000f00 */
[----:B0-----:R-:W-:Y:S02]  /*1db10*/  IMAD.U32 R5, RZ, RZ, UR7 ;  /* 0x00000007ff057e24 */ /* 0x001fe4000f8e00ff */
[----:B--2---:R-:W-:Y:S01]  /*1db20*/  FADD R0, R0, R3 ;  /* 0x0000000300007221 */ /* 0x004fe20000000000 */
[----:B------:R-:W-:-:S03]  /*1db30*/  MOV R3, UR6 ;  /* 0x0000000600037c02 */ /* 0x000fc60008000f00 */
        /* <DEDUP_REMOVED lines=11> */
[----:B------:R-:W-:Y:S01]  /*1dbf0*/  UIADD3.X UR6, UPT, UPT, URZ, UR5, URZ, UP0, !UPT ;  /* 0x00000005ff067290 */ /* 0x000fe200087fe4ff */
[----:B0-----:R-:W-:Y:S01]  /*1dc00*/  MOV R2, UR12 ;  /* 0x0000000c00027c02 */ /* 0x001fe20008000f00 */
[----:B------:R-:W-:Y:S01]  /*1dc10*/  UIADD3.X UR9, UPT, UPT, URZ, UR9, URZ, UP2, !UPT ;  /* 0x00000009ff097290 */ /* 0x000fe200097fe4ff */
[----:B-1----:R-:W-:Y:S01]  /*1dc20*/  MOV R6, UR8 ;  /* 0x0000000800067c02 */ /* 0x002fe20008000f00 */
[----:B------:R-:W-:Y:S02]  /*1dc30*/  UIADD3.X UR7, UPT, UPT, URZ, UR7, URZ, UP1, !UPT ;  /* 0x00000007ff077290 */ /* 0x000fe40008ffe4ff */
[----:B------:R-:W-:-:S04]  /*1dc40*/  MOV R3, UR6 ;  /* 0x0000000600037c02 */ /* 0x000fc80008000f00 */
        /* <DEDUP_REMOVED lines=2347> */
[----:B-1----:R-:W-:Y:S01]  /*26f00*/  MOV R6, UR13 ;  /* 0x0000000d00067c02 */ /* 0x002fe20008000f00 */
[----:B------:R-:W-:Y:S01]  /*26f10*/  UIADD3.X UR9, UPT, UPT, URZ, UR9, URZ, UP2, !UPT ;  /* 0x00000009ff097290 */ /* 0x000fe200097fe4ff */
[----:B0-----:R-:W-:Y:S01]  /*26f20*/  IMAD.U32 R2, RZ, RZ, UR6 ;  /* 0x00000006ff027e24 */ /* 0x001fe2000f8e00ff */
[----:B------:R-:W-:Y:S02]  /*26f30*/  UIADD3.X UR7, UPT, UPT, URZ, UR7, URZ, UP0, !UPT ;  /* 0x00000007ff077290 */ /* 0x000fe400087fe4ff */
[----:B------:R-:W-:-:S04]  /*26f40*/  MOV R5, UR8 ;  /* 0x0000000800057c02 */ /* 0x000fc80008000f00 */
        /* <DEDUP_REMOVED lines=1336> */
[----:B------:R-:W-:Y:S01]  /*2c2d0*/  MOV R8, UR8 ;  /* 0x0000000800087c02 */ /* 0x000fe20008000f00 */
[----:B------:R-:W-:Y:S01]  /*2c2e0*/  UIADD3.X UR7, UPT, UPT, URZ, UR7, URZ, UP1, !UPT ;  /* 0x00000007ff077290 */ /* 0x000fe20008ffe4ff */
[----:B0-----:R-:W-:Y:S02]  /*2c2f0*/  IMAD.U32 R2, RZ, RZ, UR9 ;  /* 0x00000009ff027e24 */ /* 0x001fe4000f8e00ff */
[----:B------:R-:W-:-:S03]  /*2c300*/  MOV R9, UR6 ;  /* 0x0000000600097c02 */ /* 0x000fc60008000f00 */
        /* <DEDUP_REMOVED lines=3725> */
[----:B------:R1:W2:Y:S04]  /*3abe0*/  LDG.E R4, desc[UR10][R4.64+0x14a158] ;  /* 0x14a1580a04047981 */ /* 0x0002a8000c1e1900 */
[----:B------:R-:W2:Y:S01]  /*3abf0*/  LDG.E R7, desc[UR10][R6.64+0x149e38] ;  /* 0x149e380a06077981 */ /* 0x000ea2000c1e1900 */
[----:B------:R-:W-:Y:S01]  /*3ac00*/  UMOV UR6, UR4 ;  /* 0x0000000400067c82 */ /* 0x000fe20008000000 */
[----:B------:R-:W-:-:S02]  /*3ac10*/  UIADD3 UR8, UP0, UPT, UR4, 0x2000000, URZ ;  /* 0x0200000004087890 */ /* 0x000fc4000ff1e0ff */
[----:B------:R-:W-:Y:S01]  /*3ac20*/  UIADD3 UR9, UP1, UPT, UR6, 0x2000000, URZ ;  /* 0x0200000006097890 */ /* 0x000fe2000ff3e0ff */
[----:B------:R-:W-:Y:S01]  /*3ac30*/  UMOV UR7, UR5 ;  /* 0x0000000500077c82 */ /* 0x000fe20008000000 */
[----:B------:R-:W-:Y:S02]  /*3ac40*/  UIADD3.X UR6, UPT, UPT, URZ, UR5, URZ, UP0, !UPT ;  /* 0x00000005ff067290 */ /* 0x000fe400087fe4ff */
[----:B0-----:R-:W-:Y:S01]  /*3ac50*/  MOV R2, UR8 ;  /* 0x0000000800027c02 */ /* 0x001fe20008000f00 */
[----:B------:R-:W-:-:S03]  /*3ac60*/  UIADD3.X UR7, UPT, UPT, URZ, UR7, URZ, UP1, !UPT ;  /* 0x00000007ff077290 */ /* 0x000fc60008ffe4ff */
[----:B------:R-:W-:Y:S01]  /*3ac70*/  MOV R3, UR6 ;  /* 0x0000000600037c02 */ /* 0x000fe20008000f00 */
[----:B------:R-:W-:Y:S02]  /*3ac80*/  UIADD3 UR6, UP0, UPT, UR4, 0x2000000, URZ ;  /* 0x0200000004067890 */ /* 0x000fe4000ff1e0ff */
[----:B-1----:R-:W-:Y:S01]  /*3ac90*/  MOV R5, UR7 ;  /* 0x0000000700057c02 */ /* 0x002fe20008000f00 */
[----:B--2---:R-:W-:Y:S01]  /*3aca0*/  FADD R0, R4, R7 ;  /* 0x0000000704007221 */ /* 0x004fe20000000000 */
[----:B------:R-:W-:-:S03]  /*3acb0*/  IMAD.U32 R4, RZ, RZ, UR9 ;  /* 0x00000009ff047e24 */ /* 0x000fc6000f8e00ff */
[----:B------:R-:W-:-:S05]  /*3acc0*/  FMUL R7, R0, 0.5 ;  /* 0x3f00000000077820 */ /* 0x000fca0000400000 */
[----:B------:R0:W-:Y:S04]  /*3acd0*/  STG.E desc[UR10][R2.64+0x14a15c], R7 ;  /* 0x14a15c0702007986 */ /* 0x0001e8000c10190a */
[----:B------:R-:W2:Y:S01]  /*3ace0*/  LDG.E R4, desc[UR10][R4.64+0x14a164] ;  /* 0x14a1640a04047981 */ /* 0x000ea2000c1e1900 */
[----:B------:R-:W-:Y:S01]  /*3acf0*/  UIADD3.X UR7, UPT, UPT, URZ, UR5, URZ, UP0, !UPT ;  /* 0x00000005ff077290 */ /* 0x000fe200087fe4ff */
[----:B0-----:R-:W-:-:S05]  /*3ad00*/  IMAD.U32 R2, RZ, RZ, UR6 ;  /* 0x00000006ff027e24 */ /* 0x001fca000f8e00ff */
        /* <DEDUP_REMOVED lines=10> */
[----:B0-----:R-:W-:Y:S01]  /*3adb0*/  MOV R2, UR12 ;  /* 0x0000000c00027c02 */ /* 0x001fe20008000f00 */
[----:B------:R-:W-:Y:S01]  /*3adc0*/  UIADD3.X UR9, UPT, UPT, URZ, UR9, URZ, UP2, !UPT ;  /* 0x00000009ff097290 */ /* 0x000fe200097fe4ff */
[----:B------:R-:W-:Y:S01]  /*3add0*/  MOV R6, UR8 ;  /* 0x0000000800067c02 */ /* 0x000fe20008000f00 */
[----:B------:R-:W-:-:S04]  /*3ade0*/  UIADD3.X UR7, UPT, UPT, URZ, UR7, URZ, UP1, !UPT ;  /* 0x00000007ff077290 */ /* 0x000fc80008ffe4ff */
[----:B------:R-:W-:Y:S02]  /*3adf0*/  MOV R7, UR9 ;  /* 0x0000000900077c02 */ /* 0x000fe40008000f00 */
        /* <DEDUP_REMOVED lines=3710> */
[----:B------:R-:W-:Y:S01]  /*495e0*/  UIADD3.X UR7, UPT, UPT, URZ, UR7, URZ, UP1, !UPT ;  /* 0x00000007ff077290 */ /* 0x000fe20008ffe4ff */
[----:B------:R-:W-:Y:S01]  /*495f0*/  UMOV UR8, UR4 ;  /* 0x0000000400087c82 */ /* 0x000fe20008000000 */
[----:B------:R-:W-:Y:S01]  /*49600*/  UMOV UR9, UR5 ;  /* 0x0000000500097c82 */ /* 0x000fe20008000000 */
[----:B------:R-:W-:Y:S01]  /*49610*/  MOV R3, UR6 ;  /* 0x0000000600037c02 */ /* 0x000fe20008000f00 */
[----:B------:R-:W-:Y:S02]  /*49620*/  UIADD3 UR8, UP0, UPT, UR8, 0x3000000, URZ ;  /* 0x0300000008087890 */ /* 0x000fe4000ff1e0ff */
[----:B-1----:R-:W-:-:S02]  /*49630*/  MOV R5, UR7 ;  /* 0x0000000700057c02 */ /* 0x002fc40008000f00 */
[----:B------:R-:W-:Y:S01]  /*49640*/  UIADD3.X UR6, UPT, UPT, URZ, UR9, URZ, UP0, !UPT ;  /* 0x00000009ff067290 */ /* 0x000fe200087fe4ff */
[----:B--2---:R-:W-:Y:S01]  /*49650*/  FADD R0, R4, R7 ;  /* 0x0000000704007221 */ /* 0x004fe20000000000 */
[----:B------:R-:W-:-:S03]  /*49660*/  IMAD.U32 R4, RZ, RZ, UR13 ;  /* 0x0000000dff047e24 */ /* 0x000fc6000f8e00ff */
[----:B------:R-:W-:-:S05]  /*49670*/  FMUL R7, R0, 0.5 ;  /* 0x3f00000000077820 */ /* 0x000fca0000400000 */
[----:B------:R0:W-:Y:S04]  /*49680*/  STG.E desc[UR10][R2.64+-0x7edbd0], R7 ;  /* 0x8124300702007986 */ /* 0x0001e8000c10190a */
[----:B------:R-:W2:Y:S01]  /*49690*/  LDG.E R4, desc[UR10][R4.64+-0x7c6acc] ;  /* 0x8395340a04047981 */ /* 0x000ea2000c1e1900 */
[----:B0-----:R-:W-:Y:S01]  /*496a0*/  IMAD.U32 R3, RZ, RZ, UR6 ;  /* 0x00000006ff037e24 */ /* 0x001fe2000f8e00ff */
[----:B------:R-:W-:-:S05]  /*496b0*/  MOV R2, UR8 ;  /* 0x0000000800027c02 */ /* 0x000fca0008000f00 */
        /* <DEDUP_REMOVED lines=3350> */
[----:B-1----:R-:W-:Y:S01]  /*56820*/  IMAD.U32 R6, RZ, RZ, UR8 ;  /* 0x00000008ff067e24 */ /* 0x002fe2000f8e00ff */
[----:B------:R-:W-:Y:S02]  /*56830*/  UIADD3.X UR7, UPT, UPT, URZ, UR7, URZ, UP1, !UPT ;  /* 0x00000007ff077290 */ /* 0x000fe40008ffe4ff */
[----:B------:R-:W-:-:S04]  /*56840*/  MOV R3, UR6 ;  /* 0x0000000600037c02 */ /* 0x000fc80008000f00 */
[----:B------:R-:W-:Y:S01]  /*56850*/  MOV R5, UR7 ;  /* 0x0000000700057c02 */ /* 0x000fe20008000f00 */
        /* <DEDUP_REMOVED lines=15> */
[----:B0-----:R-:W-:Y:S01]  /*56950*/  IMAD.U32 R2, RZ, RZ, UR12 ;  /* 0x0000000cff027e24 */ /* 0x001fe2000f8e00ff */
[----:B------:R-:W-:Y:S01]  /*56960*/  UIADD3.X UR9, UPT, UPT, URZ, UR9, URZ, UP2, !UPT ;  /* 0x00000009ff097290 */ /* 0x000fe200097fe4ff */
[----:B-1----:R-:W-:Y:S01]  /*56970*/  MOV R6, UR8 ;  /* 0x0000000800067c02 */ /* 0x002fe20008000f00 */
        /* <DEDUP_REMOVED lines=344> */
[----:B------:R1:W2:Y:S04]  /*57f00*/  LDG.E R4, desc[UR10][R4.64+-0xfe804] ;  /* 0xf017fc0a04047981 */ /* 0x0002a8000c1e1900 */
[----:B------:R3:W2:Y:S01]  /*57f10*/  LDG.E R7, desc[UR10][R6.64+-0xfeb24] ;  /* 0xf014dc0a06077981 */ /* 0x0006a2000c1e1900 */
[----:B------:R-:W-:Y:S01]  /*57f20*/  UMOV UR6, UR4 ;  /* 0x0000000400067c82 */ /* 0x000fe20008000000 */
[----:B------:R-:W-:-:S02]  /*57f30*/  UIADD3 UR8, UP0, UPT, UR4, 0x3000000, URZ ;  /* 0x0300000004087890 */ /* 0x000fc4000ff1e0ff */
[----:B------:R-:W-:Y:S01]  /*57f40*/  UIADD3 UR9, UP1, UPT, UR6, 0x3000000, URZ ;  /* 0x0300000006097890 */ /* 0x000fe2000ff3e0ff */
[----:B------:R-:W-:Y:S01]  /*57f50*/  UMOV UR7, UR5 ;  /* 0x0000000500077c82 */ /* 0x000fe20008000000 */
[----:B------:R-:W-:Y:S02]  /*57f60*/  UIADD3.X UR6, UPT, UPT, URZ, UR5, URZ, UP0, !UPT ;  /* 0x00000005ff067290 */ /* 0x000fe400087fe4ff */
[----:B0-----:R-:W-:Y:S01]  /*57f70*/  MOV R2, UR8 ;  /* 0x0000000800027c02 */ /* 0x001fe20008000f00 */
[----:B------:R-:W-:Y:S02]  /*57f80*/  UIADD3.X UR7, UPT, UPT, URZ, UR7, URZ, UP1, !UPT ;  /* 0x00000007ff077290 */ /* 0x000fe40008ffe4ff */
[----:B------:R-:W-:Y:S01]  /*57f90*/  UIADD3 UR12, UP0, UPT, UR4, 0x3000000, URZ ;  /* 0x03000000040c7890 */ /* 0x000fe2000ff1e0ff */
[----:B------:R-:W-:-:S03]  /*57fa0*/  MOV R3, UR6 ;  /* 0x0000000600037c02 */ /* 0x000fc60008000f00 */
[----:B-1----:R-:W-:Y:S01]  /*57fb0*/  MOV R5, UR7 ;  /* 0x0000000700057c02 */ /* 0x002fe20008000f00 */
[----:B------:R-:W-:Y:S01]  /*57fc0*/  UIADD3.X UR6, UPT, UPT, URZ, UR5, URZ, UP0, !UPT ;  /* 0x00000005ff067290 */ /* 0x000fe200087fe4ff */
[----:B---3--:R-:W-:Y:S01]  /*57fd0*/  MOV R6, UR12 ;  /* 0x0000000c00067c02 */ /* 0x008fe20008000f00 */
[----:B--2---:R-:W-:Y:S01]  /*57fe0*/  FADD R0, R4, R7 ;  /* 0x0000000704007221 */ /* 0x004fe20000000000 */
[----:B------:R-:W-:-:S03]  /*57ff0*/  IMAD.U32 R4, RZ, RZ, UR9 ;  /* 0x00000009ff047e24 */ /* 0x000fc6000f8e00ff */
[----:B------:R-:W-:-:S05]  /*58000*/  FMUL R9, R0, 0.5 ;  /* 0x3f00000000097820 */ /* 0x000fca0000400000 */
[----:B------:R0:W-:Y:S04]  /*58010*/  STG.E desc[UR10][R2.64+-0xfe800], R9 ;  /* 0xf018000902007986 */ /* 0x0001e8000c10190a */
[----:B------:R-:W2:Y:S01]  /*58020*/  LDG.E R4, desc[UR10][R4.64+-0xfe7f8] ;  /* 0xf018080a04047981 */ /* 0x000ea2000c1e1900 */
        /* <DEDUP_REMOVED lines=13> */
[----:B------:R-:W-:-:S02]  /*58100*/  UIADD3.X UR7, UPT, UPT, URZ, UR7, URZ, UP1, !UPT ;  /* 0x00000007ff077290 */ /* 0x000fc40008ffe4ff */
        /* <DEDUP_REMOVED lines=3717> */
[----:B------:R-:W-:Y:S02]  /*66960*/  UIADD3.X UR9, UPT, UPT, URZ, UR9, URZ, UP2, !UPT ;  /* 0x00000009ff097290 */ /* 0x000fe400097fe4ff */
[----:B---3--:R-:W-:Y:S02]  /*66970*/  IMAD.U32 R6, RZ, RZ, UR8 ;  /* 0x00000008ff067e24 */ /* 0x008fe4000f8e00ff */
        /* <DEDUP_REMOVED lines=1170> */
[----:B-1----:R-:W-:Y:S01]  /*6b2a0*/  IMAD.U32 R6, RZ, RZ, UR13 ;  /* 0x0000000dff067e24 */ /* 0x002fe2000f8e00ff */
[----:B------:R-:W-:Y:S01]  /*6b2b0*/  UIADD3.X UR9, UPT, UPT, URZ, UR9, URZ, UP2, !UPT ;  /* 0x00000009ff097290 */ /* 0x000fe200097fe4ff */
[----:B0-----:R-:W-:Y:S01]  /*6b2c0*/  MOV R2, UR6 ;  /* 0x0000000600027c02 */ /* 0x001fe20008000f00 */
        /* <DEDUP_REMOVED lines=20> */
[----:B0-----:R-:W-:Y:S01]  /*6b410*/  MOV R4, UR13 ;  /* 0x0000000d00047c02 */ /* 0x001fe20008000f00 */
        /* <DEDUP_REMOVED lines=3115> */
[----:B------:R-:W-:Y:S04]  /*776d0*/  STG.E desc[UR10][R2.64+-0x2331a0], R11 ;  /* 0xdcce600b02007986 */ /* 0x000fe8000c10190a */
[----:B------:R-:W2:Y:S04]  /*776e0*/  LDG.E R4, desc[UR10][R4.64+-0x232e84] ;  /* 0xdcd17c0a04047981 */ /* 0x000ea8000c1e1900 */
[----:B------:R-:W2:Y:S01]  /*776f0*/  LDG.E R7, desc[UR10][R6.64+-0x2331a4] ;  /* 0xdcce5c0a06077981 */ /* 0x000ea2000c1e1900 */
[----:B------:R-:W-:-:S04]  /*77700*/  UIADD3 UR6, UP0, UPT, UR4, 0x4000000, URZ ;  /* 0x0400000004067890 */ /* 0x000fc8000ff1e0ff */
[----:B------:R-:W-:Y:S02]  /*77710*/  UIADD3.X UR4, UPT, UPT, URZ, UR5, URZ, UP0, !UPT ;  /* 0x00000005ff047290 */ /* 0x000fe400087fe4ff */
[----:B------:R-:W-:-:S04]  /*77720*/  MOV R8, UR6 ;  /* 0x0000000600087c02 */ /* 0x000fc80008000f00 */
[----:B------:R-:W-:Y:S01]  /*77730*/  MOV R9, UR4 ;  /* 0x0000000400097c02 */ /* 0x000fe20008000f00 */
[----:B--2---:R-:W-:-:S04]  /*77740*/  FADD R0, R4, R7 ;  /* 0x0000000704007221 */ /* 0x004fc80000000000 */
[----:B------:R-:W-:-:S05]  /*77750*/  FMUL R13, R0, 0.5 ;  /* 0x3f000000000d7820 */ /* 0x000fca0000400000 */
[----:B------:R-:W-:Y:S01]  /*77760*/  STG.E desc[UR10][R8.64+-0x232e80], R13 ;  /* 0xdcd1800d08007986 */ /* 0x000fe2000c10190a */
[----:B------:R-:W-:Y:S05]  /*77770*/  EXIT ;  /* 0x000000000000794d */ /* 0x000fea0003800000 */
.L_x_47:
        /* <DEDUP_REMOVED lines=16> */
.L_x_148:


//--------------------- .text._Z8laplace1PKfPf    --------------------------
	.section	.text._Z8laplace1PKfPf,"ax",@progbits
	.align	128
        .global         _Z8laplace1PKfPf
        .type           _Z8laplace1PKfPf,@function
        .size           _Z8laplace1PKfPf,(.L_x_140 - _Z8laplace1PKfPf)
        .other          _Z8laplace1PKfPf,@"STO_CUDA_ENTRY STV_DEFAULT"
_Z8laplace1PKfPf:
.text._Z8laplace1PKfPf:
[----:B------:R-:W-:Y:S01]  /*0000*/  LDC R1, c[0x0][0x37c] ;  /* 0x0000df00ff017b82 */ /* 0x000fe20000000800 */
[----:B------:R-:W0:Y:S07]  /*0010*/  S2R R9, SR_TID.Z ;  /* 0x0000000000097919 */ /* 0x000e2e0000002300 */
[----:B------:R-:W1:Y:S01]  /*0020*/  LDC R5, c[0x0][0x360] ;  /* 0x0000d800ff057b82 */ /* 0x000e620000000800 */
[----:B------:R-:W2:Y:S01]  /*0030*/  S2R R3, SR_TID.Y ;  /* 0x0000000000037919 */ /* 0x000ea20000002200 */
[----:B------:R-:W1:Y:S06]  /*0040*/  S2R R2, SR_TID.X ;  /* 0x0000000000027919 */ /* 0x000e6c0000002100 */
[----:B------:R-:W2:Y:S08]  /*0050*/  LDC R0, c[0x0][0x364] ;  /* 0x0000d900ff007b82 */ /* 0x000eb00000000800 */
[----:B------:R-:W0:Y:S08]  /*0060*/  S2UR UR6, SR_CTAID.Z ;  /* 0x00000000000679c3 */ /* 0x000e300000002700 */
[----:B------:R-:W0:Y:S08]  /*0070*/  LDC R4, c[0x0][0x368] ;  /* 0x0000da00ff047b82 */ /* 0x000e300000000800 */
[----:B------:R-:W2:Y:S08]  /*0080*/  S2UR UR5, SR_CTAID.Y ;  /* 0x00000000000579c3 */ /* 0x000eb00000002600 */
[----:B------:R-:W1:Y:S01]  /*0090*/  S2UR UR4, SR_CTAID.X ;  /* 0x00000000000479c3 */ /* 0x000e620000002500 */
[----:B0-----:R-:W-:-:S05]  /*00a0*/  IMAD R9, R4, UR6, R9 ;  /* 0x0000000604097c24 */ /* 0x001fca000f8e0209 */
[----:B------:R-:W-:Y:S01]  /*00b0*/  ISETP.GT.U32.AND P0, PT, R9, 0x18f, PT ;  /* 0x0000018f0900780c */ /* 0x000fe20003f04070 */
[----:B--2---:R-:W-:-:S05]  /*00c0*/  IMAD R3, R0, UR5, R3 ;  /* 0x0000000500037c24 */ /* 0x004fca000f8e0203 */
[----:B------:R-:W-:Y:S01]  /*00d0*/  ISETP.GT.U32.OR P0, PT, R3, 0xc7, P0 ;  /* 0x000000c70300780c */ /* 0x000fe20000704470 */
[----:B-1----:R-:W-:-:S05]  /*00e0*/  IMAD R2, R5, UR4, R2 ;  /* 0x0000000405027c24 */ /* 0x002fca000f8e0202 */
[----:B------:R-:W-:-:S04]  /*00f0*/  ISETP.GT.OR P0, PT, R2, 0xc7, P0 ;  /* 0x000000c70200780c */ /* 0x000fc80000704670 */
[----:B------:R-:W-:-:S13]  /*0100*/  ISETP.LT.OR P0, PT, R2, 0x1, P0 ;  /* 0x000000010200780c */ /* 0x000fda0000701670 */
[----:B------:R-:W-:Y:S05]  /*0110*/  @P0 EXIT ;  /* 0x000000000000094d */ /* 0x000fea0003800000 */
[----:B------:R-:W-:Y:S01]  /*0120*/  ISETP.NE.AND P0, PT, R3, RZ, PT ;  /* 0x000000ff0300720c */ /* 0x000fe20003f05270 */
[----:B------:R-:W0:-:S12]  /*0130*/  LDCU.64 UR4, c[0x0][0x358] ;  /* 0x00006b00ff0477ac */ /* 0x000e180008000a00 */
[----:B------:R-:W-:Y:S05]  /*0140*/  @!P0 BRA `(.L_x_48) ;  /* 0x0000000000b08947 */ /* 0x000fea0003800000 */
[----:B------:R-:W-:Y:S01]  /*0150*/  HFMA2 R6, -RZ, RZ, 0, -0.005680084228515625 ;  /* 0x00009dd1ff067431 */ /* 0x000fe200000001ff */
[----:B------:R-:W1:Y:S01]  /*0160*/  LDC.64 R4, c[0x0][0x380] ;  /* 0x0000e000ff047b82 */ /* 0x000e620000000a00 */
[----:B------:R-:W2:Y:S01]  /*0170*/  LDCU.64 UR6, c[0x0][0x380] ;  /* 0x00007000ff0677ac */ /* 0x000ea20008000a00 */
[----:B------:R-:W-:-:S06]  /*0180*/  IMAD R0, R3, 0xc9, R2 ;  /* 0x000000c903007824 */ /* 0x000fcc00078e0202 */
[----:B------:R-:W3:Y:S01]  /*0190*/  LDC R13, c[0x3][0x8] ;  /* 0x00c00200ff0d7b82 */ /* 0x000ee20000000800 */
[----:B------:R-:W-:-:S05]  /*01a0*/  IMAD R9, R9, R6, 0x9dd1 ;  /* 0x00009dd109097424 */ /* 0x000fca00078e0206 */
[CC--:B------:R-:W-:Y:S02]  /*01b0*/  IADD3 R2, PT, PT, R9.reuse, R0.reuse, RZ ;  /* 0x0000000009027210 */ /* 0x0c0fe40007ffe0ff */
[----:B------:R-:W-:Y:S02]  /*01c0*/  IADD3 R0, P0, PT, R9, R0, RZ ;  /* 0x0000000009007210 */ /* 0x000fe40007f1e0ff */
[C---:B------:R-:W-:Y:S02]  /*01d0*/  IADD3 R7, PT, PT, R2.reuse, -0xc9, RZ ;  /* 0xffffff3702077810 */ /* 0x040fe40007ffe0ff */
[----:B------:R-:W-:Y:S01]  /*01e0*/  IADD3 R11, PT, PT, R2, -0x1, RZ ;  /* 0xffffffff020b7810 */ /* 0x000fe20007ffe0ff */
[----:B------:R-:W-:Y:S01]  /*01f0*/  IMAD.X R3, RZ, RZ, RZ, P0 ;  /* 0x000000ffff037224 */ /* 0x000fe200000e06ff */
[----:B--2---:R-:W-:Y:S01]  /*0200*/  LEA R8, P0, R0, UR6, 0x2 ;  /* 0x0000000600087c11 */ /* 0x004fe2000f8010ff */
[----:B-1----:R-:W-:-:S03]  /*0210*/  IMAD.WIDE.U32 R6, R7, 0x4, R4 ;  /* 0x0000000407067825 */ /* 0x002fc600078e0004 */
[----:B------:R-:W-:Y:S01]  /*0220*/  LEA.HI.X R9, R0, UR7, R3, 0x2, P0 ;  /* 0x0000000700097c11 */ /* 0x000fe200080f1403 */
[--C-:B------:R-:W-:Y:S02]  /*0230*/  IMAD.WIDE.U32 R10, R11, 0x4, R4.reuse ;  /* 0x000000040b0a7825 */ /* 0x100fe400078e0004 */
[----:B0-----:R-:W2:Y:S04]  /*0240*/  LDG.E R6, desc[UR4][R6.64] ;  /* 0x0000000406067981 */ /* 0x001ea8000c1e1900 */
[----:B------:R-:W2:Y:S01]  /*0250*/  LDG.E R3, desc[UR4][R8.64+0x324] ;  /* 0x0003240408037981 */ /* 0x000ea2000c1e1900 */
[----:B------:R-:W-:-:S03]  /*0260*/  IMAD.WIDE.U32 R4, R2, 0x4, R4 ;  /* 0x0000000402047825 */ /* 0x000fc600078e0004 */
[----:B------:R-:W4:Y:S04]  /*0270*/  LDG.E R10, desc[UR4][R10.64] ;  /* 0x000000040a0a7981 */ /* 0x000f28000c1e1900 */
[----:B------:R-:W5:Y:S04]  /*0280*/  LDG.E R0, desc[UR4][R8.64+0x4] ;  /* 0x0000040408007981 */ /* 0x000f68000c1e1900 */
[----:B------:R-:W5:Y:S01]  /*0290*/  LDG.E R5, desc[UR4][R4.64] ;  /* 0x0000000404057981 */ /* 0x000f62000c1e1900 */
[----:B---3--:R-:W-:Y:S01]  /*02a0*/  FMUL R13, R13, R13 ;  /* 0x0000000d0d0d7220 */ /* 0x008fe20000400000 */
[----:B------:R-:W-:Y:S03]  /*02b0*/  BSSY.RECONVERGENT B0, `(.L_x_49) ;  /* 0x0000011000007945 */ /* 0x000fe60003800200 */
[----:B------:R-:W0:Y:S01]  /*02c0*/  MUFU.RCP R12, R13 ;  /* 0x0000000d000c7308 */ /* 0x000e220000001000 */
[----:B--2---:R-:W-:-:S04]  /*02d0*/  FADD R3, R6, R3 ;  /* 0x0000000306037221 */ /* 0x004fc80000000000 */
[----:B----4-:R-:W-:-:S04]  /*02e0*/  FADD R3, R3, R10 ;  /* 0x0000000a03037221 */ /* 0x010fc80000000000 */
[----:B-----5:R-:W-:Y:S01]  /*02f0*/  FADD R0, R3, R0 ;  /* 0x0000000003007221 */ /* 0x020fe20000000000 */
[----:B0-----:R-:W-:-:S03]  /*0300*/  FFMA R3, -R13, R12, 1 ;  /* 0x3f8000000d037423 */ /* 0x001fc6000000010c */
[----:B------:R-:W-:Y:S01]  /*0310*/  FFMA R0, R5, -4, R0 ;  /* 0xc080000005007823 */ /* 0x000fe20000000000 */
[----:B------:R-:W-:-:S03]  /*0320*/  FFMA R3, R12, R3, R12 ;  /* 0x000000030c037223 */ /* 0x000fc6000000000c */
[----:B------:R-:W0:Y:S01]  /*0330*/  FCHK P0, R0, R13 ;  /* 0x0000000d00007302 */ /* 0x000e220000000000 */
[----:B------:R-:W-:-:S04]  /*0340*/  FFMA R4, R0, R3, RZ ;  /* 0x0000000300047223 */ /* 0x000fc800000000ff */
[----:B------:R-:W-:-:S04]  /*0350*/  FFMA R5, -R13, R4, R0 ;  /* 0x000000040d057223 */ /* 0x000fc80000000100 */
[----:B------:R-:W-:Y:S01]  /*0360*/  FFMA R7, R3, R5, R4 ;  /* 0x0000000503077223 */ /* 0x000fe20000000004 */
[----:B0-----:R-:W-:Y:S06]  /*0370*/  @!P0 BRA `(.L_x_50) ;  /* 0x0000000000108947 */ /* 0x001fec0003800000 */
[----:B------:R-:W-:Y:S02]  /*0380*/  MOV R3, R13 ;  /* 0x0000000d00037202 */ /* 0x000fe40000000f00 */
[----:B------:R-:W-:-:S07]  /*0390*/  MOV R10, 0x3b0 ;  /* 0x000003b0000a7802 */ /* 0x000fce0000000f00 */
[----:B------:R-:W-:Y:S05]  /*03a0*/  CALL.REL.NOINC `($__internal_4_$__cuda_sm3x_div_rn_noftz_f32_slowpath) ;  /* 0x0000000400f07944 */ /* 0x000fea0003c00000 */
[----:B------:R-:W-:-:S07]  /*03b0*/  MOV R7, R0 ;  /* 0x0000000000077202 */ /* 0x000fce0000000f00 */
.L_x_50:
[----:B------:R-:W-:Y:S05]  /*03c0*/  BSYNC.RECONVERGENT B0 ;  /* 0x0000000000007941 */ /* 0x000fea0003800200 */
.L_x_49:
[----:B------:R-:W0:Y:S02]  /*03d0*/  LDC.64 R4, c[0x0][0x388] ;  /* 0x0000e200ff047b82 */ /* 0x000e240000000a00 */
[----:B0-----:R-:W-:-:S05]  /*03e0*/  IMAD.WIDE.U32 R2, R2, 0x4, R4 ;  /* 0x0000000402027825 */ /* 0x001fca00078e0004 */
[----:B------:R-:W-:Y:S01]  /*03f0*/  STG.E desc[UR4][R2.64], R7 ;  /* 0x0000000702007986 */ /* 0x000fe2000c101904 */
[----:B------:R-:W-:Y:S05]  /*0400*/  EXIT ;  /* 0x000000000000794d */ /* 0x000fea0003800000 */
.L_x_48:
[----:B------:R-:W1:Y:S01]  /*0410*/  LDC.64 R4, c[0x0][0x380] ;  /* 0x0000e000ff047b82 */ /* 0x000e620000000a00 */
[----:B------:R-:W-:-:S04]  /*0420*/  IMAD.MOV.U32 R0, RZ, RZ, 0x9dd1 ;  /* 0x00009dd1ff007424 */ /* 0x000fc800078e00ff */
[----:B------:R-:W-:-:S05]  /*0430*/  IMAD R9, R9, R0, 0x9dd1 ;  /* 0x00009dd109097424 */ /* 0x000fca00078e0200 */
[----:B------:R-:W-:-:S04]  /*0440*/  IADD3 R11, PT, PT, R2, R9, RZ ;  /* 0x00000009020b7210 */ /* 0x000fc80007ffe0ff */
[C---:B------:R-:W-:Y:S01]  /*0450*/  IADD3 R3, PT, PT, R11.reuse, -0x1, RZ ;  /* 0xffffffff0b037810 */ /* 0x040fe20007ffe0ff */
[----:B-1----:R-:W-:-:S04]  /*0460*/  IMAD.WIDE.U32 R6, R11, 0x4, R4 ;  /* 0x000000040b067825 */ /* 0x002fc800078e0004 */
[----:B------:R-:W-:Y:S01]  /*0470*/  IMAD.WIDE.U32 R4, R3, 0x4, R4 ;  /* 0x0000000403047825 */ /* 0x000fe200078e0004 */
[----:B0-----:R-:W2:Y:S01]  /*0480*/  LDG.E R0, desc[UR4][R6.64] ;  /* 0x0000000406007981 */ /* 0x001ea2000c1e1900 */
[----:B------:R-:W0:Y:S03]  /*0490*/  LDC R3, c[0x3][0x8] ;  /* 0x00c00200ff037b82 */ /* 0x000e260000000800 */
[----:B------:R-:W2:Y:S04]  /*04a0*/  LDG.E R13, desc[UR4][R6.64+0x324] ;  /* 0x00032404060d7981 */ /* 0x000ea8000c1e1900 */
[----:B------:R-:W3:Y:S04]  /*04b0*/  LDG.E R4, desc[UR4][R4.64] ;  /* 0x0000000404047981 */ /* 0x000ee8000c1e1900 */
[----:B------:R-:W4:Y:S01]  /*04c0*/  LDG.E R8, desc[UR4][R6.64+0x4] ;  /* 0x0000040406087981 */ /* 0x000f22000c1e1900 */
[----:B------:R-:W-:Y:S01]  /*04d0*/  BSSY.RECONVERGENT B0, `(.L_x_51) ;  /* 0x0000012000007945 */ /* 0x000fe20003800200 */
[----:B0-----:R-:W-:-:S04]  /*04e0*/  FMUL R3, R3, R3 ;  /* 0x0000000303037220 */ /* 0x001fc80000400000 */
[----:B------:R-:W0:Y:S02]  /*04f0*/  MUFU.RCP R10, R3 ;  /* 0x00000003000a7308 */ /* 0x000e240000001000 */
[----:B0-----:R-:W-:Y:S01]  /*0500*/  FFMA R15, -R3, R10, 1 ;  /* 0x3f800000030f7423 */ /* 0x001fe2000000010a */
[----:B--2---:R-:W-:-:S04]  /*0510*/  FADD R13, R0, R13 ;  /* 0x0000000d000d7221 */ /* 0x004fc80000000000 */
[----:B---3--:R-:W-:-:S04]  /*0520*/  FADD R13, R13, R4 ;  /* 0x000000040d0d7221 */ /* 0x008fc80000000000 */
[----:B----4-:R-:W-:-:S04]  /*0530*/  FADD R13, R13, R8 ;  /* 0x000000080d0d7221 */ /* 0x010fc80000000000 */
        /* <DEDUP_REMOVED lines=10> */
[----:B------:R-:W-:-:S07]  /*05e0*/  IMAD.MOV.U32 R13, RZ, RZ, R0 ;  /* 0x000000ffff0d7224 */ /* 0x000fce00078e0000 */
.L_x_52:
[----:B------:R-:W-:Y:S05]  /*05f0*/  BSYNC.RECONVERGENT B0 ;  /* 0x0000000000007941 */ /* 0x000fea0003800200 */
.L_x_51:
[----:B------:R-:W0:Y:S02]  /*0600*/  LDC.64 R4, c[0x0][0x388] ;  /* 0x0000e200ff047b82 */ /* 0x000e240000000a00 */
[----:B0-----:R-:W-:-:S05]  /*0610*/  IMAD.WIDE.U32 R4, R11, 0x4, R4 ;  /* 0x000000040b047825 */ /* 0x001fca00078e0004 */
[----:B------:R0:W-:Y:S04]  /*0620*/  STG.E desc[UR4][R4.64], R13 ;  /* 0x0000000d04007986 */ /* 0x0001e8000c101904 */
[----:B------:R-:W2:Y:S04]  /*0630*/  LDG.E R0, desc[UR4][R6.64+0x27420] ;  /* 0x0274200406007981 */ /* 0x000ea8000c1e1900 */
[----:B------:R-:W2:Y:S04]  /*0640*/  LDG.E R15, desc[UR4][R6.64+0x270fc] ;  /* 0x0270fc04060f7981 */ /* 0x000ea8000c1e1900 */
[----:B------:R-:W3:Y:S04]  /*0650*/  LDG.E R8, desc[UR4][R6.64+0x2741c] ;  /* 0x02741c0406087981 */ /* 0x000ee8000c1e1900 */
[----:B------:R-:W4:Y:S01]  /*0660*/  LDG.E R17, desc[UR4][R6.64+0x27424] ;  /* 0x0274240406117981 */ /* 0x000f22000c1e1900 */
[----:B------:R-:W1:Y:S01]  /*0670*/  MUFU.RCP R10, R3 ;  /* 0x00000003000a7308 */ /* 0x000e620000001000 */
[----:B------:R-:W-:Y:S01]  /*0680*/  BSSY.RECONVERGENT B0, `(.L_x_53) ;  /* 0x0000010000007945 */ /* 0x000fe20003800200 */
[----:B--2---:R-:W-:-:S04]  /*0690*/  FADD R15, R0, R15 ;  /* 0x0000000f000f7221 */ /* 0x004fc80000000000 */
[----:B---3--:R-:W-:Y:S01]  /*06a0*/  FADD R8, R15, R8 ;  /* 0x000000080f087221 */ /* 0x008fe20000000000 */
[----:B-1----:R-:W-:-:S03]  /*06b0*/  FFMA R15, -R3, R10, 1 ;  /* 0x3f800000030f7423 */ /* 0x002fc6000000010a */
[----:B----4-:R-:W-:-:S04]  /*06c0*/  FADD R17, R8, R17 ;  /* 0x0000001108117221 */ /* 0x010fc80000000000 */
[----:B------:R-:W-:Y:S01]  /*06d0*/  FFMA R8, R0, -4, R17 ;  /* 0xc080000000087823 */ /* 0x000fe20000000011 */
[----:B------:R-:W-:-:S03]  /*06e0*/  FFMA R0, R10, R15, R10 ;  /* 0x0000000f0a007223 */ /* 0x000fc6000000000a */
[----:B------:R-:W1:Y:S01]  /*06f0*/  FCHK P0, R8, R3 ;  /* 0x0000000308007302 */ /* 0x000e620000000000 */
[----:B0-----:R-:W-:-:S04]  /*0700*/  FFMA R13, R0, R8, RZ ;  /* 0x00000008000d7223 */ /* 0x001fc800000000ff */
[----:B------:R-:W-:-:S04]  /*0710*/  FFMA R10, -R3, R13, R8 ;  /* 0x0000000d030a7223 */ /* 0x000fc80000000108 */
[----:B------:R-:W-:Y:S01]  /*0720*/  FFMA R15, R0, R10, R13 ;  /* 0x0000000a000f7223 */ /* 0x000fe2000000000d */
[----:B-1----:R-:W-:Y:S06]  /*0730*/  @!P0 BRA `(.L_x_54) ;  /* 0x0000000000108947 */ /* 0x002fec0003800000 */
[----:B------:R-:W-:Y:S02]  /*0740*/  MOV R0, R8 ;  /* 0x0000000800007202 */ /* 0x000fe40000000f00 */
[----:B------:R-:W-:-:S07]  /*0750*/  MOV R10, 0x770 ;  /* 0x00000770000a7802 */ /* 0x000fce0000000f00 */
[----:B------:R-:W-:Y:S05]  /*0760*/  CALL.REL.NOINC `($__internal_4_$__cuda_sm3x_div_rn_noftz_f32_slowpath) ;  /* 0x0000000400007944 */ /* 0x000fea0003c00000 */
[----:B------:R-:W-:-:S07]  /*0770*/  MOV R15, R0 ;  /* 0x00000000000f7202 */ /* 0x000fce0000000f00 */
.L_x_54:
[----:B------:R-:W-:Y:S05]  /*0780*/  BSYNC.RECONVERGENT B0 ;  /* 0x0000000000007941 */ /* 0x000fea0003800200 */
.L_x_53:
[----:B------:R-:W0:Y:S01]  /*0790*/  LDC.64 R12, c[0x0][0x380] ;  /* 0x0000e000ff0c7b82 */ /* 0x000e220000000a00 */
[C---:B------:R-:W-:Y:S01]  /*07a0*/  IMAD R8, R2.reuse, 0xc8, R11 ;  /* 0x000000c802087824 */ /* 0x040fe200078e020b */
[----:B------:R1:W-:Y:S01]  /*07b0*/  STG.E desc[UR4][R4.64+0x27420], R15 ;  /* 0x0274200f04007986 */ /* 0x0003e2000c101904 */
[----:B------:R-:W-:-:S03]  /*07c0*/  IMAD R2, R2, 0xc9, R9 ;  /* 0x000000c902027824 */ /* 0x000fc600078e0209 */
[C---:B------:R-:W-:Y:S01]  /*07d0*/  IADD3 R9, PT, PT, R8.reuse, -0xc9, RZ ;  /* 0xffffff3708097810 */ /* 0x040fe20007ffe0ff */
[----:B0-----:R-:W-:-:S04]  /*07e0*/  IMAD.WIDE.U32 R10, R8, 0x4, R12 ;  /* 0x00000004080a7825 */ /* 0x001fc800078e000c */
[--C-:B------:R-:W-:Y:S02]  /*07f0*/  IMAD.WIDE.U32 R6, R2, 0x4, R12.reuse ;  /* 0x0000000402067825 */ /* 0x100fe400078e000c */
[----:B------:R-:W2:Y:S02]  /*0800*/  LDG.E R10, desc[UR4][R10.64] ;  /* 0x000000040a0a7981 */ /* 0x000ea4000c1e1900 */
[----:B------:R-:W-:Y:S02]  /*0810*/  IMAD.WIDE.U32 R12, R9, 0x4, R12 ;  /* 0x00000004090c7825 */ /* 0x000fe400078e000c */
[----:B------:R-:W2:Y:S04]  /*0820*/  LDG.E R9, desc[UR4][R6.64+0x4] ;  /* 0x0000040406097981 */ /* 0x000ea8000c1e1900 */
[----:B------:R-:W3:Y:S04]  /*0830*/  LDG.E R12, desc[UR4][R12.64] ;  /* 0x000000040c0c7981 */ /* 0x000ee8000c1e1900 */
[----:B------:R-:W4:Y:S01]  /*0840*/  LDG.E R0, desc[UR4][R6.64+0x324] ;  /* 0x0003240406007981 */ /* 0x000f22000c1e1900 */
[----:B------:R-:W0:Y:S01]  /*0850*/  MUFU.RCP R14, R3 ;  /* 0x00000003000e7308 */ /* 0x000e220000001000 */
[----:B------:R-:W-:Y:S01]  /*0860*/  BSSY.RECONVERGENT B0, `(.L_x_55) ;  /* 0x0000010000007945 */ /* 0x000fe20003800200 */
[----:B0-----:R-:W-:Y:S01]  /*0870*/  FFMA R17, -R3, R14, 1 ;  /* 0x3f80000003117423 */ /* 0x001fe2000000010e */
[----:B--2---:R-:W-:-:S04]  /*0880*/  FADD R9, R10, R9 ;  /* 0x000000090a097221 */ /* 0x004fc80000000000 */
[----:B---3--:R-:W-:-:S04]  /*0890*/  FADD R9, R9, R12 ;  /* 0x0000000c09097221 */ /* 0x008fc80000000000 */
[----:B----4-:R-:W-:Y:S01]  /*08a0*/  FADD R9, R9, R0 ;  /* 0x0000000009097221 */ /* 0x010fe20000000000 */
[----:B------:R-:W-:-:S03]  /*08b0*/  FFMA R0, R14, R17, R14 ;  /* 0x000000110e007223 */ /* 0x000fc6000000000e */
[----:B-1----:R-:W-:-:S04]  /*08c0*/  FFMA R4, R10, -4, R9 ;  /* 0xc08000000a047823 */ /* 0x002fc80000000009 */
[----:B------:R-:W0:Y:S01]  /*08d0*/  FCHK P0, R4, R3 ;  /* 0x0000000304007302 */ /* 0x000e220000000000 */
[----:B------:R-:W-:-:S04]  /*08e0*/  FFMA R5, R0, R4, RZ ;  /* 0x0000000400057223 */ /* 0x000fc800000000ff */
[----:B------:R-:W-:-:S04]  /*08f0*/  FFMA R10, -R3, R5, R4 ;  /* 0x00000005030a7223 */ /* 0x000fc80000000104 */
[----:B------:R-:W-:Y:S01]  /*0900*/  FFMA R13, R0, R10, R5 ;  /* 0x0000000a000d7223 */ /* 0x000fe20000000005 */
[----:B0-----:R-:W-:Y:S06]  /*0910*/  @!P0 BRA `(.L_x_56) ;  /* 0x0000000000108947 */ /* 0x001fec0003800000 */
[----:B------:R-:W-:Y:S01]  /*0920*/  IMAD.MOV.U32 R0, RZ, RZ, R4 ;  /* 0x000000ffff007224 */ /* 0x000fe200078e0004 */
[----:B------:R-:W-:-:S07]  /*0930*/  MOV R10, 0x950 ;  /* 0x00000950000a7802 */ /* 0x000fce0000000f00 */
[----:B------:R-:W-:Y:S05]  /*0940*/  CALL.REL.NOINC `($__internal_4_$__cuda_sm3x_div_rn_noftz_f32_slowpath) ;  /* 0x0000000000887944 */ /* 0x000fea0003c00000 */
[----:B------:R-:W-:-:S07]  /*0950*/  MOV R13, R0 ;  /* 0x00000000000d7202 */ /* 0x000fce0000000f00 */
.L_x_56:
[----:B------:R-:W-:Y:S05]  /*0960*/  BSYNC.RECONVERGENT B0 ;  /* 0x0000000000007941 */ /* 0x000fea0003800200 */
.L_x_55:
[----:B------:R-:W0:Y:S01]  /*0970*/  LDC.64 R4, c[0x0][0x388] ;  /* 0x0000e200ff047b82 */ /* 0x000e220000000a00 */
[----:B------:R-:W-:-:S07]  /*0980*/  IADD3 R15, PT, PT, R8, -0x1, RZ ;  /* 0xffffffff080f7810 */ /* 0x000fce0007ffe0ff */
[----:B------:R-:W1:Y:S01]  /*0990*/  LDC.64 R10, c[0x0][0x380] ;  /* 0x0000e000ff0a7b82 */ /* 0x000e620000000a00 */
[----:B0-----:R-:W-:-:S05]  /*09a0*/  IMAD.WIDE.U32 R8, R8, 0x4, R4 ;  /* 0x0000000408087825 */ /* 0x001fca00078e0004 */
[----:B------:R0:W-:Y:S01]  /*09b0*/  STG.E desc[UR4][R8.64], R13 ;  /* 0x0000000d08007986 */ /* 0x0001e2000c101904 */
[----:B-1----:R-:W-:-:S03]  /*09c0*/  IMAD.WIDE.U32 R4, R15, 0x4, R10 ;  /* 0x000000040f047825 */ /* 0x002fc600078e000a */
[----:B------:R-:W2:Y:S04]  /*09d0*/  LDG.E R0, desc[UR4][R6.64+0x320] ;  /* 0x0003200406007981 */ /* 0x000ea8000c1e1900 */
[----:B------:R-:W2:Y:S04]  /*09e0*/  LDG.E R11, desc[UR4][R6.64+0x31c] ;  /* 0x00031c04060b7981 */ /* 0x000ea8000c1e1900 */
[----:B------:R-:W3:Y:S04]  /*09f0*/  LDG.E R4, desc[UR4][R4.64] ;  /* 0x0000000404047981 */ /* 0x000ee8000c1e1900 */
[----:B------:R-:W4:Y:S01]  /*0a00*/  LDG.E R10, desc[UR4][R6.64+0x644] ;  /* 0x00064404060a7981 */ /* 0x000f22000c1e1900 */
[----:B------:R-:W1:Y:S01]  /*0a10*/  MUFU.RCP R12, R3 ;  /* 0x00000003000c7308 */ /* 0x000e620000001000 */
[----:B------:R-:W-:Y:S01]  /*0a20*/  BSSY.RECONVERGENT B0, `(.L_x_57) ;  /* 0x0000010000007945 */ /* 0x000fe20003800200 */
[----:B-1----:R-:W-:Y:S01]  /*0a30*/  FFMA R15, -R3, R12, 1 ;  /* 0x3f800000030f7423 */ /* 0x002fe2000000010c */
[----:B--2---:R-:W-:-:S04]  /*0a40*/  FADD R11, R0, R11 ;  /* 0x0000000b000b7221 */ /* 0x004fc80000000000 */
[----:B---3--:R-:W-:-:S04]  /*0a50*/  FADD R11, R11, R4 ;  /* 0x000000040b0b7221 */ /* 0x008fc80000000000 */
        /* <DEDUP_REMOVED lines=11> */
[----:B------:R-:W-:-:S07]  /*0b10*/  IMAD.MOV.U32 R9, RZ, RZ, R0 ;  /* 0x000000ffff097224 */ /* 0x000fce00078e0000 */
.L_x_58:
[----:B------:R-:W-:Y:S05]  /*0b20*/  BSYNC.RECONVERGENT B0 ;  /* 0x0000000000007941 */ /* 0x000fea0003800200 */
.L_x_57:
[----:B------:R-:W0:Y:S02]  /*0b30*/  LDC.64 R4, c[0x0][0x388] ;  /* 0x0000e200ff047b82 */ /* 0x000e240000000a00 */
[----:B0-----:R-:W-:-:S05]  /*0b40*/  IMAD.WIDE.U32 R2, R2, 0x4, R4 ;  /* 0x0000000402027825 */ /* 0x001fca00078e0004 */
[----:B------:R-:W-:Y:S01]  /*0b50*/  STG.E desc[UR4][R2.64+0x320], R9 ;  /* 0x0003200902007986 */ /* 0x000fe2000c101904 */
[----:B------:R-:W-:Y:S05]  /*0b60*/  EXIT ;  /* 0x000000000000794d */ /* 0x000fea0003800000 */
        .weak           $__internal_4_$__cuda_sm3x_div_rn_noftz_f32_slowpath
        .type           $__internal_4_$__cuda_sm3x_div_rn_noftz_f32_slowpath,@function
        .size           $__internal_4_$__cuda_sm3x_div_rn_noftz_f32_slowpath,(.L_x_140 - $__internal_4_$__cuda_sm3x_div_rn_noftz_f32_slowpath)
$__internal_4_$__cuda_sm3x_div_rn_noftz_f32_slowpath:
[----:B------:R-:W-:Y:S01]  /*0b70*/  SHF.R.U32.HI R12, RZ, 0x17, R3 ;  /* 0x00000017ff0c7819 */ /* 0x000fe20000011603 */
[----:B------:R-:W-:Y:S01]  /*0b80*/  BSSY.RECONVERGENT B1, `(.L_x_59) ;  /* 0x0000063000017945 */ /* 0x000fe20003800200 */
[----:B------:R-:W-:Y:S02]  /*0b90*/  SHF.R.U32.HI R13, RZ, 0x17, R0 ;  /* 0x00000017ff0d7819 */ /* 0x000fe40000011600 */
[----:B------:R-:W-:Y:S02]  /*0ba0*/  LOP3.LUT R12, R12, 0xff, RZ, 0xc0, !PT ;  /* 0x000000ff0c0c7812 */ /* 0x000fe400078ec0ff */
[----:B------:R-:W-:Y:S02]  /*0bb0*/  LOP3.LUT R19, R13, 0xff, RZ, 0xc0, !PT ;  /* 0x000000ff0d137812 */ /* 0x000fe400078ec0ff */
[----:B------:R-:W-:Y:S02]  /*0bc0*/  IADD3 R16, PT, PT, R12, -0x1, RZ ;  /* 0xffffffff0c107810 */ /* 0x000fe40007ffe0ff */
[----:B------:R-:W-:-:S02]  /*0bd0*/  IADD3 R14, PT, PT, R19, -0x1, RZ ;  /* 0xffffffff130e7810 */ /* 0x000fc40007ffe0ff */
[----:B------:R-:W-:Y:S02]  /*0be0*/  ISETP.GT.U32.AND P0, PT, R16, 0xfd, PT ;  /* 0x000000fd1000780c */ /* 0x000fe40003f04070 */
[----:B------:R-:W-:Y:S02]  /*0bf0*/  MOV R15, R3 ;  /* 0x00000003000f7202 */ /* 0x000fe40000000f00 */
        /* <DEDUP_REMOVED lines=21> */
[----:B------:R-:W-:Y:S01]  /*0d50*/  @P0 MOV R13, RZ ;  /* 0x000000ff000d0202 */ /* 0x000fe20000000f00 */
[----:B------:R-:W-:Y:S01]  /*0d60*/  @!P0 FFMA R0, R0, 1.84467440737095516160e+19, RZ ;  /* 0x5f80000000008823 */ /* 0x000fe200000000ff */
[----:B------:R-:W-:Y:S01]  /*0d70*/  @!P0 MOV R13, 0xffffffc0 ;  /* 0xffffffc0000d8802 */ /* 0x000fe20000000f00 */
[----:B------:R-:W-:-:S03]  /*0d80*/  @!P1 FFMA R15, R3, 1.84467440737095516160e+19, RZ ;  /* 0x5f800000030f9823 */ /* 0x000fc600000000ff */
[----:B------:R-:W-:-:S07]  /*0d90*/  @!P1 IADD3 R13, PT, PT, R13, 0x40, RZ ;  /* 0x000000400d0d9810 */ /* 0x000fce0007ffe0ff */
.L_x_60:
[----:B------:R-:W-:Y:S01]  /*0da0*/  LEA R14, R12, 0xc0800000, 0x17 ;  /* 0xc08000000c0e7811 */ /* 0x000fe200078eb8ff */
[----:B------:R-:W-:Y:S01]  /*0db0*/  VIADD R19, R19, 0xffffff81 ;  /* 0xffffff8113137836 */ /* 0x000fe20000000000 */
[----:B------:R-:W-:Y:S02]  /*0dc0*/  BSSY.RECONVERGENT B2, `(.L_x_65) ;  /* 0x0000035000027945 */ /* 0x000fe40003800200 */
[----:B------:R-:W-:Y:S01]  /*0dd0*/  IADD3 R16, PT, PT, -R14, R15, RZ ;  /* 0x0000000f0e107210 */ /* 0x000fe20007ffe1ff */
[----:B------:R-:W-:-:S03]  /*0de0*/  IMAD R0, R19, -0x800000, R0 ;  /* 0xff80000013007824 */ /* 0x000fc600078e0200 */
[----:B------:R0:W1:Y:S01]  /*0df0*/  MUFU.RCP R15, R16 ;  /* 0x00000010000f7308 */ /* 0x0000620000001000 */
[----:B------:R-:W-:Y:S01]  /*0e00*/  FADD.FTZ R17, -R16, -RZ ;  /* 0x800000ff10117221 */ /* 0x000fe20000010100 */
[----:B0-----:R-:W-:-:S04]  /*0e10*/  IADD3 R16, PT, PT, R19, 0x7f, -R12 ;  /* 0x0000007f13107810 */ /* 0x001fc80007ffe80c */
[----:B------:R-:W-:Y:S01]  /*0e20*/  IADD3 R13, PT, PT, R16, R13, RZ ;  /* 0x0000000d100d7210 */ /* 0x000fe20007ffe0ff */
[----:B-1----:R-:W-:-:S04]  /*0e30*/  FFMA R14, R15, R17, 1 ;  /* 0x3f8000000f0e7423 */ /* 0x002fc80000000011 */
[----:B------:R-:W-:-:S04]  /*0e40*/  FFMA R15, R15, R14, R15 ;  /* 0x0000000e0f0f7223 */ /* 0x000fc8000000000f */
[----:B------:R-:W-:-:S04]  /*0e50*/  FFMA R14, R0, R15, RZ ;  /* 0x0000000f000e7223 */ /* 0x000fc800000000ff */
[----:B------:R-:W-:-:S04]  /*0e60*/  FFMA R18, R17, R14, R0 ;  /* 0x0000000e11127223 */ /* 0x000fc80000000000 */
[----:B------:R-:W-:-:S04]  /*0e70*/  FFMA R14, R15, R18, R14 ;  /* 0x000000120f0e7223 */ /* 0x000fc8000000000e */
[----:B------:R-:W-:-:S04]  /*0e80*/  FFMA R17, R17, R14, R0 ;  /* 0x0000000e11117223 */ /* 0x000fc80000000000 */
[----:B------:R-:W-:-:S05]  /*0e90*/  FFMA R0, R15, R17, R14 ;  /* 0x000000110f007223 */ /* 0x000fca000000000e */
[----:B------:R-:W-:-:S04]  /*0ea0*/  SHF.R.U32.HI R12, RZ, 0x17, R0 ;  /* 0x00000017ff0c7819 */ /* 0x000fc80000011600 */
[----:B------:R-:W-:-:S04]  /*0eb0*/  LOP3.LUT R12, R12, 0xff, RZ, 0xc0, !PT ;  /* 0x000000ff0c0c7812 */ /* 0x000fc800078ec0ff */
[----:B------:R-:W-:-:S04]  /*0ec0*/  IADD3 R16, PT, PT, R12, R13, RZ ;  /* 0x0000000d0c107210 */ /* 0x000fc80007ffe0ff */
        /* <DEDUP_REMOVED lines=11> */
[C---:B------:R-:W-:Y:S02]  /*0f80*/  ISETP.NE.AND P2, PT, R16.reuse, RZ, PT ;  /* 0x000000ff1000720c */ /* 0x040fe40003f45270 */
[----:B------:R-:W-:Y:S02]  /*0f90*/  ISETP.NE.AND P1, PT, R16, RZ, PT ;  /* 0x000000ff1000720c */ /* 0x000fe40003f25270 */
[----:B------:R-:W-:Y:S01]  /*0fa0*/  LOP3.LUT R13, R12, 0x7fffff, RZ, 0xc0, !PT ;  /* 0x007fffff0c0d7812 */ /* 0x000fe200078ec0ff */
[CCC-:B------:R-:W-:Y:S01]  /*0fb0*/  FFMA.RP R12, R15.reuse, R17.reuse, R14.reuse ;  /* 0x000000110f0c7223 */ /* 0x1c0fe2000000800e */
[----:B------:R-:W-:Y:S01]  /*0fc0*/  FFMA.RM R15, R15, R17, R14 ;  /* 0x000000110f0f7223 */ /* 0x000fe2000000400e */
[----:B------:R-:W-:Y:S01]  /*0fd0*/  IADD3 R14, PT, PT, R16, 0x20, RZ ;  /* 0x00000020100e7810 */ /* 0x000fe20007ffe0ff */
        /* <DEDUP_REMOVED lines=15> */
.L_x_67:
[----:B------:R-:W-:-:S04]  /*10d0*/  LOP3.LUT R0, R0, 0x80000000, RZ, 0xc0, !PT ;  /* 0x8000000000007812 */ /* 0x000fc800078ec0ff */
[----:B------:R-:W-:Y:S01]  /*10e0*/  LOP3.LUT R0, R0, 0x7f800000, RZ, 0xfc, !PT ;  /* 0x7f80000000007812 */ /* 0x000fe200078efcff */
[----:B------:R-:W-:Y:S06]  /*10f0*/  BRA `(.L_x_68) ;  /* 0x0000000000047947 */ /* 0x000fec0003800000 */
.L_x_66:
[----:B------:R-:W-:-:S07]  /*1100*/  LEA R0, R13, R0, 0x17 ;  /* 0x000000000d007211 */ /* 0x000fce00078eb8ff */
.L_x_68:
[----:B------:R-:W-:Y:S05]  /*1110*/  BSYNC.RECONVERGENT B2 ;  /* 0x0000000000027941 */ /* 0x000fea0003800200 */
.L_x_65:
[----:B------:R-:W-:Y:S05]  /*1120*/  BRA `(.L_x_69) ;  /* 0x0000000000207947 */ /* 0x000fea0003800000 */
.L_x_64:
[----:B------:R-:W-:-:S04]  /*1130*/  LOP3.LUT R0, R15, 0x80000000, R0, 0x48, !PT ;  /* 0x800000000f007812 */ /* 0x000fc800078e4800 */
[----:B------:R-:W-:Y:S01]  /*1140*/  LOP3.LUT R0, R0, 0x7f800000, RZ, 0xfc, !PT ;  /* 0x7f80000000007812 */ /* 0x000fe200078efcff */
[----:B------:R-:W-:Y:S06]  /*1150*/  BRA `(.L_x_69) ;  /* 0x0000000000147947 */ /* 0x000fec0003800000 */
.L_x_63:
[----:B------:R-:W-:Y:S01]  /*1160*/  LOP3.LUT R0, R15, 0x80000000, R0, 0x48, !PT ;  /* 0x800000000f007812 */ /* 0x000fe200078e4800 */
[----:B------:R-:W-:Y:S06]  /*1170*/  BRA `(.L_x_69) ;  /* 0x00000000000c7947 */ /* 0x000fec0003800000 */
.L_x_62:
[----:B------:R-:W0:Y:S01]  /*1180*/  MUFU.RSQ R0, -QNAN ;  /* 0xffc0000000007908 */ /* 0x000e220000001400 */
[----:B------:R-:W-:Y:S05]  /*1190*/  BRA `(.L_x_69) ;  /* 0x0000000000047947 */ /* 0x000fea0003800000 */
.L_x_61:
[----:B------:R-:W-:-:S07]  /*11a0*/  FADD.FTZ R0, R0, R3 ;  /* 0x0000000300007221 */ /* 0x000fce0000010000 */
.L_x_69:
[----:B------:R-:W-:Y:S05]  /*11b0*/  BSYNC.RECONVERGENT B1 ;  /* 0x0000000000017941 */ /* 0x000fea0003800200 */
.L_x_59:
[----:B------:R-:W-:Y:S01]  /*11c0*/  HFMA2 R13, -RZ, RZ, 0, 0 ;  /* 0x00000000ff0d7431 */ /* 0x000fe200000001ff */
[----:B------:R-:W-:-:S04]  /*11d0*/  MOV R12, R10 ;  /* 0x0000000a000c7202 */ /* 0x000fc80000000f00 */
[----:B0-----:R-:W-:Y:S05]  /*11e0*/  RET.REL.NODEC R12 `(_Z8laplace1PKfPf) ;  /* 0xffffffec0c847950 */ /* 0x001fea0003c3ffff */
.L_x_70:
        /* <DEDUP_REMOVED lines=9> */
.L_x_140:


//--------------------- .text._Z16backpropagation2PfPKfS1_S1_S1_i --------------------------
	.section	.text._Z16backpropagation2PfPKfS1_S1_S1_i,"ax",@progbits
	.align	128
        .global         _Z16backpropagation2PfPKfS1_S1_S1_i
        .type           _Z16backpropagation2PfPKfS1_S1_S1_i,@function
        .size           _Z16backpropagation2PfPKfS1_S1_S1_i,(.L_x_150 - _Z16backpropagation2PfPKfS1_S1_S1_i)
        .other          _Z16backpropagation2PfPKfS1_S1_S1_i,@"STO_CUDA_ENTRY STV_DEFAULT"
_Z16backpropagation2PfPKfS1_S1_S1_i:
.text._Z16backpropagation2PfPKfS1_S1_S1_i:
[----:B------:R-:W-:Y:S01]  /*0000*/  LDC R1, c[0x0][0x37c] ;  /* 0x0000df00ff017b82 */ /* 0x000fe20000000800 */
[----:B------:R-:W0:Y:S07]  /*0010*/  S2R R0, SR_TID.X ;  /* 0x0000000000007919 */ /* 0x000e2e0000002100 */
[----:B------:R-:W1:Y:S01]  /*0020*/  LDC R9, c[0x0][0x3a8] ;  /* 0x0000ea00ff097b82 */ /* 0x000e620000000800 */
[----:B------:R-:W2:Y:S01]  /*0030*/  LDCU.64 UR4, c[0x0][0x358] ;  /* 0x00006b00ff0477ac */ /* 0x000ea20008000a00 */
[----:B------:R-:W-:Y:S01]  /*0040*/  BSSY.RECONVERGENT B0, `(.L_x_71) ;  /* 0x0000030000007945 */ /* 0x000fe20003800200 */
[----:B0-----:R-:W-:-:S02]  /*0050*/  IADD3 R2, PT, PT, R0, -0x15, RZ ;  /* 0xffffffeb00027810 */ /* 0x001fc40007ffe0ff */
[----:B------:R-:W-:Y:S02]  /*0060*/  IADD3 R3, PT, PT, R0, -0x1, RZ ;  /* 0xffffffff00037810 */ /* 0x000fe40007ffe0ff */
[----:B------:R-:W-:Y:S02]  /*0070*/  ISETP.GT.U32.AND P1, PT, R2, 0x9e, PT ;  /* 0x0000009e0200780c */ /* 0x000fe40003f24070 */
[----:B------:R-:W-:Y:S01]  /*0080*/  ISETP.GT.U32.AND P0, PT, R3, 0xc6, PT ;  /* 0x000000c60300780c */ /* 0x000fe20003f04070 */
[----:B-1----:R-:W-:-:S10]  /*0090*/  IMAD R3, R9, 0x9dd1, RZ ;  /* 0x00009dd109037824 */ /* 0x002fd400078e02ff */
[----:B--2---:R-:W-:Y:S05]  /*00a0*/  @P1 BRA `(.L_x_72) ;  /* 0x0000000000a41947 */ /* 0x004fea0003800000 */
[----:B------:R-:W0:Y:S01]  /*00b0*/  LDC.64 R6, c[0x0][0x388] ;  /* 0x0000e200ff067b82 */ /* 0x000e220000000a00 */
[----:B------:R-:W1:Y:S01]  /*00c0*/  LDCU.64 UR6, c[0x0][0x380] ;  /* 0x00007000ff0677ac */ /* 0x000e620008000a00 */
[----:B------:R-:W-:Y:S01]  /*00d0*/  SHF.R.S32.HI R14, RZ, 0x1f, R3 ;  /* 0x0000001fff0e7819 */ /* 0x000fe20000011403 */
[----:B------:R-:W-:Y:S01]  /*00e0*/  IMAD R2, R9, 0xc9, R0 ;  /* 0x000000c909027824 */ /* 0x000fe200078e0200 */
[----:B------:R-:W-:Y:S01]  /*00f0*/  IADD3 R5, P1, PT, R3, R0, RZ ;  /* 0x0000000003057210 */ /* 0x000fe20007f3e0ff */
[----:B------:R-:W2:Y:S03]  /*0100*/  LDCU UR8, c[0x3][0x8] ;  /* 0x00c00100ff0877ac */ /* 0x000ea60008000800 */
[----:B------:R-:W-:Y:S02]  /*0110*/  IADD3.X R8, PT, PT, RZ, R14, RZ, P1, !PT ;  /* 0x0000000eff087210 */ /* 0x000fe40000ffe4ff */
[----:B-1----:R-:W-:-:S04]  /*0120*/  LEA R4, P1, R5, UR6, 0x2 ;  /* 0x0000000605047c11 */ /* 0x002fc8000f8210ff */
[----:B------:R-:W-:Y:S01]  /*0130*/  LEA.HI.X R5, R5, UR7, R8, 0x2, P1 ;  /* 0x0000000705057c11 */ /* 0x000fe200088f1408 */
[C---:B0-----:R-:W-:Y:S01]  /*0140*/  IMAD.WIDE R6, R2.reuse, 0x4, R6 ;  /* 0x0000000402067825 */ /* 0x041fe200078e0206 */
[----:B------:R-:W0:Y:S03]  /*0150*/  LDC.64 R8, c[0x0][0x398] ;  /* 0x0000e600ff087b82 */ /* 0x000e260000000a00 */
[----:B------:R-:W3:Y:S04]  /*0160*/  LDG.E R10, desc[UR4][R4.64+0x2322c] ;  /* 0x02322c04040a7981 */ /* 0x000ee8000c1e1900 */
[----:B------:R-:W2:Y:S04]  /*0170*/  LDG.E R6, desc[UR4][R6.64] ;  /* 0x0000000406067981 */ /* 0x000ea8000c1e1900 */
[----:B------:R-:W4:Y:S01]  /*0180*/  LDG.E R12, desc[UR4][R4.64+0x41f4] ;  /* 0x0041f404040c7981 */ /* 0x000f22000c1e1900 */
[----:B0-----:R-:W-:-:S04]  /*0190*/  IMAD.WIDE R8, R2, 0x4, R8 ;  /* 0x0000000402087825 */ /* 0x001fc800078e0208 */
[----:B--2---:R-:W-:-:S04]  /*01a0*/  FMUL R11, R6, UR8 ;  /* 0x00000008060b7c20 */ /* 0x004fc80008400000 */
[----:B---3--:R-:W-:Y:S02]  /*01b0*/  FFMA R13, R11, 1000, R10 ;  /* 0x447a00000b0d7823 */ /* 0x008fe4000000000a */
[----:B------:R-:W0:Y:S03]  /*01c0*/  LDC.64 R10, c[0x0][0x390] ;  /* 0x0000e400ff0a7b82 */ /* 0x000e260000000a00 */
[----:B------:R1:W-:Y:S04]  /*01d0*/  STG.E desc[UR4][R4.64+0x23550], R13 ;  /* 0x0235500d04007986 */ /* 0x0003e8000c101904 */
[----:B------:R-:W2:Y:S01]  /*01e0*/  LDG.E R8, desc[UR4][R8.64] ;  /* 0x0000000408087981 */ /* 0x000ea2000c1e1900 */
[----:B------:R-:W-:-:S05]  /*01f0*/  IMAD R16, R0, 0xc9, RZ ;  /* 0x000000c900107824 */ /* 0x000fca00078e02ff */
[----:B------:R-:W-:-:S04]  /*0200*/  IADD3 R16, P1, PT, R16, R3, RZ ;  /* 0x0000000310107210 */ /* 0x000fc80007f3e0ff */
[----:B------:R-:W-:Y:S02]  /*0210*/  IADD3.X R17, PT, PT, RZ, R14, RZ, P1, !PT ;  /* 0x0000000eff117210 */ /* 0x000fe40000ffe4ff */
[----:B------:R-:W-:Y:S01]  /*0220*/  LEA R6, P1, R16, UR6, 0x2 ;  /* 0x0000000610067c11 */ /* 0x000fe2000f8210ff */
[----:B0-----:R-:W-:-:S04]  /*0230*/  IMAD.WIDE R10, R2, 0x4, R10 ;  /* 0x00000004020a7825 */ /* 0x001fc800078e020a */
[----:B--2---:R-:W-:Y:S02]  /*0240*/  FMUL R7, R8, UR8 ;  /* 0x0000000808077c20 */ /* 0x004fe40008400000 */
[----:B------:R-:W0:Y:S02]  /*0250*/  LDC.64 R8, c[0x0][0x3a0] ;  /* 0x0000e800ff087b82 */ /* 0x000e240000000a00 */
[----:B----4-:R-:W-:Y:S01]  /*0260*/  FFMA R15, R7, 1000, R12 ;  /* 0x447a0000070f7823 */ /* 0x010fe2000000000c */
[----:B------:R-:W-:-:S04]  /*0270*/  LEA.HI.X R7, R16, UR7, R17, 0x2, P1 ;  /* 0x0000000710077c11 */ /* 0x000fc800088f1411 */
[----:B------:R2:W-:Y:S04]  /*0280*/  STG.E desc[UR4][R4.64+0x3ed0], R15 ;  /* 0x003ed00f04007986 */ /* 0x0005e8000c101904 */
[----:B------:R-:W1:Y:S04]  /*0290*/  LDG.E R10, desc[UR4][R10.64] ;  /* 0x000000040a0a7981 */ /* 0x000e68000c1e1900 */
[----:B------:R-:W3:Y:S01]  /*02a0*/  LDG.E R12, desc[UR4][R6.64+0x2cc] ;  /* 0x0002cc04060c7981 */ /* 0x000ee2000c1e1900 */
[----:B0-----:R-:W-:-:S03]  /*02b0*/  IMAD.WIDE R8, R2, 0x4, R8 ;  /* 0x0000000402087825 */ /* 0x001fc600078e0208 */
[----:B------:R-:W4:Y:S01]  /*02c0*/  LDG.E R2, desc[UR4][R6.64+0x54] ;  /* 0x0000540406027981 */ /* 0x000f22000c1e1900 */
[----:B-1----:R-:W-:-:S04]  /*02d0*/  FMUL R13, R10, UR8 ;  /* 0x000000080a0d7c20 */ /* 0x002fc80008400000 */
[----:B---3--:R-:W-:-:S05]  /*02e0*/  FFMA R13, R13, 1000, R12 ;  /* 0x447a00000d0d7823 */ /* 0x008fca000000000c */
[----:B------:R2:W-:Y:S04]  /*02f0*/  STG.E desc[UR4][R6.64+0x2d0], R13 ;  /* 0x0002d00d06007986 */ /* 0x0005e8000c101904 */
[----:B------:R-:W3:Y:S02]  /*0300*/  LDG.E R8, desc[UR4][R8.64] ;  /* 0x0000000408087981 */ /* 0x000ee4000c1e1900 */
[----:B---3--:R-:W-:-:S04]  /*0310*/  FMUL R17, R8, UR8 ;  /* 0x0000000808117c20 */ /* 0x008fc80008400000 */
[----:B----4-:R-:W-:-:S05]  /*0320*/  FFMA R17, R17, 1000, R2 ;  /* 0x447a000011117823 */ /* 0x010fca0000000002 */
[----:B------:R2:W-:Y:S02]  /*0330*/  STG.E desc[UR4][R6.64+0x50], R17 ;  /* 0x0000501106007986 */ /* 0x0005e4000c101904 */
.L_x_72:
[----:B------:R-:W-:Y:S05]  /*0340*/  BSYNC.RECONVERGENT B0 ;  /* 0x0000000000007941 */ /* 0x000fea0003800200 */
.L_x_71:
[----:B------:R-:W-:Y:S05]  /*0350*/  @P0 BRA `(.L_x_73) ;  /* 0x0000000000640947 */ /* 0x000fea0003800000 */
[----:B--2---:R-:W0:Y:S01]  /*0360*/  LDC.64 R4, c[0x0][0x380] ;  /* 0x0000e000ff047b82 */ /* 0x004e220000000a00 */
[----:B------:R-:W1:Y:S01]  /*0370*/  LDCU.64 UR6, c[0x0][0x380] ;  /* 0x00007000ff0677ac */ /* 0x000e620008000a00 */
[----:B------:R-:W-:Y:S02]  /*0380*/  SHF.R.S32.HI R2, RZ, 0x1f, R3 ;  /* 0x0000001fff027819 */ /* 0x000fe40000011403 */
[CC--:B------:R-:W-:Y:S02]  /*0390*/  IADD3 R6, P0, PT, R3.reuse, R0.reuse, RZ ;  /* 0x0000000003067210 */ /* 0x0c0fe40007f1e0ff */
[----:B------:R-:W-:Y:S02]  /*03a0*/  IADD3 R11, PT, PT, R3, R0, RZ ;  /* 0x00000000030b7210 */ /* 0x000fe40007ffe0ff */
[----:B------:R-:W-:Y:S02]  /*03b0*/  IADD3.X R7, PT, PT, RZ, R2, RZ, P0, !PT ;  /* 0x00000002ff077210 */ /* 0x000fe400007fe4ff */
[----:B-1----:R-:W-:-:S04]  /*03c0*/  LEA R8, P0, R6, UR6, 0x2 ;  /* 0x0000000606087c11 */ /* 0x002fc8000f8010ff */
[----:B------:R-:W-:Y:S01]  /*03d0*/  LEA.HI.X R9, R6, UR7, R7, 0x2, P0 ;  /* 0x0000000706097c11 */ /* 0x000fe200080f1407 */
[----:B0-----:R-:W-:-:S05]  /*03e0*/  IMAD.WIDE R6, R11, 0x4, R4 ;  /* 0x000000040b067825 */ /* 0x001fca00078e0204 */
[----:B------:R-:W2:Y:S04]  /*03f0*/  LDG.E R9, desc[UR4][R8.64+0x324] ;  /* 0x0003240408097981 */ /* 0x000ea8000c1e1900 */
[----:B------:R-:W3:Y:S01]  /*0400*/  LDG.E R13, desc[UR4][R6.64+0x270fc] ;  /* 0x0270fc04060d7981 */ /* 0x000ee2000c1e1900 */
[C---:B------:R-:W-:Y:S02]  /*0410*/  IMAD R10, R0.reuse, 0xc9, RZ ;  /* 0x000000c9000a7824 */ /* 0x040fe400078e02ff */
[----:B------:R-:W-:-:S03]  /*0420*/  IMAD R11, R0, 0xc8, R11 ;  /* 0x000000c8000b7824 */ /* 0x000fc600078e020b */
[----:B------:R-:W-:Y:S01]  /*0430*/  IADD3 R3, P0, PT, R10, R3, RZ ;  /* 0x000000030a037210 */ /* 0x000fe20007f1e0ff */
[----:B------:R-:W-:-:S03]  /*0440*/  IMAD.WIDE R4, R11, 0x4, R4 ;  /* 0x000000040b047825 */ /* 0x000fc600078e0204 */
[----:B------:R-:W-:Y:S02]  /*0450*/  IADD3.X R10, PT, PT, RZ, R2, RZ, P0, !PT ;  /* 0x00000002ff0a7210 */ /* 0x000fe400007fe4ff */
[----:B------:R-:W-:-:S04]  /*0460*/  LEA R2, P0, R3, UR6, 0x2 ;  /* 0x0000000603027c11 */ /* 0x000fc8000f8010ff */
[----:B------:R-:W-:Y:S01]  /*0470*/  LEA.HI.X R3, R3, UR7, R10, 0x2, P0 ;  /* 0x0000000703037c11 */ /* 0x000fe200080f140a */
[----:B--2---:R-:W-:Y:S04]  /*0480*/  STG.E desc[UR4][R6.64], R9 ;  /* 0x0000000906007986 */ /* 0x004fe8000c101904 */
[----:B---3--:R-:W-:Y:S04]  /*0490*/  STG.E desc[UR4][R6.64+0x27420], R13 ;  /* 0x0274200d06007986 */ /* 0x008fe8000c101904 */
[----:B------:R-:W2:Y:S04]  /*04a0*/  LDG.E R3, desc[UR4][R2.64+0x4] ;  /* 0x0000040402037981 */ /* 0x000ea8000c1e1900 */
[----:B------:R-:W3:Y:S04]  /*04b0*/  LDG.E R11, desc[UR4][R4.64+0x31c] ;  /* 0x00031c04040b7981 */ /* 0x000ee8000c1e1900 */
[----:B--2---:R-:W-:Y:S04]  /*04c0*/  STG.E desc[UR4][R4.64], R3 ;  /* 0x0000000304007986 */ /* 0x004fe8000c101904 */
[----:B---3--:R-:W-:Y:S01]  /*04d0*/  STG.E desc[UR4][R4.64+0x320], R11 ;  /* 0x0003200b04007986 */ /* 0x008fe2000c101904 */
[----:B------:R-:W-:Y:S05]  /*04e0*/  EXIT ;  /* 0x000000000000794d */ /* 0x000fea0003800000 */
.L_x_73:
[----:B------:R-:W-:-:S13]  /*04f0*/  ISETP.NE.AND P0, PT, R0, RZ, PT ;  /* 0x000000ff0000720c */ /* 0x000fda0003f05270 */
[----:B------:R-:W-:Y:S05]  /*0500*/  @P0 EXIT ;  /* 0x000000000000094d */ /* 0x000fea0003800000 */
[----:B--2---:R-:W0:Y:S02]  /*0510*/  LDC.64 R4, c[0x0][0x380] ;  /* 0x0000e000ff047b82 */ /* 0x004e240000000a00 */
[----:B0-----:R-:W-:-:S05]  /*0520*/  IMAD.WIDE R2, R3, 0x4, R4 ;  /* 0x0000000403027825 */ /* 0x001fca00078e0204 */
[----:B------:R-:W2:Y:S04]  /*0530*/  LDG.E R0, desc[UR4][R2.64+0x4] ;  /* 0x0000040402007981 */ /* 0x000ea8000c1e1900 */
[----:B------:R-:W2:Y:S04]  /*0540*/  LDG.E R5, desc[UR4][R2.64+0x324] ;  /* 0x0003240402057981 */ /* 0x000ea8000c1e1900 */
[----:B------:R-:W3:Y:S04]  /*0550*/  LDG.E R4, desc[UR4][R2.64+0x31c] ;  /* 0x00031c0402047981 */ /* 0x000ee8000c1e1900 */
[----:B------:R-:W3:Y:S04]  /*0560*/  LDG.E R7, desc[UR4][R2.64+0x644] ;  /* 0x0006440402077981 */ /* 0x000ee8000c1e1900 */
[----:B------:R-:W4:Y:S04]  /*0570*/  LDG.E R6, desc[UR4][R2.64+0x27424] ;  /* 0x0274240402067981 */ /* 0x000f28000c1e1900 */
[----:B------:R-:W4:Y:S04]  /*0580*/  LDG.E R9, desc[UR4][R2.64+0x270fc] ;  /* 0x0270fc0402097981 */ /* 0x000f28000c1e1900 */
[----:B------:R-:W5:Y:S04]  /*0590*/  LDG.E R8, desc[UR4][R2.64+0x2773c] ;  /* 0x02773c0402087981 */ /* 0x000f68000c1e1900 */
[----:B------:R-:W5:Y:S01]  /*05a0*/  LDG.E R11, desc[UR4][R2.64+0x2741c] ;  /* 0x02741c04020b7981 */ /* 0x000f62000c1e1900 */
[----:B--2---:R-:W-:-:S04]  /*05b0*/  FADD R0, R0, R5 ;  /* 0x0000000500007221 */ /* 0x004fc80000000000 */
[----:B------:R-:W-:Y:S01]  /*05c0*/  FMUL R5, R0, 0.5 ;  /* 0x3f00000000057820 */ /* 0x000fe20000400000 */
[----:B---3--:R-:W-:-:S04]  /*05d0*/  FADD R4, R4, R7 ;  /* 0x0000000704047221 */ /* 0x008fc80000000000 */
[----:B------:R-:W-:Y:S01]  /*05e0*/  STG.E desc[UR4][R2.64], R5 ;  /* 0x0000000502007986 */ /* 0x000fe2000c101904 */
[----:B------:R-:W-:Y:S01]  /*05f0*/  FMUL R7, R4, 0.5 ;  /* 0x3f00000004077820 */ /* 0x000fe20000400000 */
[----:B----4-:R-:W-:-:S04]  /*0600*/  FADD R6, R6, R9 ;  /* 0x0000000906067221 */ /* 0x010fc80000000000 */
[----:B------:R-:W-:Y:S01]  /*0610*/  STG.E desc[UR4][R2.64+0x320], R7 ;  /* 0x0003200702007986 */ /* 0x000fe2000c101904 */
[----:B------:R-:W-:Y:S01]  /*0620*/  FMUL R9, R6, 0.5 ;  /* 0x3f00000006097820 */ /* 0x000fe20000400000 */
[----:B-----5:R-:W-:-:S04]  /*0630*/  FADD R8, R8, R11 ;  /* 0x0000000b08087221 */ /* 0x020fc80000000000 */
[----:B------:R-:W-:Y:S01]  /*0640*/  STG.E desc[UR4][R2.64+0x27420], R9 ;  /* 0x0274200902007986 */ /* 0x000fe2000c101904 */
[----:B------:R-:W-:-:S05]  /*0650*/  FMUL R11, R8, 0.5 ;  /* 0x3f000000080b7820 */ /* 0x000fca0000400000 */
[----:B------:R-:W-:Y:S01]  /*0660*/  STG.E desc[UR4][R2.64+0x27740], R11 ;  /* 0x0277400b02007986 */ /* 0x000fe2000c101904 */
[----:B------:R-:W-:Y:S05]  /*0670*/  EXIT ;  /* 0x000000000000794d */ /* 0x000fea0003800000 */
.L_x_74:
        /* <DEDUP_REMOVED lines=16> */
.L_x_150:


//--------------------- .text._Z16backpropagation1PfPKfi --------------------------
	.section	.text._Z16backpropagation1PfPKfi,"ax",@progbits
	.align	128
        .global         _Z16backpropagation1PfPKfi
        .type           _Z16backpropagation1PfPKfi,@function
        .size           _Z16backpropagation1PfPKfi,(.L_x_141 - _Z16backpropagation1PfPKfi)
        .other          _Z16backpropagation1PfPKfi,@"STO_CUDA_ENTRY STV_DEFAULT"
_Z16backpropagation1PfPKfi:
.text._Z16backpropagation1PfPKfi:
[----:B------:R-:W-:Y:S01]  /*0000*/  LDC R1, c[0x0][0x37c] ;  /* 0x0000df00ff017b82 */ /* 0x000fe20000000800 */
[----:B------:R-:W0:Y:S07]  /*0010*/  S2R R3, SR_TID.Y ;  /* 0x0000000000037919 */ /* 0x000e2e0000002200 */
[----:B------:R-:W1:Y:S01]  /*0020*/  LDC R5, c[0x0][0x360] ;  /* 0x0000d800ff057b82 */ /* 0x000e620000000800 */
[----:B------:R-:W1:Y:S07]  /*0030*/  S2R R0, SR_TID.X ;  /* 0x0000000000007919 */ /* 0x000e6e0000002100 */
[----:B------:R-:W0:Y:S08]  /*0040*/  S2UR UR5, SR_CTAID.Y ;  /* 0x00000000000579c3 */ /* 0x000e300000002600 */
[----:B------:R-:W0:Y:S08]  /*0050*/  LDC R2, c[0x0][0x364] ;  /* 0x0000d900ff027b82 */ /* 0x000e300000000800 */
[----:B------:R-:W1:Y:S01]  /*0060*/  S2UR UR4, SR_CTAID.X ;  /* 0x00000000000479c3 */ /* 0x000e620000002500 */
[----:B0-----:R-:W-:-:S02]  /*0070*/  IMAD R3, R2, UR5, R3 ;  /* 0x0000000502037c24 */ /* 0x001fc4000f8e0203 */
[----:B-1----:R-:W-:Y:S02]  /*0080*/  IMAD R0, R5, UR4, R0 ;  /* 0x0000000405007c24 */ /* 0x002fe4000f8e0200 */
[----:B------:R-:W-:-:S05]  /*0090*/  VIADD R5, R3, 0xffffffff ;  /* 0xffffffff03057836 */ /* 0x000fca0000000000 */
[----:B------:R-:W-:-:S04]  /*00a0*/  VIADDMNMX.U32 R5, R0, 0xffffffff, R5, !PT ;  /* 0xffffffff00057846 */ /* 0x000fc80007800005 */
[----:B------:R-:W-:-:S13]  /*00b0*/  ISETP.GT.U32.AND P0, PT, R5, 0xc6, PT ;  /* 0x000000c60500780c */ /* 0x000fda0003f04070 */
[----:B------:R-:W-:Y:S05]  /*00c0*/  @P0 EXIT ;  /* 0x000000000000094d */ /* 0x000fea0003800000 */
[----:B------:R-:W0:Y:S01]  /*00d0*/  LDC R12, c[0x0][0x390] ;  /* 0x0000e400ff0c7b82 */ /* 0x000e220000000800 */
[----:B------:R-:W1:Y:S01]  /*00e0*/  LDCU.64 UR6, c[0x0][0x380] ;  /* 0x00007000ff0677ac */ /* 0x000e620008000a00 */
[----:B------:R-:W-:Y:S02]  /*00f0*/  IMAD.MOV.U32 R5, RZ, RZ, 0x9dd1 ;  /* 0x00009dd1ff057424 */ /* 0x000fe400078e00ff */
[----:B------:R-:W-:Y:S01]  /*0100*/  IMAD R13, R3, 0xc9, R0 ;  /* 0x000000c9030d7824 */ /* 0x000fe200078e0200 */
[----:B------:R-:W2:Y:S03]  /*0110*/  LDCU.64 UR4, c[0x0][0x358] ;  /* 0x00006b00ff0477ac */ /* 0x000ea60008000a00 */
[----:B------:R-:W3:Y:S01]  /*0120*/  LDC.64 R8, c[0x0][0x388] ;  /* 0x0000e200ff087b82 */ /* 0x000ee20000000a00 */
[----:B------:R-:W-:Y:S02]  /*0130*/  VIADD R11, R13, 0xffffff37 ;  /* 0xffffff370d0b7836 */ /* 0x000fe40000000000 */
[----:B0-----:R-:W-:-:S05]  /*0140*/  IMAD R12, R12, R5, 0x9dd1 ;  /* 0x00009dd10c0c7424 */ /* 0x001fca00078e0205 */
[----:B------:R-:W0:Y:S01]  /*0150*/  LDC.64 R4, c[0x0][0x380] ;  /* 0x0000e000ff047b82 */ /* 0x000e220000000a00 */
[C---:B------:R-:W-:Y:S01]  /*0160*/  IADD3 R0, P0, PT, R13.reuse, R12, RZ ;  /* 0x0000000c0d007210 */ /* 0x040fe20007f1e0ff */
[----:B---3--:R-:W-:-:S03]  /*0170*/  IMAD.WIDE.U32 R2, R13, 0x4, R8 ;  /* 0x000000040d027825 */ /* 0x008fc600078e0008 */
[----:B------:R-:W-:Y:S02]  /*0180*/  LEA.HI.X.SX32 R7, R12, RZ, 0x1, P0 ;  /* 0x000000ff0c077211 */ /* 0x000fe400000f0eff */
[C---:B-1----:R-:W-:Y:S01]  /*0190*/  LEA R6, P0, R0.reuse, UR6, 0x2 ;  /* 0x0000000600067c11 */ /* 0x042fe2000f8010ff */
[----:B------:R-:W-:Y:S01]  /*01a0*/  IMAD.WIDE.U32 R10, R11, 0x4, R8 ;  /* 0x000000040b0a7825 */ /* 0x000fe200078e0008 */
[----:B------:R-:W-:Y:S01]  /*01b0*/  IADD3 R13, PT, PT, R13, -0x1, RZ ;  /* 0xffffffff0d0d7810 */ /* 0x000fe20007ffe0ff */
[----:B--2---:R-:W2:Y:S01]  /*01c0*/  LDG.E R16, desc[UR4][R2.64+0x4] ;  /* 0x0000040402107981 */ /* 0x004ea2000c1e1900 */
[----:B------:R-:W-:-:S03]  /*01d0*/  LEA.HI.X R7, R0, UR7, R7, 0x2, P0 ;  /* 0x0000000700077c11 */ /* 0x000fc600080f1407 */
[----:B------:R-:W3:Y:S01]  /*01e0*/  LDG.E R0, desc[UR4][R2.64+0x324] ;  /* 0x0003240402007981 */ /* 0x000ee2000c1e1900 */
[----:B------:R-:W-:Y:S02]  /*01f0*/  IMAD.IADD R19, R12, 0x1, R13 ;  /* 0x000000010c137824 */ /* 0x000fe400078e020d */
[----:B------:R-:W-:Y:S01]  /*0200*/  IMAD.WIDE.U32 R12, R13, 0x4, R8 ;  /* 0x000000040d0c7825 */ /* 0x000fe200078e0008 */
[----:B------:R-:W4:Y:S01]  /*0210*/  LDG.E R17, desc[UR4][R6.64+0x324] ;  /* 0x0003240406117981 */ /* 0x000f22000c1e1900 */
[----:B------:R-:W1:Y:S03]  /*0220*/  LDC.64 R8, c[0x3][0x8] ;  /* 0x00c00200ff087b82 */ /* 0x000e660000000a00 */
[----:B------:R-:W5:Y:S01]  /*0230*/  LDG.E R11, desc[UR4][R10.64] ;  /* 0x000000040a0b7981 */ /* 0x000f62000c1e1900 */
[----:B0-----:R-:W-:-:S03]  /*0240*/  IMAD.WIDE R4, R19, 0x4, R4 ;  /* 0x0000000413047825 */ /* 0x001fc600078e0204 */
[----:B------:R-:W2:Y:S04]  /*0250*/  LDG.E R15, desc[UR4][R6.64+-0x324] ;  /* 0xfffcdc04060f7981 */ /* 0x000ea8000c1e1900 */
[----:B------:R-:W2:Y:S04]  /*0260*/  LDG.E R12, desc[UR4][R12.64] ;  /* 0x000000040c0c7981 */ /* 0x000ea8000c1e1900 */
[----:B------:R-:W2:Y:S04]  /*0270*/  LDG.E R14, desc[UR4][R4.64] ;  /* 0x00000004040e7981 */ /* 0x000ea8000c1e1900 */
[----:B------:R0:W2:Y:S04]  /*0280*/  LDG.E R19, desc[UR4][R2.64] ;  /* 0x0000000402137981 */ /* 0x0000a8000c1e1900 */
[----:B------:R-:W2:Y:S04]  /*0290*/  LDG.E R18, desc[UR4][R6.64+0x4] ;  /* 0x0000040406127981 */ /* 0x000ea8000c1e1900 */
[----:B------:R-:W2:Y:S01]  /*02a0*/  LDG.E R10, desc[UR4][R4.64+0x4] ;  /* 0x00000404040a7981 */ /* 0x000ea2000c1e1900 */
[----:B-1----:R-:W-:Y:S01]  /*02b0*/  FMUL R9, R9, R9 ;  /* 0x0000000909097220 */ /* 0x002fe20000400000 */
[----:B------:R-:W-:Y:S01]  /*02c0*/  BSSY.RECONVERGENT B0, `(.L_x_75) ;  /* 0x000001a000007945 */ /* 0x000fe20003800200 */
[----:B---3--:R-:W-:-:S04]  /*02d0*/  FADD R0, R0, 1 ;  /* 0x3f80000000007421 */ /* 0x008fc80000000000 */
[----:B----4-:R-:W-:Y:S01]  /*02e0*/  FMUL R17, R0, R17 ;  /* 0x0000001100117220 */ /* 0x010fe20000400000 */
[----:B-----5:R-:W-:Y:S01]  /*02f0*/  FADD R0, R11, 1 ;  /* 0x3f8000000b007421 */ /* 0x020fe20000000000 */
[----:B------:R-:W-:-:S03]  /*0300*/  FMUL R11, R8, R8 ;  /* 0x00000008080b7220 */ /* 0x000fc60000400000 */
[----:B--2---:R-:W-:Y:S01]  /*0310*/  FFMA R0, R0, R15, R17 ;  /* 0x0000000f00007223 */ /* 0x004fe20000000011 */
[----:B------:R-:W-:Y:S01]  /*0320*/  FADD R13, R12, 1 ;  /* 0x3f8000000c0d7421 */ /* 0x000fe20000000000 */
[----:B------:R-:W1:Y:S01]  /*0330*/  MUFU.RCP R8, R11 ;  /* 0x0000000b00087308 */ /* 0x000e620000001000 */
[----:B0-----:R-:W-:Y:S02]  /*0340*/  FADD R3, R16, 1 ;  /* 0x3f80000010037421 */ /* 0x001fe40000000000 */
[----:B------:R-:W-:Y:S01]  /*0350*/  FFMA R0, R13, R14, R0 ;  /* 0x0000000e0d007223 */ /* 0x000fe20000000000 */
[----:B------:R-:W-:-:S03]  /*0360*/  FADD R19, R19, 1 ;  /* 0x3f80000013137421 */ /* 0x000fc60000000000 */
[----:B------:R-:W-:Y:S01]  /*0370*/  FFMA R3, R3, R18, R0 ;  /* 0x0000001203037223 */ /* 0x000fe20000000000 */
[----:B------:R-:W-:Y:S01]  /*0380*/  FMUL R2, R19, -4 ;  /* 0xc080000013027820 */ /* 0x000fe20000400000 */
[----:B------:R-:W-:-:S03]  /*0390*/  FMUL R0, R9, 2250000 ;  /* 0x4a09544009007820 */ /* 0x000fc60000400000 */
[----:B------:R-:W-:-:S04]  /*03a0*/  FFMA R3, R2, R10, R3 ;  /* 0x0000000a02037223 */ /* 0x000fc80000000003 */
[----:B------:R-:W-:Y:S01]  /*03b0*/  FMUL R0, R0, R3 ;  /* 0x0000000300007220 */ /* 0x000fe20000400000 */
[----:B-1----:R-:W-:-:S03]  /*03c0*/  FFMA R7, -R11, R8, 1 ;  /* 0x3f8000000b077423 */ /* 0x002fc60000000108 */
[----:B------:R-:W0:Y:S01]  /*03d0*/  FCHK P0, R0, R11 ;  /* 0x0000000b00007302 */ /* 0x000e220000000000 */
[----:B------:R-:W-:-:S04]  /*03e0*/  FFMA R7, R8, R7, R8 ;  /* 0x0000000708077223 */ /* 0x000fc80000000008 */
[----:B------:R-:W-:-:S04]  /*03f0*/  FFMA R2, R0, R7, RZ ;  /* 0x0000000700027223 */ /* 0x000fc800000000ff */
[----:B------:R-:W-:-:S04]  /*0400*/  FFMA R3, -R11, R2, R0 ;  /* 0x000000020b037223 */ /* 0x000fc80000000100 */
[----:B------:R-:W-:Y:S01]  /*0410*/  FFMA R3, R7, R3, R2 ;  /* 0x0000000307037223 */ /* 0x000fe20000000002 */
[----:B0-----:R-:W-:Y:S06]  /*0420*/  @!P0 BRA `(.L_x_76) ;  /* 0x00000000000c8947 */ /* 0x001fec0003800000 */
[----:B------:R-:W-:-:S07]  /*0430*/  MOV R2, 0x450 ;  /* 0x0000045000027802 */ /* 0x000fce0000000f00 */
[----:B------:R-:W-:Y:S05]  /*0440*/  CALL.REL.NOINC `($__internal_5_$__cuda_sm3x_div_rn_noftz_f32_slowpath) ;  /* 0x00000000001c7944 */ /* 0x000fea0003c00000 */
[----:B------:R-:W-:-:S07]  /*0450*/  IMAD.MOV.U32 R3, RZ, RZ, R0 ;  /* 0x000000ffff037224 */ /* 0x000fce00078e0000 */
.L_x_76:
[----:B------:R-:W-:Y:S05]  /*0460*/  BSYNC.RECONVERGENT B0 ;  /* 0x0000000000007941 */ /* 0x000fea0003800200 */
.L_x_75:
[----:B------:R-:W2:Y:S01]  /*0470*/  LDG.E R0, desc[UR4][R4.64+0x27748] ;  /* 0x0277480404007981 */ /* 0x000ea2000c1e1900 */
[----:B------:R-:W-:-:S04]  /*0480*/  FFMA R3, R10, 2, R3 ;  /* 0x400000000a037823 */ /* 0x000fc80000000003 */
[----:B--2---:R-:W-:-:S05]  /*0490*/  FADD R3, R3, -R0 ;  /* 0x8000000003037221 */ /* 0x004fca0000000000 */
[----:B------:R-:W-:Y:S01]  /*04a0*/  STG.E desc[UR4][R4.64+-0x27740], R3 ;  /* 0xfd88c00304007986 */ /* 0x000fe2000c101904 */
[----:B------:R-:W-:Y:S05]  /*04b0*/  EXIT ;  /* 0x000000000000794d */ /* 0x000fea0003800000 */
        .weak           $__internal_5_$__cuda_sm3x_div_rn_noftz_f32_slowpath
        .type           $__internal_5_$__cuda_sm3x_div_rn_noftz_f32_slowpath,@function
        .size           $__internal_5_$__cuda_sm3x_div_rn_noftz_f32_slowpath,(.L_x_141 - $__internal_5_$__cuda_sm3x_div_rn_noftz_f32_slowpath)
$__internal_5_$__cuda_sm3x_div_rn_noftz_f32_slowpath:
[----:B------:R-:W-:Y:S01]  /*04c0*/  SHF.R.U32.HI R6, RZ, 0x17, R11 ;  /* 0x00000017ff067819 */ /* 0x000fe2000001160b */
[----:B------:R-:W-:Y:S01]  /*04d0*/  BSSY.RECONVERGENT B1, `(.L_x_77) ;  /* 0x0000064000017945 */ /* 0x000fe20003800200 */
[--C-:B------:R-:W-:Y:S01]  /*04e0*/  SHF.R.U32.HI R3, RZ, 0x17, R0.reuse ;  /* 0x00000017ff037819 */ /* 0x100fe20000011600 */
[----:B------:R-:W-:Y:S01]  /*04f0*/  IMAD.MOV.U32 R9, RZ, RZ, R0 ;  /* 0x000000ffff097224 */ /* 0x000fe200078e0000 */
[----:B------:R-:W-:Y:S02]  /*0500*/  LOP3.LUT R8, R6, 0xff, RZ, 0xc0, !PT ;  /* 0x000000ff06087812 */ /* 0x000fe400078ec0ff */
[----:B------:R-:W-:Y:S02]  /*0510*/  LOP3.LUT R7, R3, 0xff, RZ, 0xc0, !PT ;  /* 0x000000ff03077812 */ /* 0x000fe400078ec0ff */
[----:B------:R-:W-:-:S03]  /*0520*/  IADD3 R13, PT, PT, R8, -0x1, RZ ;  /* 0xffffffff080d7810 */ /* 0x000fc60007ffe0ff */
[----:B------:R-:W-:Y:S01]  /*0530*/  VIADD R12, R7, 0xffffffff ;  /* 0xffffffff070c7836 */ /* 0x000fe20000000000 */
[----:B------:R-:W-:-:S04]  /*0540*/  ISETP.GT.U32.AND P0, PT, R13, 0xfd, PT ;  /* 0x000000fd0d00780c */ /* 0x000fc80003f04070 */
[----:B------:R-:W-:-:S13]  /*0550*/  ISETP.GT.U32.OR P0, PT, R12, 0xfd, P0 ;  /* 0x000000fd0c00780c */ /* 0x000fda0000704470 */
[----:B------:R-:W-:Y:S01]  /*0560*/  @!P0 MOV R6, RZ ;  /* 0x000000ff00068202 */ /* 0x000fe20000000f00 */
[----:B------:R-:W-:Y:S06]  /*0570*/  @!P0 BRA `(.L_x_78) ;  /* 0x0000000000608947 */ /* 0x000fec0003800000 */
[----:B------:R-:W-:Y:S01]  /*0580*/  FSETP.GTU.FTZ.AND P0, PT, |R0|, +INF , PT ;  /* 0x7f8000000000780b */ /* 0x000fe20003f1c200 */
[----:B------:R-:W-:Y:S01]  /*0590*/  IMAD.MOV.U32 R3, RZ, RZ, R11 ;  /* 0x000000ffff037224 */ /* 0x000fe200078e000b */
        /* <DEDUP_REMOVED lines=22> */
.L_x_78:
[----:B------:R-:W-:Y:S01]  /*0700*/  LEA R0, R8, 0xc0800000, 0x17 ;  /* 0xc080000008007811 */ /* 0x000fe200078eb8ff */
[----:B------:R-:W-:Y:S01]  /*0710*/  BSSY.RECONVERGENT B2, `(.L_x_83) ;  /* 0x0000036000027945 */ /* 0x000fe20003800200 */
[----:B------:R-:W-:-:S03]  /*0720*/  IADD3 R7, PT, PT, R7, -0x7f, RZ ;  /* 0xffffff8107077810 */ /* 0x000fc60007ffe0ff */
[----:B------:R-:W-:Y:S02]  /*0730*/  IMAD.IADD R11, R11, 0x1, -R0 ;  /* 0x000000010b0b7824 */ /* 0x000fe400078e0a00 */
[C---:B------:R-:W-:Y:S01]  /*0740*/  IMAD R0, R7.reuse, -0x800000, R9 ;  /* 0xff80000007007824 */ /* 0x040fe200078e0209 */
[----:B------:R-:W-:Y:S01]  /*0750*/  IADD3 R7, PT, PT, R7, 0x7f, -R8 ;  /* 0x0000007f07077810 */ /* 0x000fe20007ffe808 */
[----:B------:R-:W0:Y:S01]  /*0760*/  MUFU.RCP R3, R11 ;  /* 0x0000000b00037308 */ /* 0x000e220000001000 */
[----:B------:R-:W-:-:S03]  /*0770*/  FADD.FTZ R13, -R11, -RZ ;  /* 0x800000ff0b0d7221 */ /* 0x000fc60000010100 */
        /* <DEDUP_REMOVED lines=27> */
[----:B------:R-:W-:Y:S01]  /*0930*/  IMAD.MOV R9, RZ, RZ, -R11 ;  /* 0x000000ffff097224 */ /* 0x000fe200078e0a0b */
[----:B------:R-:W-:Y:S02]  /*0940*/  ISETP.NE.AND P1, PT, R11, RZ, PT ;  /* 0x000000ff0b00720c */ /* 0x000fe40003f25270 */
        /* <DEDUP_REMOVED lines=14> */
.L_x_85:
[----:B------:R-:W-:-:S04]  /*0a30*/  LOP3.LUT R0, R0, 0x80000000, RZ, 0xc0, !PT ;  /* 0x8000000000007812 */ /* 0x000fc800078ec0ff */
[----:B------:R-:W-:Y:S01]  /*0a40*/  LOP3.LUT R0, R0, 0x7f800000, RZ, 0xfc, !PT ;  /* 0x7f80000000007812 */ /* 0x000fe200078efcff */
[----:B------:R-:W-:Y:S06]  /*0a50*/  BRA `(.L_x_86) ;  /* 0x0000000000047947 */ /* 0x000fec0003800000 */
.L_x_84:
[----:B------:R-:W-:-:S07]  /*0a60*/  IMAD R0, R7, 0x800000, R0 ;  /* 0x0080000007007824 */ /* 0x000fce00078e0200 */
.L_x_86:
[----:B------:R-:W-:Y:S05]  /*0a70*/  BSYNC.RECONVERGENT B2 ;  /* 0x0000000000027941 */ /* 0x000fea0003800200 */
.L_x_83:
[----:B------:R-:W-:Y:S05]  /*0a80*/  BRA `(.L_x_87) ;  /* 0x0000000000207947 */ /* 0x000fea0003800000 */
.L_x_82:
[----:B------:R-:W-:-:S04]  /*0a90*/  LOP3.LUT R0, R11, 0x80000000, R9, 0x48, !PT ;  /* 0x800000000b007812 */ /* 0x000fc800078e4809 */
[----:B------:R-:W-:Y:S01]  /*0aa0*/  LOP3.LUT R0, R0, 0x7f800000, RZ, 0xfc, !PT ;  /* 0x7f80000000007812 */ /* 0x000fe200078efcff */
[----:B------:R-:W-:Y:S06]  /*0ab0*/  BRA `(.L_x_87) ;  /* 0x0000000000147947 */ /* 0x000fec0003800000 */
.L_x_81:
[----:B------:R-:W-:Y:S01]  /*0ac0*/  LOP3.LUT R0, R11, 0x80000000, R9, 0x48, !PT ;  /* 0x800000000b007812 */ /* 0x000fe200078e4809 */
[----:B------:R-:W-:Y:S06]  /*0ad0*/  BRA `(.L_x_87) ;  /* 0x00000000000c7947 */ /* 0x000fec0003800000 */
.L_x_80:
[----:B------:R-:W0:Y:S01]  /*0ae0*/  MUFU.RSQ R0, -QNAN ;  /* 0xffc0000000007908 */ /* 0x000e220000001400 */
[----:B------:R-:W-:Y:S05]  /*0af0*/  BRA `(.L_x_87) ;  /* 0x0000000000047947 */ /* 0x000fea0003800000 */
.L_x_79:
[----:B------:R-:W-:-:S07]  /*0b00*/  FADD.FTZ R0, R0, R3 ;  /* 0x0000000300007221 */ /* 0x000fce0000010000 */
.L_x_87:
[----:B------:R-:W-:Y:S05]  /*0b10*/  BSYNC.RECONVERGENT B1 ;  /* 0x0000000000017941 */ /* 0x000fea0003800200 */
.L_x_77:
[----:B------:R-:W-:-:S04]  /*0b20*/  HFMA2 R3, -RZ, RZ, 0, 0 ;  /* 0x00000000ff037431 */ /* 0x000fc800000001ff */
[----:B0-----:R-:W-:Y:S05]  /*0b30*/  RET.REL.NODEC R2 `(_Z16backpropagation1PfPKfi) ;  /* 0xfffffff402307950 */ /* 0x001fea0003c3ffff */
.L_x_88:
        /* <DEDUP_REMOVED lines=12> */
.L_x_141:


//--------------------- .text._Z17difference_signalPKfS0_S0_S0_S0_PfS1_S1_S1_i --------------------------
	.section	.text._Z17difference_signalPKfS0_S0_S0_S0_PfS1_S1_S1_i,"ax",@progbits
	.align	128
        .global         _Z17difference_signalPKfS0_S0_S0_S0_PfS1_S1_S1_i
        .type           _Z17difference_signalPKfS0_S0_S0_S0_PfS1_S1_S1_i,@function
        .size           _Z17difference_signalPKfS0_S0_S0_S0_PfS1_S1_S1_i,(.L_x_152 - _Z17difference_signalPKfS0_S0_S0_S0_PfS1_S1_S1_i)
        .other          _Z17difference_signalPKfS0_S0_S0_S0_PfS1_S1_S1_i,@"STO_CUDA_ENTRY STV_DEFAULT"
_Z17difference_signalPKfS0_S0_S0_S0_PfS1_S1_S1_i:
.text._Z17difference_signalPKfS0_S0_S0_S0_PfS1_S1_S1_i:
[----:B------:R-:W-:Y:S01]  /*0000*/  LDC R1, c[0x0][0x37c] ;  /* 0x0000df00ff017b82 */ /* 0x000fe20000000800 */
[----:B------:R-:W0:Y:S07]  /*0010*/  S2R R3, SR_CTAID.X ;  /* 0x0000000000037919 */ /* 0x000e2e0000002500 */
[----:B------:R-:W1:Y:S01]  /*0020*/  LDC R2, c[0x0][0x3c8] ;  /* 0x0000f200ff027b82 */ /* 0x000e620000000800 */
[----:B------:R-:W-:Y:S01]  /*0030*/  IMAD.MOV.U32 R12, RZ, RZ, 0xc9 ;  /* 0x000000c9ff0c7424 */ /* 0x000fe200078e00ff */
[----:B------:R-:W2:Y:S01]  /*0040*/  LDCU.128 UR8, c[0x0][0x380] ;  /* 0x00007000ff0877ac */ /* 0x000ea20008000c00 */
[----:B------:R-:W3:Y:S01]  /*0050*/  S2R R11, SR_TID.X ;  /* 0x00000000000b7919 */ /* 0x000ee20000002100 */
[----:B------:R-:W-:Y:S01]  /*0060*/  IMAD.MOV.U32 R10, RZ, RZ, 0x9dd1 ;  /* 0x00009dd1ff0a7424 */ /* 0x000fe200078e00ff */
[----:B------:R-:W4:Y:S01]  /*0070*/  LDCU.64 UR4, c[0x0][0x358] ;  /* 0x00006b00ff0477ac */ /* 0x000f220008000a00 */
[----:B------:R-:W5:Y:S01]  /*0080*/  LDCU.128 UR20, c[0x0][0x3a0] ;  /* 0x00007400ff1477ac */ /* 0x000f620008000c00 */
[----:B------:R-:W5:Y:S01]  /*0090*/  LDCU.128 UR12, c[0x0][0x390] ;  /* 0x00007200ff0c77ac */ /* 0x000f620008000c00 */
[----:B------:R-:W5:Y:S01]  /*00a0*/  LDCU.128 UR16, c[0x0][0x3b0] ;  /* 0x00007600ff1077ac */ /* 0x000f620008000c00 */
[----:B------:R-:W5:Y:S01]  /*00b0*/  LDCU.64 UR6, c[0x0][0x3c0] ;  /* 0x00007800ff0677ac */ /* 0x000f620008000a00 */
[----:B-1----:R-:W-:-:S02]  /*00c0*/  IMAD R2, R2, 0x13ad9, RZ ;  /* 0x00013ad902027824 */ /* 0x002fc400078e02ff */
[C---:B0-----:R-:W-:Y:S02]  /*00d0*/  IMAD R0, R3.reuse, R12, 0x192 ;  /* 0x0000019203007424 */ /* 0x041fe400078e020c */
[----:B------:R-:W-:-:S03]  /*00e0*/  IMAD R10, R3, R10, 0x13ba2 ;  /* 0x00013ba2030a7424 */ /* 0x000fc600078e020a */
[C---:B---3--:R-:W-:Y:S02]  /*00f0*/  IADD3 R7, P0, PT, R0.reuse, R11, RZ ;  /* 0x0000000b00077210 */ /* 0x048fe40007f1e0ff */
[----:B------:R-:W-:Y:S02]  /*0100*/  SHF.R.S32.HI R9, RZ, 0x1f, R10 ;  /* 0x0000001fff097819 */ /* 0x000fe4000001140a */
[----:B------:R-:W-:Y:S02]  /*0110*/  LEA.HI.X.SX32 R6, R0, RZ, 0x1, P0 ;  /* 0x000000ff00067211 */ /* 0x000fe400000f0eff */
[----:B------:R-:W-:Y:S02]  /*0120*/  IADD3 R4, P0, PT, R2, R7, RZ ;  /* 0x0000000702047210 */ /* 0x000fe40007f1e0ff */
[----:B------:R-:W-:Y:S02]  /*0130*/  IADD3 R0, P1, PT, R10, R11, RZ ;  /* 0x0000000b0a007210 */ /* 0x000fe40007f3e0ff */
[----:B------:R-:W-:Y:S01]  /*0140*/  LEA.HI.X.SX32 R5, R2, R6, 0x1, P0 ;  /* 0x0000000602057211 */ /* 0x000fe200000f0eff */
[----:B------:R-:W-:-:S02]  /*0150*/  IMAD.SHL.U32 R8, R4, 0x4, RZ ;  /* 0x0000000404087824 */ /* 0x000fc400078e00ff */
[----:B------:R-:W-:Y:S01]  /*0160*/  IMAD.X R3, RZ, RZ, R9, P1 ;  /* 0x000000ffff037224 */ /* 0x000fe200008e0609 */
[----:B--2---:R-:W-:Y:S02]  /*0170*/  LEA R2, P1, R0, UR8, 0x2 ;  /* 0x0000000800027c11 */ /* 0x004fe4000f8210ff */
[----:B------:R-:W-:Y:S02]  /*0180*/  SHF.L.U64.HI R4, R4, 0x2, R5 ;  /* 0x0000000204047819 */ /* 0x000fe40000010205 */
[----:B------:R-:W-:Y:S02]  /*0190*/  IADD3 R14, P0, PT, R8, UR10, RZ ;  /* 0x0000000a080e7c10 */ /* 0x000fe4000ff1e0ff */
[----:B------:R-:W-:Y:S02]  /*01a0*/  LEA.HI.X R3, R0, UR9, R3, 0x2, P1 ;  /* 0x0000000900037c11 */ /* 0x000fe400088f1403 */
[----:B------:R-:W-:-:S03]  /*01b0*/  IADD3.X R15, PT, PT, R4, UR11, RZ, P0, !PT ;  /* 0x0000000b040f7c10 */ /* 0x000fc600087fe4ff */
[----:B----4-:R-:W2:Y:S04]  /*01c0*/  LDG.E R13, desc[UR4][R2.64+0x235a4] ;  /* 0x0235a404020d7981 */ /* 0x010ea8000c1e1900 */
[----:B------:R-:W2:Y:S01]  /*01d0*/  LDG.E R14, desc[UR4][R14.64+0x54] ;  /* 0x000054040e0e7981 */ /* 0x000ea2000c1e1900 */
[C---:B------:R-:W-:Y:S01]  /*01e0*/  IMAD.SHL.U32 R5, R7.reuse, 0x4, RZ ;  /* 0x0000000407057824 */ /* 0x040fe200078e00ff */
[----:B------:R-:W-:Y:S02]  /*01f0*/  SHF.L.U64.HI R0, R7, 0x2, R6 ;  /* 0x0000000207007819 */ /* 0x000fe40000010206 */
[----:B-----5:R-:W-:Y:S02]  /*0200*/  IADD3 R6, P1, PT, R8, UR14, RZ ;  /* 0x0000000e08067c10 */ /* 0x020fe4000ff3e0ff */
[----:B------:R-:W-:-:S02]  /*0210*/  IADD3 R16, P0, PT, R5, UR22, RZ ;  /* 0x0000001605107c10 */ /* 0x000fc4000ff1e0ff */
[----:B------:R-:W-:Y:S02]  /*0220*/  IADD3.X R7, PT, PT, R4, UR15, RZ, P1, !PT ;  /* 0x0000000f04077c10 */ /* 0x000fe40008ffe4ff */
[----:B------:R-:W-:Y:S01]  /*0230*/  IADD3.X R17, PT, PT, R0, UR23, RZ, P0, !PT ;  /* 0x0000001700117c10 */ /* 0x000fe200087fe4ff */
[----:B--2---:R-:W-:-:S05]  /*0240*/  FADD R19, R14, -R13 ;  /* 0x8000000d0e137221 */ /* 0x004fca0000000000 */
[----:B------:R0:W-:Y:S04]  /*0250*/  STG.E desc[UR4][R16.64+0x54], R19 ;  /* 0x0000541310007986 */ /* 0x0001e8000c101904 */
[----:B------:R-:W2:Y:S04]  /*0260*/  LDG.E R3, desc[UR4][R2.64+0x3f24] ;  /* 0x003f240402037981 */ /* 0x000ea8000c1e1900 */
[----:B------:R-:W2:Y:S01]  /*0270*/  LDG.E R6, desc[UR4][R6.64+0x54] ;  /* 0x0000540406067981 */ /* 0x000ea2000c1e1900 */
[----:B------:R-:W-:Y:S01]  /*0280*/  IMAD R11, R11, R12, 0x107d ;  /* 0x0000107d0b0b7424 */ /* 0x000fe200078e020c */
[----:B------:R-:W-:-:S04]  /*0290*/  IADD3 R14, P2, PT, R8, UR12, RZ ;  /* 0x0000000c080e7c10 */ /* 0x000fc8000ff5e0ff */
[----:B------:R-:W-:Y:S02]  /*02a0*/  IADD3 R11, P1, PT, R10, R11, RZ ;  /* 0x0000000b0a0b7210 */ /* 0x000fe40007f3e0ff */
[----:B------:R-:W-:Y:S02]  /*02b0*/  IADD3.X R15, PT, PT, R4, UR13, RZ, P2, !PT ;  /* 0x0000000d040f7c10 */ /* 0x000fe400097fe4ff */
[----:B------:R-:W-:Y:S01]  /*02c0*/  LEA R10, P0, R11, UR8, 0x2 ;  /* 0x000000080b0a7c11 */ /* 0x000fe2000f8010ff */
[----:B------:R-:W-:Y:S01]  /*02d0*/  IMAD.X R18, RZ, RZ, R9, P1 ;  /* 0x000000ffff127224 */ /* 0x000fe200008e0609 */
[----:B------:R-:W-:-:S04]  /*02e0*/  IADD3 R12, P1, PT, R5, UR18, RZ ;  /* 0x00000012050c7c10 */ /* 0x000fc8000ff3e0ff */
[----:B------:R-:W-:Y:S02]  /*02f0*/  IADD3.X R13, PT, PT, R0, UR19, RZ, P1, !PT ;  /* 0x00000013000d7c10 */ /* 0x000fe40008ffe4ff */
[----:B------:R-:W-:Y:S01]  /*0300*/  LEA.HI.X R11, R11, UR9, R18, 0x2, P0 ;  /* 0x000000090b0b7c11 */ /* 0x000fe200080f1412 */
[----:B--2---:R-:W-:-:S05]  /*0310*/  FADD R7, R6, -R3 ;  /* 0x8000000306077221 */ /* 0x004fca0000000000 */
[----:B------:R-:W-:Y:S04]  /*0320*/  STG.E desc[UR4][R12.64+0x54], R7 ;  /* 0x000054070c007986 */ /* 0x000fe8000c101904 */
[----:B------:R-:W2:Y:S04]  /*0330*/  LDG.E R14, desc[UR4][R14.64+0x54] ;  /* 0x000054040e0e7981 */ /* 0x000ea8000c1e1900 */
[----:B0-----:R-:W2:Y:S01]  /*0340*/  LDG.E R17, desc[UR4][R10.64+0x2d0] ;  /* 0x0002d0040a117981 */ /* 0x001ea2000c1e1900 */
[----:B------:R-:W-:Y:S02]  /*0350*/  IADD3 R2, P0, PT, R5, UR16, RZ ;  /* 0x0000001005027c10 */ /* 0x000fe4000ff1e0ff */
[----:B------:R-:W-:-:S02]  /*0360*/  IADD3 R8, P1, PT, R8, UR20, RZ ;  /* 0x0000001408087c10 */ /* 0x000fc4000ff3e0ff */
[----:B------:R-:W-:Y:S02]  /*0370*/  IADD3.X R3, PT, PT, R0, UR17, RZ, P0, !PT ;  /* 0x0000001100037c10 */ /* 0x000fe400087fe4ff */
[----:B------:R-:W-:Y:S01]  /*0380*/  IADD3.X R9, PT, PT, R4, UR21, RZ, P1, !PT ;  /* 0x0000001504097c10 */ /* 0x000fe20008ffe4ff */
[----:B--2---:R-:W-:-:S05]  /*0390*/  FADD R17, R14, -R17 ;  /* 0x800000110e117221 */ /* 0x004fca0000000000 */
[----:B------:R-:W-:Y:S04]  /*03a0*/  STG.E desc[UR4][R2.64+0x54], R17 ;  /* 0x0000541102007986 */ /* 0x000fe8000c101904 */
[----:B------:R-:W2:Y:S04]  /*03b0*/  LDG.E R19, desc[UR4][R10.64+0x50] ;  /* 0x000050040a137981 */ /* 0x000ea8000c1e1900 */
[----:B------:R-:W2:Y:S01]  /*03c0*/  LDG.E R8, desc[UR4][R8.64+0x54] ;  /* 0x0000540408087981 */ /* 0x000ea2000c1e1900 */
[----:B------:R-:W-:-:S04]  /*03d0*/  IADD3 R4, P0, PT, R5, UR6, RZ ;  /* 0x0000000605047c10 */ /* 0x000fc8000ff1e0ff */
[----:B------:R-:W-:Y:S01]  /*03e0*/  IADD3.X R5, PT, PT, R0, UR7, RZ, P0, !PT ;  /* 0x0000000700057c10 */ /* 0x000fe200087fe4ff */
[----:B--2---:R-:W-:-:S05]  /*03f0*/  FADD R19, R8, -R19 ;  /* 0x8000001308137221 */ /* 0x004fca0000000000 */
[----:B------:R-:W-:Y:S01]  /*0400*/  STG.E desc[UR4][R4.64+0x54], R19 ;  /* 0x0000541304007986 */ /* 0x000fe2000c101904 */
[----:B------:R-:W-:Y:S05]  /*0410*/  EXIT ;  /* 0x000000000000794d */ /* 0x000fea0003800000 */
.L_x_89:
        /* <DEDUP_REMOVED lines=14> */
.L_x_152:


//--------------------- .text._Z14initial_signalPKfPfS1_S1_S1_i --------------------------
	.section	.text._Z14initial_signalPKfPfS1_S1_S1_i,"ax",@progbits
	.align	128
        .global         _Z14initial_signalPKfPfS1_S1_S1_i
        .type           _Z14initial_signalPKfPfS1_S1_S1_i,@function
        .size           _Z14initial_signalPKfPfS1_S1_S1_i,(.L_x_153 - _Z14initial_signalPKfPfS1_S1_S1_i)
        .other          _Z14initial_signalPKfPfS1_S1_S1_i,@"STO_CUDA_ENTRY STV_DEFAULT"
_Z14initial_signalPKfPfS1_S1_S1_i:
.text._Z14initial_signalPKfPfS1_S1_S1_i:
[----:B------:R-:W-:Y:S01]  /*0000*/  LDC R1, c[0x0][0x37c] ;  /* 0x0000df00ff017b82 */ /* 0x000fe20000000800 */
[----:B------:R-:W0:Y:S01]  /*0010*/  S2R R4, SR_CTAID.X ;  /* 0x0000000000047919 */ /* 0x000e220000002500 */
[----:B------:R-:W1:Y:S01]  /*0020*/  LDCU.128 UR8, c[0x0][0x380] ;  /* 0x00007000ff0877ac */ /* 0x000e620008000c00 */
[----:B------:R-:W-:Y:S01]  /*0030*/  IMAD.MOV.U32 R3, RZ, RZ, 0x9dd1 ;  /* 0x00009dd1ff037424 */ /* 0x000fe200078e00ff */
[----:B------:R-:W2:Y:S01]  /*0040*/  S2R R5, SR_TID.X ;  /* 0x0000000000057919 */ /* 0x000ea20000002100 */
[----:B------:R-:W3:Y:S01]  /*0050*/  LDCU.64 UR6, c[0x0][0x358] ;  /* 0x00006b00ff0677ac */ /* 0x000ee20008000a00 */
[----:B------:R-:W4:Y:S01]  /*0060*/  LDCU UR4, c[0x0][0x3a8] ;  /* 0x00007500ff0477ac */ /* 0x000f220008000800 */
[----:B------:R-:W-:Y:S01]  /*0070*/  IMAD.MOV.U32 R9, RZ, RZ, 0xc9 ;  /* 0x000000c9ff097424 */ /* 0x000fe200078e00ff */
[----:B------:R-:W5:Y:S01]  /*0080*/  LDCU.128 UR12, c[0x0][0x390] ;  /* 0x00007200ff0c77ac */ /* 0x000f620008000c00 */
[----:B0-----:R-:W-:-:S05]  /*0090*/  IMAD R0, R4, R3, 0x13ba2 ;  /* 0x00013ba204007424 */ /* 0x001fca00078e0203 */
[----:B--2---:R-:W-:Y:S02]  /*00a0*/  IADD3 R3, P0, PT, R0, R5, RZ ;  /* 0x0000000500037210 */ /* 0x004fe40007f1e0ff */
[----:B------:R-:W-:-:S05]  /*00b0*/  SHF.R.S32.HI R8, RZ, 0x1f, R0 ;  /* 0x0000001fff087819 */ /* 0x000fca0000011400 */
[----:B------:R-:W-:Y:S01]  /*00c0*/  IMAD.X R6, RZ, RZ, R8, P0 ;  /* 0x000000ffff067224 */ /* 0x000fe200000e0608 */
[----:B-1----:R-:W-:-:S04]  /*00d0*/  LEA R2, P0, R3, UR8, 0x2 ;  /* 0x0000000803027c11 */ /* 0x002fc8000f8010ff */
[----:B------:R-:W-:-:S05]  /*00e0*/  LEA.HI.X R3, R3, UR9, R6, 0x2, P0 ;  /* 0x0000000903037c11 */ /* 0x000fca00080f1406 */
[----:B---3--:R-:W2:Y:S01]  /*00f0*/  LDG.E R11, desc[UR6][R2.64+0x235a4] ;  /* 0x0235a406020b7981 */ /* 0x008ea2000c1e1900 */
[----:B----4-:R-:W-:Y:S01]  /*0100*/  UIMAD UR4, UR4, 0x13ad9, URZ ;  /* 0x00013ad9040478a4 */ /* 0x010fe2000f8e02ff */
[----:B------:R-:W-:-:S03]  /*0110*/  IMAD R4, R4, R9, 0x192 ;  /* 0x0000019204047424 */ /* 0x000fc600078e0209 */
[----:B------:R-:W-:Y:S02]  /*0120*/  USHF.R.S32.HI UR5, URZ, 0x1f, UR4 ;  /* 0x0000001fff057899 */ /* 0x000fe40008011404 */
[----:B------:R-:W-:Y:S02]  /*0130*/  SHF.R.S32.HI R6, RZ, 0x1f, R4 ;  /* 0x0000001fff067819 */ /* 0x000fe40000011404 */
[----:B------:R-:W-:-:S04]  /*0140*/  IADD3 R4, P0, P1, R4, UR4, R5 ;  /* 0x0000000404047c10 */ /* 0x000fc8000f91e005 */
[----:B------:R-:W-:Y:S01]  /*0150*/  IADD3.X R7, PT, PT, R6, UR5, RZ, P0, P1 ;  /* 0x0000000506077c10 */ /* 0x000fe200087e24ff */
[C---:B------:R-:W-:Y:S02]  /*0160*/  IMAD.SHL.U32 R10, R4.reuse, 0x4, RZ ;  /* 0x00000004040a7824 */ /* 0x040fe400078e00ff */
[----:B------:R-:W-:Y:S01]  /*0170*/  IMAD R5, R5, R9, 0x107d ;  /* 0x0000107d05057424 */ /* 0x000fe200078e0209 */
[----:B------:R-:W-:Y:S01]  /*0180*/  SHF.L.U64.HI R12, R4, 0x2, R7 ;  /* 0x00000002040c7819 */ /* 0x000fe20000010207 */
[----:B------:R-:W0:Y:S01]  /*0190*/  LDCU.64 UR4, c[0x0][0x3a0] ;  /* 0x00007400ff0477ac */ /* 0x000e220008000a00 */
[----:B------:R-:W-:-:S04]  /*01a0*/  IADD3 R6, P0, PT, R10, UR10, RZ ;  /* 0x0000000a0a067c10 */ /* 0x000fc8000ff1e0ff */
[----:B------:R-:W-:-:S05]  /*01b0*/  IADD3.X R7, PT, PT, R12, UR11, RZ, P0, !PT ;  /* 0x0000000b0c077c10 */ /* 0x000fca00087fe4ff */
[----:B--2---:R1:W-:Y:S04]  /*01c0*/  STG.E desc[UR6][R6.64+0x54], R11 ;  /* 0x0000540b06007986 */ /* 0x0043e8000c101906 */
[----:B------:R-:W2:Y:S01]  /*01d0*/  LDG.E R13, desc[UR6][R2.64+0x3f24] ;  /* 0x003f2406020d7981 */ /* 0x000ea2000c1e1900 */
[----:B------:R-:W-:-:S04]  /*01e0*/  IADD3 R5, P1, PT, R0, R5, RZ ;  /* 0x0000000500057210 */ /* 0x000fc80007f3e0ff */
[----:B------:R-:W-:Y:S01]  /*01f0*/  LEA R4, P0, R5, UR8, 0x2 ;  /* 0x0000000805047c11 */ /* 0x000fe2000f8010ff */
[----:B------:R-:W-:Y:S01]  /*0200*/  IMAD.X R0, RZ, RZ, R8, P1 ;  /* 0x000000ffff007224 */ /* 0x000fe200008e0608 */
[----:B-----5:R-:W-:-:S04]  /*0210*/  IADD3 R8, P1, PT, R10, UR14, RZ ;  /* 0x0000000e0a087c10 */ /* 0x020fc8000ff3e0ff */
[----:B------:R-:W-:Y:S02]  /*0220*/  IADD3.X R9, PT, PT, R12, UR15, RZ, P1, !PT ;  /* 0x0000000f0c097c10 */ /* 0x000fe40008ffe4ff */
[----:B------:R-:W-:-:S03]  /*0230*/  LEA.HI.X R5, R5, UR9, R0, 0x2, P0 ;  /* 0x0000000905057c11 */ /* 0x000fc600080f1400 */
[----:B--2---:R-:W-:Y:S04]  /*0240*/  STG.E desc[UR6][R8.64+0x54], R13 ;  /* 0x0000540d08007986 */ /* 0x004fe8000c101906 */
[----:B-1----:R-:W2:Y:S01]  /*0250*/  LDG.E R11, desc[UR6][R4.64+0x2d0] ;  /* 0x0002d006040b7981 */ /* 0x002ea2000c1e1900 */
[----:B------:R-:W-:-:S04]  /*0260*/  IADD3 R2, P0, PT, R10, UR12, RZ ;  /* 0x0000000c0a027c10 */ /* 0x000fc8000ff1e0ff */
[----:B------:R-:W-:Y:S02]  /*0270*/  IADD3.X R3, PT, PT, R12, UR13, RZ, P0, !PT ;  /* 0x0000000d0c037c10 */ /* 0x000fe400087fe4ff */
[----:B0-----:R-:W-:-:S03]  /*0280*/  IADD3 R6, P0, PT, R10, UR4, RZ ;  /* 0x000000040a067c10 */ /* 0x001fc6000ff1e0ff */
[----:B--2---:R-:W-:Y:S04]  /*0290*/  STG.E desc[UR6][R2.64+0x54], R11 ;  /* 0x0000540b02007986 */ /* 0x004fe8000c101906 */
[----:B------:R-:W2:Y:S01]  /*02a0*/  LDG.E R15, desc[UR6][R4.64+0x50] ;  /* 0x00005006040f7981 */ /* 0x000ea2000c1e1900 */
[----:B------:R-:W-:-:S05]  /*02b0*/  IADD3.X R7, PT, PT, R12, UR5, RZ, P0, !PT ;  /* 0x000000050c077c10 */ /* 0x000fca00087fe4ff */
[----:B--2---:R-:W-:Y:S01]  /*02c0*/  STG.E desc[UR6][R6.64+0x54], R15 ;  /* 0x0000540f06007986 */ /* 0x004fe2000c101906 */
[----:B------:R-:W-:Y:S05]  /*02d0*/  EXIT ;  /* 0x000000000000794d */ /* 0x000fea0003800000 */
.L_x_90:
        /* <DEDUP_REMOVED lines=10> */
.L_x_153:


//--------------------- .text._Z22propagation_at_cornersPf --------------------------
	.section	.text._Z22propagation_at_cornersPf,"ax",@progbits
	.align	128
        .global         _Z22propagation_at_cornersPf
        .type           _Z22propagation_at_cornersPf,@function
        .size           _Z22propagation_at_cornersPf,(.L_x_154 - _Z22propagation_at_cornersPf)
        .other          _Z22propagation_at_cornersPf,@"STO_CUDA_ENTRY STV_DEFAULT"
_Z22propagation_at_cornersPf:
.text._Z22propagation_at_cornersPf:
[----:B------:R-:W-:Y:S01]  /*0000*/  LDC R1, c[0x0][0x37c] ;  /* 0x0000df00ff017b82 */ /* 0x000fe20000000800 */
[----:B------:R-:W0:Y:S07]  /*0010*/  S2R R5, SR_TID.X ;  /* 0x0000000000057919 */ /* 0x000e2e0000002100 */
[----:B------:R-:W1:Y:S01]  /*0020*/  LDC.64 R2, c[0x0][0x380] ;  /* 0x0000e000ff027b82 */ /* 0x000e620000000a00 */
[----:B------:R-:W2:Y:S01]  /*0030*/  LDCU.64 UR4, c[0x0][0x358] ;  /* 0x00006b00ff0477ac */ /* 0x000ea20008000a00 */
[----:B0-----:R-:W-:-:S02]  /*0040*/  IMAD R7, R5, 0x9dd1, RZ ;  /* 0x00009dd105077824 */ /* 0x001fc400078e02ff */
[----:B-1----:R-:W-:-:S04]  /*0050*/  IMAD.WIDE.U32 R4, R5, 0x4, R2 ;  /* 0x0000000405047825 */ /* 0x002fc800078e0002 */
[----:B------:R-:W-:Y:S01]  /*0060*/  IMAD.WIDE.U32 R2, R7, 0x4, R2 ;  /* 0x0000000407027825 */ /* 0x000fe200078e0002 */
[----:B--2---:R-:W2:Y:S04]  /*0070*/  LDG.E R0, desc[UR4][R4.64+0x324] ;  /* 0x0003240404007981 */ /* 0x004ea8000c1e1900 */
        /* <DEDUP_REMOVED lines=20> */
.L_x_91:
        /* <DEDUP_REMOVED lines=12> */
.L_x_154:


//--------------------- .text._Z11propagationiiiiPKfPfi --------------------------
	.section	.text._Z11propagationiiiiPKfPfi,"ax",@progbits
	.align	128
        .global         _Z11propagationiiiiPKfPfi
        .type           _Z11propagationiiiiPKfPfi,@function
        .size           _Z11propagationiiiiPKfPfi,(.L_x_143 - _Z11propagationiiiiPKfPfi)
        .other          _Z11propagationiiiiPKfPfi,@"STO_CUDA_ENTRY STV_DEFAULT"
_Z11propagationiiiiPKfPfi:
.text._Z11propagationiiiiPKfPfi:
        /* <DEDUP_REMOVED lines=14> */
[----:B------:R-:W-:-:S04]  /*00e0*/  IMAD R8, R10, 0xc9, RZ ;  /* 0x000000c90a087824 */ /* 0x000fc800078e02ff */
[----:B------:R-:W-:-:S04]  /*00f0*/  IMAD.IADD R7, R9, 0x1, R8 ;  /* 0x0000000109077824 */ /* 0x000fc800078e0208 */
[----:B0-----:R-:W-:-:S06]  /*0100*/  IMAD.WIDE R2, R7, 0x4, R2 ;  /* 0x0000000407027825 */ /* 0x001fcc00078e0202 */
[----:B-1----:R-:W2:Y:S01]  /*0110*/  LDG.E R2, desc[UR6][R2.64] ;  /* 0x0000000602027981 */ /* 0x002ea2000c1e1900 */
[----:B------:R-:W-:Y:S01]  /*0120*/  BSSY.RECONVERGENT B0, `(.L_x_92) ;  /* 0x000000e000007945 */ /* 0x000fe20003800200 */
[----:B------:R-:W-:Y:S01]  /*0130*/  SHF.R.S32.HI R6, RZ, 0x1f, R7 ;  /* 0x0000001fff067819 */ /* 0x000fe20000011407 */
[----:B--2---:R-:W-:-:S04]  /*0140*/  FADD R0, R2, 1 ;  /* 0x3f80000002007421 */ /* 0x004fc80000000000 */
[----:B------:R-:W-:Y:S01]  /*0150*/  VIADD R4, R0, 0xf3000000 ;  /* 0xf300000000047836 */ /* 0x000fe20000000000 */
[----:B------:R0:W1:Y:S04]  /*0160*/  MUFU.RSQ R5, R0 ;  /* 0x0000000000057308 */ /* 0x0000680000001400 */
[----:B------:R-:W-:-:S13]  /*0170*/  ISETP.GT.U32.AND P0, PT, R4, 0x727fffff, PT ;  /* 0x727fffff0400780c */ /* 0x000fda0003f04070 */
[----:B01----:R-:W-:Y:S05]  /*0180*/  @!P0 BRA `(.L_x_93) ;  /* 0x00000000000c8947 */ /* 0x003fea0003800000 */
[----:B------:R-:W-:-:S07]  /*0190*/  MOV R12, 0x1b0 ;  /* 0x000001b0000c7802 */ /* 0x000fce0000000f00 */
[----:B------:R-:W-:Y:S05]  /*01a0*/  CALL.REL.NOINC `($__internal_6_$__cuda_sm20_sqrt_rn_f32_slowpath) ;  /* 0x0000001400b07944 */ /* 0x000fea0003c00000 */
[----:B------:R-:W-:Y:S05]  /*01b0*/  BRA `(.L_x_94) ;  /* 0x0000000000107947 */ /* 0x000fea0003800000 */
.L_x_93:
[----:B------:R-:W-:Y:S01]  /*01c0*/  FMUL.FTZ R11, R0, R5 ;  /* 0x00000005000b7220 */ /* 0x000fe20000410000 */
[----:B------:R-:W-:-:S03]  /*01d0*/  FMUL.FTZ R5, R5, 0.5 ;  /* 0x3f00000005057820 */ /* 0x000fc60000410000 */
[----:B------:R-:W-:-:S04]  /*01e0*/  FFMA R0, -R11, R11, R0 ;  /* 0x0000000b0b007223 */ /* 0x000fc80000000100 */
[----:B------:R-:W-:-:S07]  /*01f0*/  FFMA R11, R0, R5, R11 ;  /* 0x00000005000b7223 */ /* 0x000fce000000000b */
.L_x_94:
[----:B------:R-:W-:Y:S05]  /*0200*/  BSYNC.RECONVERGENT B0 ;  /* 0x0000000000007941 */ /* 0x000fea0003800200 */
.L_x_92:
[----:B------:R-:W0:Y:S01]  /*0210*/  LDC R13, c[0x3][RZ] ;  /* 0x00c00000ff0d7b82 */ /* 0x000e220000000800 */
[----:B------:R-:W1:Y:S01]  /*0220*/  LDCU UR4, c[0x3][0xc] ;  /* 0x00c00180ff0477ac */ /* 0x000e620008000800 */
[----:B------:R-:W-:Y:S01]  /*0230*/  FMUL R11, R11, 1500 ;  /* 0x44bb80000b0b7820 */ /* 0x000fe20000400000 */
[----:B------:R-:W-:Y:S03]  /*0240*/  BSSY.RECONVERGENT B0, `(.L_x_95) ;  /* 0x000000f000007945 */ /* 0x000fe60003800200 */
[----:B-1----:R-:W-:Y:S01]  /*0250*/  FMUL R2, R11, UR4 ;  /* 0x000000040b027c20 */ /* 0x002fe20008400000 */
[----:B0-----:R-:W0:Y:S08]  /*0260*/  MUFU.RCP R0, R13 ;  /* 0x0000000d00007308 */ /* 0x001e300000001000 */
[----:B------:R-:W1:Y:S01]  /*0270*/  FCHK P0, R2, R13 ;  /* 0x0000000d02007302 */ /* 0x000e620000000000 */
[----:B0-----:R-:W-:-:S04]  /*0280*/  FFMA R3, R0, -R13, 1 ;  /* 0x3f80000000037423 */ /* 0x001fc8000000080d */
[----:B------:R-:W-:-:S04]  /*0290*/  FFMA R3, R0, R3, R0 ;  /* 0x0000000300037223 */ /* 0x000fc80000000000 */
[----:B------:R-:W-:-:S04]  /*02a0*/  FFMA R5, R2, R3, RZ ;  /* 0x0000000302057223 */ /* 0x000fc800000000ff */
[----:B------:R-:W-:-:S04]  /*02b0*/  FFMA R0, R5, -R13, R2 ;  /* 0x8000000d05007223 */ /* 0x000fc80000000002 */
[----:B------:R-:W-:Y:S01]  /*02c0*/  FFMA R5, R3, R0, R5 ;  /* 0x0000000003057223 */ /* 0x000fe20000000005 */
[----:B-1----:R-:W-:Y:S06]  /*02d0*/  @!P0 BRA `(.L_x_96) ;  /* 0x0000000000148947 */ /* 0x002fec0003800000 */
[----:B------:R-:W0:Y:S01]  /*02e0*/  LDCU UR4, c[0x3][URZ] ;  /* 0x00c00000ff0477ac */ /* 0x000e220008000800 */
[----:B------:R-:W-:Y:S02]  /*02f0*/  MOV R14, 0x320 ;  /* 0x00000320000e7802 */ /* 0x000fe40000000f00 */
[----:B0-----:R-:W-:-:S07]  /*0300*/  MOV R3, UR4 ;  /* 0x0000000400037c02 */ /* 0x001fce0008000f00 */
[----:B------:R-:W-:Y:S05]  /*0310*/  CALL.REL.NOINC `($__internal_7_$__cuda_sm3x_div_rn_noftz_f32_slowpath) ;  /* 0x0000001400b07944 */ /* 0x000fea0003c00000 */
[----:B------:R-:W-:-:S07]  /*0320*/  IMAD.MOV.U32 R5, RZ, RZ, R0 ;  /* 0x000000ffff057224 */ /* 0x000fce00078e0000 */
.L_x_96:
[----:B------:R-:W-:Y:S05]  /*0330*/  BSYNC.RECONVERGENT B0 ;  /* 0x0000000000007941 */ /* 0x000fea0003800200 */
.L_x_95:
[----:B------:R-:W0:Y:S01]  /*0340*/  LDCU.128 UR8, c[0x0][0x380] ;  /* 0x00007000ff0877ac */ /* 0x000e220008000c00 */
[----:B------:R-:W1:Y:S01]  /*0350*/  LDC R0, c[0x0][0x3a0] ;  /* 0x0000e800ff007b82 */ /* 0x000e620000000800 */
[----:B------:R-:W-:Y:S01]  /*0360*/  IADD3 R3, PT, PT, R9, 0x1, RZ ;  /* 0x0000000109037810 */ /* 0x000fe20007ffe0ff */
[----:B------:R-:W-:Y:S02]  /*0370*/  VIADD R2, R10, 0x1 ;  /* 0x000000010a027836 */ /* 0x000fe40000000000 */
[----:B------:R-:W-:-:S04]  /*0380*/  FMUL R4, R5, -4 ;  /* 0xc080000005047820 */ /* 0x000fc80000400000 */
[----:B------:R-:W-:Y:S01]  /*0390*/  FFMA R4, R4, R5, 2 ;  /* 0x4000000004047423 */ /* 0x000fe20000000005 */
[----:B0-----:R-:W-:-:S04]  /*03a0*/  ISETP.GE.AND P0, PT, R3, UR10, PT ;  /* 0x0000000a03007c0c */ /* 0x001fc8000bf06270 */
[----:B------:R-:W-:-:S04]  /*03b0*/  ISETP.LT.OR P0, PT, R2, UR8, !P0 ;  /* 0x0000000802007c0c */ /* 0x000fc8000c701670 */
[----:B------:R-:W-:-:S04]  /*03c0*/  ISETP.GE.OR P0, PT, R10, UR9, P0 ;  /* 0x000000090a007c0c */ /* 0x000fc80008706670 */
[----:B------:R-:W-:-:S04]  /*03d0*/  ISETP.GE.OR P0, PT, R9, UR11, P0 ;  /* 0x0000000b09007c0c */ /* 0x000fc80008706670 */
[----:B-1----:R-:W-:-:S13]  /*03e0*/  ISETP.GT.OR P0, PT, R0, 0x17, P0 ;  /* 0x000000170000780c */ /* 0x002fda0000704670 */
[----:B------:R-:W-:Y:S05]  /*03f0*/  @P0 BRA `(.L_x_97) ;  /* 0x0000000800c80947 */ /* 0x000fea0003800000 */
[----:B------:R-:W0:Y:S01]  /*0400*/  LDC R3, c[0x3][0x18] ;  /* 0x00c00600ff037b82 */ /* 0x000e220000000800 */
[----:B------:R-:W1:Y:S01]  /*0410*/  LDCU UR5, c[0x3][0xc] ;  /* 0x00c00180ff0577ac */ /* 0x000e620008000800 */
[----:B------:R-:W-:Y:S01]  /*0420*/  I2FP.F32.S32 R12, R0 ;  /* 0x00000000000c7245 */ /* 0x000fe20000201400 */
[----:B------:R-:W-:Y:S01]  /*0430*/  FMUL R11, R11, R11 ;  /* 0x0000000b0b0b7220 */ /* 0x000fe20000400000 */
[----:B------:R-:W2:Y:S03]  /*0440*/  LDCU UR4, c[0x3][0x10] ;  /* 0x00c00200ff0477ac */ /* 0x000ea60008000800 */
[----:B-1----:R-:W-:-:S04]  /*0450*/  FMUL R11, R11, UR5 ;  /* 0x000000050b0b7c20 */ /* 0x002fc80008400000 */
[----:B------:R-:W-:Y:S01]  /*0460*/  FMUL R11, R11, UR5 ;  /* 0x000000050b0b7c20 */ /* 0x000fe20008400000 */
[----:B0-----:R-:W-:-:S04]  /*0470*/  FFMA R12, R12, UR5, -R3 ;  /* 0x000000050c0c7c23 */ /* 0x001fc80008000803 */
[----:B--2---:R-:W-:-:S04]  /*0480*/  FMUL R0, R12, UR4 ;  /* 0x000000040c007c20 */ /* 0x004fc80008400000 */
[C---:B------:R-:W-:Y:S01]  /*0490*/  FMUL R2, R0.reuse, 0.63661974668502807617 ;  /* 0x3f22f98300027820 */ /* 0x040fe20000400000 */
[----:B------:R-:W-:-:S05]  /*04a0*/  FSETP.GE.AND P0, PT, |R0|, 105615, PT ;  /* 0x47ce47800000780b */ /* 0x000fca0003f06200 */
[----:B------:R-:W0:Y:S02]  /*04b0*/  F2I.NTZ R2, R2 ;  /* 0x0000000200027305 */ /* 0x000e240000203100 */
[----:B0-----:R-:W-:-:S05]  /*04c0*/  I2FP.F32.S32 R3, R2 ;  /* 0x0000000200037245 */ /* 0x001fca0000201400 */
[----:B------:R-:W-:-:S04]  /*04d0*/  FFMA R8, R3, -1.5707962512969970703, R0 ;  /* 0xbfc90fda03087823 */ /* 0x000fc80000000000 */
[----:B------:R-:W-:-:S04]  /*04e0*/  FFMA R8, R3, -7.5497894158615963534e-08, R8 ;  /* 0xb3a2216803087823 */ /* 0x000fc80000000008 */
[----:B------:R-:W-:Y:S01]  /*04f0*/  FFMA R10, R3, -5.3903029534742383927e-15, R8 ;  /* 0xa7c234c5030a7823 */ /* 0x000fe20000000008 */
[----:B------:R-:W-:Y:S06]  /*0500*/  @!P0 BRA `(.L_x_98) ;  /* 0x0000000400708947 */ /* 0x000fec0003800000 */
[----:B------:R-:W-:-:S13]  /*0510*/  FSETP.NEU.AND P0, PT, |R0|, +INF , PT ;  /* 0x7f8000000000780b */ /* 0x000fda0003f0d200 */
[----:B------:R-:W-:Y:S01]  /*0520*/  @!P0 FMUL R10, RZ, R0 ;  /* 0x00000000ff0a8220 */ /* 0x000fe20000400000 */
[----:B------:R-:W-:Y:S01]  /*0530*/  @!P0 MOV R2, RZ ;  /* 0x000000ff00028202 */ /* 0x000fe20000000f00 */
[----:B------:R-:W-:Y:S06]  /*0540*/  @!P0 BRA `(.L_x_98) ;  /* 0x0000000400608947 */ /* 0x000fec0003800000 */
[----:B------:R-:W-:Y:S02]  /*0550*/  IMAD.SHL.U32 R2, R0, 0x100, RZ ;  /* 0x0000010000027824 */ /* 0x000fe400078e00ff */
[----:B------:R-:W-:Y:S02]  /*0560*/  HFMA2 R13, -RZ, RZ, 0, 0 ;  /* 0x00000000ff0d7431 */ /* 0x000fe400000001ff */
[----:B------:R-:W-:Y:S01]  /*0570*/  IMAD.MOV.U32 R17, RZ, RZ, RZ ;  /* 0x000000ffff117224 */ /* 0x000fe200078e00ff */
[----:B------:R-:W-:Y:S01]  /*0580*/  MOV R21, RZ ;  /* 0x000000ff00157202 */ /* 0x000fe20000000f00 */
[----:B------:R-:W0:Y:S01]  /*0590*/  LDCU.64 UR8, c[0x4][URZ] ;  /* 0x01000000ff0877ac */ /* 0x000e220008000a00 */
[----:B------:R-:W-:Y:S01]  /*05a0*/  LOP3.LUT R15, R2, 0x80000000, RZ, 0xfc, !PT ;  /* 0x80000000020f7812 */ /* 0x000fe200078efcff */
[----:B------:R-:W-:-:S06]  /*05b0*/  UMOV UR4, URZ ;  /* 0x000000ff00047c82 */ /* 0x000fcc0008000000 */
.L_x_99:
[----:B0-----:R-:W-:Y:S01]  /*05c0*/  IMAD.U32 R2, RZ, RZ, UR8 ;  /* 0x00000008ff027e24 */ /* 0x001fe2000f8e00ff */
[----:B------:R-:W-:-:S05]  /*05d0*/  MOV R3, UR9 ;  /* 0x0000000900037c02 */ /* 0x000fca0008000f00 */
[----:B------:R-:W2:Y:S01]  /*05e0*/  LDG.E.CONSTANT R2, desc[UR6][R2.64] ;  /* 0x0000000602027981 */ /* 0x000ea2000c1e9900 */
[----:B------:R-:W-:Y:S01]  /*05f0*/  UIADD3 UR4, UPT, UPT, UR4, 0x1, URZ ;  /* 0x0000000104047890 */ /* 0x000fe2000fffe0ff */
[C---:B------:R-:W-:Y:S01]  /*0600*/  ISETP.EQ.AND P0, PT, R21.reuse, RZ, PT ;  /* 0x000000ff1500720c */ /* 0x040fe20003f02270 */
[----:B------:R-:W-:Y:S01]  /*0610*/  UIADD3 UR8, UP1, UPT, UR8, 0x4, URZ ;  /* 0x0000000408087890 */ /* 0x000fe2000ff3e0ff */
[C---:B------:R-:W-:Y:S01]  /*0620*/  ISETP.EQ.AND P1, PT, R21.reuse, 0x4, PT ;  /* 0x000000041500780c */ /* 0x040fe20003f22270 */
[----:B------:R-:W-:Y:S01]  /*0630*/  UISETP.NE.AND UP0, UPT, UR4, 0x6, UPT ;  /* 0x000000060400788c */ /* 0x000fe2000bf05270 */
[C---:B------:R-:W-:Y:S01]  /*0640*/  ISETP.EQ.AND P2, PT, R21.reuse, 0x8, PT ;  /* 0x000000081500780c */ /* 0x040fe20003f42270 */
[----:B------:R-:W-:Y:S01]  /*0650*/  UIADD3.X UR9, UPT, UPT, URZ, UR9, URZ, UP1, !UPT ;  /* 0x00000009ff097290 */ /* 0x000fe20008ffe4ff */
[C---:B------:R-:W-:Y:S02]  /*0660*/  ISETP.EQ.AND P3, PT, R21.reuse, 0xc, PT ;  /* 0x0000000c1500780c */ /* 0x040fe40003f62270 */
[----:B------:R-:W-:-:S02]  /*0670*/  ISETP.EQ.AND P4, PT, R21, 0x10, PT ;  /* 0x000000101500780c */ /* 0x000fc40003f82270 */
[C---:B------:R-:W-:Y:S02]  /*0680*/  ISETP.EQ.AND P5, PT, R21.reuse, 0x14, PT ;  /* 0x000000141500780c */ /* 0x040fe40003fa2270 */
[----:B------:R-:W-:Y:S01]  /*0690*/  IADD3 R21, PT, PT, R21, 0x4, RZ ;  /* 0x0000000415157810 */ /* 0x000fe20007ffe0ff */
[----:B--2---:R-:W-:-:S03]  /*06a0*/  IMAD.WIDE.U32 R8, R2, R15, RZ ;  /* 0x0000000f02087225 */ /* 0x004fc600078e00ff */
[----:B------:R-:W-:-:S04]  /*06b0*/  IADD3 R8, P6, PT, R8, R13, RZ ;  /* 0x0000000d08087210 */ /* 0x000fc80007fde0ff */
[-C--:B------:R-:W-:Y:S01]  /*06c0*/  @P0 MOV R10, R8.reuse ;  /* 0x00000008000a0202 */ /* 0x080fe20000000f00 */
[----:B------:R-:W-:Y:S01]  /*06d0*/  IMAD.X R13, R9, 0x1, R17, P6 ;  /* 0x00000001090d7824 */ /* 0x000fe200030e0611 */
[-C--:B------:R-:W-:Y:S01]  /*06e0*/  @P2 MOV R19, R8.reuse ;  /* 0x0000000800132202 */ /* 0x080fe20000000f00 */
[--C-:B------:R-:W-:Y:S01]  /*06f0*/  @P1 IMAD.MOV.U32 R20, RZ, RZ, R8.reuse ;  /* 0x000000ffff141224 */ /* 0x100fe200078e0008 */
[----:B------:R-:W-:Y:S01]  /*0700*/  @P4 MOV R16, R8 ;  /* 0x0000000800104202 */ /* 0x000fe20000000f00 */
[--C-:B------:R-:W-:Y:S02]  /*0710*/  @P3 IMAD.MOV.U32 R18, RZ, RZ, R8.reuse ;  /* 0x000000ffff123224 */ /* 0x100fe400078e0008 */
[----:B------:R-:W-:Y:S01]  /*0720*/  @P5 IMAD.MOV.U32 R14, RZ, RZ, R8 ;  /* 0x000000ffff0e5224 */ /* 0x000fe200078e0008 */
[----:B------:R-:W-:Y:S06]  /*0730*/  BRA.U UP0, `(.L_x_99) ;  /* 0xfffffffd00a07547 */ /* 0x000fec000b83ffff */
[----:B------:R-:W-:-:S04]  /*0740*/  SHF.R.U32.HI R3, RZ, 0x17, R0 ;  /* 0x00000017ff037819 */ /* 0x000fc80000011600 */
[C---:B------:R-:W-:Y:S02]  /*0750*/  LOP3.LUT R2, R3.reuse, 0xe0, RZ, 0xc0, !PT ;  /* 0x000000e003027812 */ /* 0x040fe400078ec0ff */
[----:B------:R-:W-:-:S03]  /*0760*/  LOP3.LUT P6, RZ, R3, 0x1f, RZ, 0xc0, !PT ;  /* 0x0000001f03ff7812 */ /* 0x000fc600078cc0ff */
[----:B------:R-:W-:-:S05]  /*0770*/  VIADD R2, R2, 0xffffff80 ;  /* 0xffffff8002027836 */ /* 0x000fca0000000000 */
[----:B------:R-:W-:-:S04]  /*0780*/  SHF.R.U32.HI R2, RZ, 0x5, R2 ;  /* 0x00000005ff027819 */ /* 0x000fc80000011602 */
[----:B------:R-:W-:-:S04]  /*0790*/  LEA R9, -R2, RZ, 0x2 ;  /* 0x000000ff02097211 */ /* 0x000fc800078e11ff */
[C---:B------:R-:W-:Y:S02]  /*07a0*/  ISETP.EQ.AND P3, PT, R9.reuse, -0x18, PT ;  /* 0xffffffe80900780c */ /* 0x040fe40003f62270 */
[C---:B------:R-:W-:Y:S02]  /*07b0*/  ISETP.EQ.AND P4, PT, R9.reuse, -0x14, PT ;  /* 0xffffffec0900780c */ /* 0x040fe40003f82270 */
[C---:B------:R-:W-:Y:S02]  /*07c0*/  ISETP.EQ.AND P2, PT, R9.reuse, -0x10, PT ;  /* 0xfffffff00900780c */ /* 0x040fe40003f42270 */
[C---:B------:R-:W-:Y:S02]  /*07d0*/  ISETP.EQ.AND P1, PT, R9.reuse, -0xc, PT ;  /* 0xfffffff40900780c */ /* 0x040fe40003f22270 */
[C---:B------:R-:W-:Y:S02]  /*07e0*/  ISETP.EQ.AND P0, PT, R9.reuse, -0x8, PT ;  /* 0xfffffff80900780c */ /* 0x040fe40003f02270 */
[----:B------:R-:W-:-:S03]  /*07f0*/  ISETP.EQ.AND P5, PT, R9, RZ, PT ;  /* 0x000000ff0900720c */ /* 0x000fc60003fa2270 */
[----:B------:R-:W-:Y:S01]  /*0800*/  @P3 IMAD.MOV.U32 R2, RZ, RZ, R10 ;  /* 0x000000ffff023224 */ /* 0x000fe200078e000a */
[C---:B------:R-:W-:Y:S01]  /*0810*/  ISETP.EQ.AND P3, PT, R9.reuse, -0x4, PT ;  /* 0xfffffffc0900780c */ /* 0x040fe20003f62270 */
[----:B------:R-:W-:Y:S01]  /*0820*/  @P4 IMAD.MOV.U32 R2, RZ, RZ, R20 ;  /* 0x000000ffff024224 */ /* 0x000fe200078e0014 */
[----:B------:R-:W-:Y:S01]  /*0830*/  @P4 MOV R8, R10 ;  /* 0x0000000a00084202 */ /* 0x000fe20000000f00 */
[----:B------:R-:W-:Y:S01]  /*0840*/  @P2 IMAD.MOV.U32 R2, RZ, RZ, R19 ;  /* 0x000000ffff022224 */ /* 0x000fe200078e0013 */
[----:B------:R-:W-:Y:S01]  /*0850*/  ISETP.EQ.AND P4, PT, R9, 0x4, PT ;  /* 0x000000040900780c */ /* 0x000fe20003f82270 */
[----:B------:R-:W-:Y:S01]  /*0860*/  @P1 IMAD.MOV.U32 R2, RZ, RZ, R18 ;  /* 0x000000ffff021224 */ /* 0x000fe200078e0012 */
[----:B------:R-:W-:Y:S01]  /*0870*/  @P2 MOV R8, R20 ;  /* 0x0000001400082202 */ /* 0x000fe20000000f00 */
[----:B------:R-:W-:Y:S01]  /*0880*/  @P0 IMAD.MOV.U32 R2, RZ, RZ, R16 ;  /* 0x000000ffff020224 */ /* 0x000fe200078e0010 */
[----:B------:R-:W-:Y:S02]  /*0890*/  @P1 MOV R8, R19 ;  /* 0x0000001300081202 */ /* 0x000fe40000000f00 */
[----:B------:R-:W-:-:S03]  /*08a0*/  @P0 MOV R8, R18 ;  /* 0x0000001200080202 */ /* 0x000fc60000000f00 */
[----:B------:R-:W-:Y:S01]  /*08b0*/  @P3 MOV R8, R16 ;  /* 0x0000001000083202 */ /* 0x000fe20000000f00 */
[----:B------:R-:W-:Y:S01]  /*08c0*/  @P3 IMAD.MOV.U32 R2, RZ, RZ, R14 ;  /* 0x000000ffff023224 */ /* 0x000fe200078e000e */
[----:B------:R-:W-:Y:S01]  /*08d0*/  @P5 MOV R8, R14 ;  /* 0x0000000e00085202 */ /* 0x000fe20000000f00 */
[----:B------:R-:W-:Y:S01]  /*08e0*/  @P5 IMAD.MOV.U32 R2, RZ, RZ, R13 ;  /* 0x000000ffff025224 */ /* 0x000fe200078e000d */
[----:B------:R-:W-:Y:S01]  /*08f0*/  @P4 MOV R8, R13 ;  /* 0x0000000d00084202 */ /* 0x000fe20000000f00 */
[----:B------:R-:W-:Y:S06]  /*0900*/  @!P6 BRA `(.L_x_100) ;  /* 0x000000000028e947 */ /* 0x000fec0003800000 */
[----:B------:R-:W-:Y:S01]  /*0910*/  @P1 IMAD.MOV.U32 R10, RZ, RZ, R20 ;  /* 0x000000ffff0a1224 */ /* 0x000fe200078e0014 */
[----:B------:R-:W-:Y:S01]  /*0920*/  @P0 MOV R10, R19 ;  /* 0x00000013000a0202 */ /* 0x000fe20000000f00 */
[----:B------:R-:W-:Y:S01]  /*0930*/  @P3 IMAD.MOV.U32 R10, RZ, RZ, R18 ;  /* 0x000000ffff0a3224 */ /* 0x000fe200078e0012 */
[----:B------:R-:W-:Y:S02]  /*0940*/  ISETP.EQ.AND P0, PT, R9, 0x8, PT ;  /* 0x000000080900780c */ /* 0x000fe40003f02270 */
[----:B------:R-:W-:Y:S01]  /*0950*/  @P5 MOV R10, R16 ;  /* 0x00000010000a5202 */ /* 0x000fe20000000f00 */
[----:B------:R-:W-:Y:S01]  /*0960*/  @P4 IMAD.MOV.U32 R10, RZ, RZ, R14 ;  /* 0x000000ffff0a4224 */ /* 0x000fe200078e000e */
[----:B------:R-:W-:-:S04]  /*0970*/  LOP3.LUT R3, R3, 0x1f, RZ, 0xc0, !PT ;  /* 0x0000001f03037812 */ /* 0x000fc800078ec0ff */
[----:B------:R-:W-:-:S05]  /*0980*/  SHF.L.W.U32.HI R2, R8, R3, R2 ;  /* 0x0000000308027219 */ /* 0x000fca0000010e02 */
[----:B------:R-:W-:-:S04]  /*0990*/  @P0 MOV R10, R13 ;  /* 0x0000000d000a0202 */ /* 0x000fc80000000f00 */
[----:B------:R-:W-:-:S07]  /*09a0*/  SHF.L.W.U32.HI R8, R10, R3, R8 ;  /* 0x000000030a087219 */ /* 0x000fce0000010e08 */
.L_x_100:
[C---:B------:R-:W-:Y:S01]  /*09b0*/  SHF.L.W.U32.HI R3, R8.reuse, 0x2, R2 ;  /* 0x0000000208037819 */ /* 0x040fe20000010e02 */
[----:B------:R-:W-:Y:S01]  /*09c0*/  IMAD.SHL.U32 R8, R8, 0x4, RZ ;  /* 0x0000000408087824 */ /* 0x000fe200078e00ff */
[----:B------:R-:W-:Y:S01]  /*09d0*/  UMOV UR4, 0x54442d19 ;  /* 0x54442d1900047882 */ /* 0x000fe20000000000 */
[----:B------:R-:W-:Y:S01]  /*09e0*/  UMOV UR5, 0x3bf921fb ;  /* 0x3bf921fb00057882 */ /* 0x000fe20000000000 */
[----:B------:R-:W-:Y:S02]  /*09f0*/  SHF.R.S32.HI R9, RZ, 0x1f, R3 ;  /* 0x0000001fff097819 */ /* 0x000fe40000011403 */
[----:B------:R-:W-:Y:S02]  /*0a00*/  ISETP.GE.AND P0, PT, R0, RZ, PT ;  /* 0x000000ff0000720c */ /* 0x000fe40003f06270 */
[C---:B------:R-:W-:Y:S02]  /*0a10*/  LOP3.LUT R14, R9.reuse, R8, RZ, 0x3c, !PT ;  /* 0x00000008090e7212 */ /* 0x040fe400078e3cff */
[----:B------:R-:W-:-:S02]  /*0a20*/  LOP3.LUT R15, R9, R3, RZ, 0x3c, !PT ;  /* 0x00000003090f7212 */ /* 0x000fc400078e3cff */
[----:B------:R-:W-:Y:S02]  /*0a30*/  SHF.R.U32.HI R2, RZ, 0x1e, R2 ;  /* 0x0000001eff027819 */ /* 0x000fe40000011602 */
[----:B------:R-:W0:Y:S01]  /*0a40*/  I2F.F64.S64 R8, R14 ;  /* 0x0000000e00087312 */ /* 0x000e220000301c00 */
[C---:B------:R-:W-:Y:S02]  /*0a50*/  LOP3.LUT R0, R3.reuse, R0, RZ, 0x3c, !PT ;  /* 0x0000000003007212 */ /* 0x040fe400078e3cff */
[----:B------:R-:W-:Y:S02]  /*0a60*/  LEA.HI R2, R3, R2, RZ, 0x1 ;  /* 0x0000000203027211 */ /* 0x000fe400078f08ff */
[----:B------:R-:W-:Y:S02]  /*0a70*/  ISETP.GE.AND P1, PT, R0, RZ, PT ;  /* 0x000000ff0000720c */ /* 0x000fe40003f26270 */
[----:B------:R-:W-:-:S05]  /*0a80*/  IADD3 R0, PT, PT, -R2, RZ, RZ ;  /* 0x000000ff02007210 */ /* 0x000fca0007ffe1ff */
[----:B------:R-:W-:Y:S01]  /*0a90*/  @!P0 IMAD.MOV.U32 R2, RZ, RZ, R0 ;  /* 0x000000ffff028224 */ /* 0x000fe200078e0000 */
[----:B0-----:R-:W-:-:S10]  /*0aa0*/  DMUL R8, R8, UR4 ;  /* 0x0000000408087c28 */ /* 0x001fd40008000000 */
[----:B------:R-:W0:Y:S02]  /*0ab0*/  F2F.F32.F64 R8, R8 ;  /* 0x0000000800087310 */ /* 0x000e240000301000 */
[----:B0-----:R-:W-:-:S07]  /*0ac0*/  FSEL R10, -R8, R8, !P1 ;  /* 0x00000008080a7208 */ /* 0x001fce0004800100 */
.L_x_98:
[----:B------:R-:W0:Y:S01]  /*0ad0*/  LDC R8, c[0x3][0x14] ;  /* 0x00c00500ff087b82 */ /* 0x000e220000000800 */
[----:B------:R-:W-:Y:S01]  /*0ae0*/  MOV R0, 0x37cbac00 ;  /* 0x37cbac0000007802 */ /* 0x000fe20000000f00 */
[----:B------:R-:W-:Y:S01]  /*0af0*/  FMUL R9, R10, R10 ;  /* 0x0000000a0a097220 */ /* 0x000fe20000400000 */
[----:B------:R-:W-:-:S03]  /*0b00*/  MOV R14, 0x3e2aaaa8 ;  /* 0x3e2aaaa8000e7802 */ /* 0x000fc60000000f00 */
[----:B------:R-:W-:Y:S01]  /*0b10*/  FFMA R0, R9, R0, -0.0013887860113754868507 ;  /* 0xbab607ed09007423 */ /* 0x000fe20000000000 */
[----:B0-----:R-:W-:-:S04]  /*0b20*/  FADD R3, R8, R8 ;  /* 0x0000000808037221 */ /* 0x001fc80000000000 */
[----:B------:R-:W-:Y:S01]  /*0b30*/  FMUL R3, R3, R8 ;  /* 0x0000000803037220 */ /* 0x000fe20000400000 */
[C---:B------:R-:W-:Y:S01]  /*0b40*/  LOP3.LUT R8, R2.reuse, 0x1, RZ, 0xc0, !PT ;  /* 0x0000000102087812 */ /* 0x040fe200078ec0ff */
[----:B------:R-:W-:Y:S02]  /*0b50*/  VIADD R2, R2, 0x1 ;  /* 0x0000000102027836 */ /* 0x000fe40000000000 */
[----:B------:R-:W0:Y:S01]  /*0b60*/  MUFU.RCP R16, R3 ;  /* 0x0000000300107308 */ /* 0x000e220000001000 */
[----:B------:R-:W-:Y:S01]  /*0b70*/  ISETP.NE.U32.AND P0, PT, R8, 0x1, PT ;  /* 0x000000010800780c */ /* 0x000fe20003f05070 */
[----:B------:R-:W-:Y:S01]  /*0b80*/  IMAD.MOV.U32 R8, RZ, RZ, 0x3c0885e4 ;  /* 0x3c0885e4ff087424 */ /* 0x000fe200078e00ff */
[----:B------:R-:W-:Y:S01]  /*0b90*/  LOP3.LUT P1, RZ, R2, 0x2, RZ, 0xc0, !PT ;  /* 0x0000000202ff7812 */ /* 0x000fe2000782c0ff */
[----:B------:R-:W-:Y:S01]  /*0ba0*/  FMUL R2, R12, -R12 ;  /* 0x8000000c0c027220 */ /* 0x000fe20000400000 */
[----:B------:R-:W-:Y:S02]  /*0bb0*/  FSEL R0, R0, -0.00019574658654164522886, P0 ;  /* 0xb94d415300007808 */ /* 0x000fe40000000000 */
[----:B------:R-:W-:-:S02]  /*0bc0*/  FSEL R8, R8, 0.041666727513074874878, !P0 ;  /* 0x3d2aaabb08087808 */ /* 0x000fc40004000000 */
[----:B------:R-:W-:-:S03]  /*0bd0*/  FSEL R14, -R14, -0.4999999701976776123, !P0 ;  /* 0xbeffffff0e0e7808 */ /* 0x000fc60004000100 */
[C---:B------:R-:W-:Y:S01]  /*0be0*/  FFMA R8, R9.reuse, R0, R8 ;  /* 0x0000000009087223 */ /* 0x040fe20000000008 */
[----:B------:R-:W-:Y:S01]  /*0bf0*/  FSEL R0, R10, 1, !P0 ;  /* 0x3f8000000a007808 */ /* 0x000fe20004000000 */
[----:B------:R-:W1:Y:S02]  /*0c00*/  FCHK P0, R2, R3 ;  /* 0x0000000302007302 */ /* 0x000e640000000000 */
[----:B------:R-:W-:Y:S01]  /*0c10*/  FFMA R8, R9, R8, R14 ;  /* 0x0000000809087223 */ /* 0x000fe2000000000e */
[----:B0-----:R-:W-:Y:S01]  /*0c20*/  FFMA R13, -R3, R16, 1 ;  /* 0x3f800000030d7423 */ /* 0x001fe20000000110 */
[----:B------:R-:W-:-:S03]  /*0c30*/  FFMA R9, R9, R0, RZ ;  /* 0x0000000009097223 */ /* 0x000fc600000000ff */
[----:B------:R-:W-:Y:S01]  /*0c40*/  FFMA R13, R16, R13, R16 ;  /* 0x0000000d100d7223 */ /* 0x000fe20000000010 */
[----:B------:R-:W-:-:S03]  /*0c50*/  FFMA R0, R9, R8, R0 ;  /* 0x0000000809007223 */ /* 0x000fc60000000000 */
[----:B------:R-:W-:Y:S01]  /*0c60*/  FFMA R8, R2, R13, RZ ;  /* 0x0000000d02087223 */ /* 0x000fe200000000ff */
[----:B------:R-:W-:-:S03]  /*0c70*/  @P1 FADD R0, RZ, -R0 ;  /* 0x80000000ff001221 */ /* 0x000fc60000000000 */
[----:B------:R-:W-:Y:S01]  /*0c80*/  FFMA R9, -R3, R8, R2 ;  /* 0x0000000803097223 */ /* 0x000fe20000000102 */
[----:B------:R-:W-:-:S03]  /*0c90*/  FMUL R11, R11, R0 ;  /* 0x000000000b0b7220 */ /* 0x000fc60000400000 */
[----:B------:R-:W-:Y:S01]  /*0ca0*/  FFMA R0, R13, R9, R8 ;  /* 0x000000090d007223 */ /* 0x000fe20000000008 */
[----:B-1----:R-:W-:Y:S06]  /*0cb0*/  @!P0 BRA `(.L_x_101) ;  /* 0x0000000000088947 */ /* 0x002fec0003800000 */
[----:B------:R-:W-:-:S07]  /*0cc0*/  MOV R14, 0xce0 ;  /* 0x00000ce0000e7802 */ /* 0x000fce0000000f00 */
[----:B------:R-:W-:Y:S05]  /*0cd0*/  CALL.REL.NOINC `($__internal_7_$__cuda_sm3x_div_rn_noftz_f32_slowpath) ;  /* 0x0000000c00407944 */ /* 0x000fea0003c00000 */
.L_x_101:
[----:B------:R-:W0:Y:S01]  /*0ce0*/  LDC R8, c[0x0][0x3a0] ;  /* 0x0000e800ff087b82 */ /* 0x000e220000000800 */
[----:B------:R-:W1:Y:S07]  /*0cf0*/  LDCU.64 UR4, c[0x0][0x398] ;  /* 0x00007300ff0477ac */ /* 0x000e6e0008000a00 */
[----:B------:R-:W2:Y:S01]  /*0d00*/  LDC.64 R2, c[0x0][0x398] ;  /* 0x0000e600ff027b82 */ /* 0x000ea20000000a00 */
[----:B0-----:R-:W-:-:S05]  /*0d10*/  IMAD R8, R8, 0x9dd1, RZ ;  /* 0x00009dd108087824 */ /* 0x001fca00078e02ff */
[C---:B------:R-:W-:Y:S02]  /*0d20*/  IADD3 R10, P0, PT, R7.reuse, R8, RZ ;  /* 0x00000008070a7210 */ /* 0x040fe40007f1e0ff */
[----:B------:R-:W-:Y:S02]  /*0d30*/  IADD3 R9, PT, PT, R7, -0xc9, R8 ;  /* 0xffffff3707097810 */ /* 0x000fe40007ffe008 */
[----:B------:R-:W-:Y:S02]  /*0d40*/  LEA.HI.X.SX32 R13, R8, R6, 0x1, P0 ;  /* 0x00000006080d7211 */ /* 0x000fe400000f0eff */
[----:B-1----:R-:W-:Y:S01]  /*0d50*/  LEA R6, P0, R10, UR4, 0x2 ;  /* 0x000000040a067c11 */ /* 0x002fe2000f8010ff */
[----:B--2---:R-:W-:-:S03]  /*0d60*/  IMAD.WIDE R2, R9, 0x4, R2 ;  /* 0x0000000409027825 */ /* 0x004fc600078e0202 */
[----:B------:R-:W-:Y:S02]  /*0d70*/  LEA.HI.X R7, R10, UR5, R13, 0x2, P0 ;  /* 0x000000050a077c11 */ /* 0x000fe400080f140d */
[----:B------:R-:W2:Y:S04]  /*0d80*/  LDG.E R15, desc[UR6][R2.64] ;  /* 0x00000006020f7981 */ /* 0x000ea8000c1e1900 */
[----:B------:R-:W3:Y:S04]  /*0d90*/  LDG.E R10, desc[UR6][R6.64+0x4] ;  /* 0x00000406060a7981 */ /* 0x000ee8000c1e1900 */
[----:B------:R-:W3:Y:S04]  /*0da0*/  LDG.E R13, desc[UR6][R6.64+-0x4] ;  /* 0xfffffc06060d7981 */ /* 0x000ee8000c1e1900 */
[----:B------:R-:W4:Y:S04]  /*0db0*/  LDG.E R17, desc[UR6][R6.64+0x324] ;  /* 0x0003240606117981 */ /* 0x000f28000c1e1900 */
[----:B------:R-:W5:Y:S04]  /*0dc0*/  LDG.E R12, desc[UR6][R2.64+0x324] ;  /* 0x00032406020c7981 */ /* 0x000f68000c1e1900 */
[----:B------:R-:W5:Y:S01]  /*0dd0*/  LDG.E R14, desc[UR6][R2.64+-0x27420] ;  /* 0xfd8be006020e7981 */ /* 0x000f62000c1e1900 */
[----:B------:R-:W-:Y:S01]  /*0de0*/  MOV R9, 0x3bbb989d ;  /* 0x3bbb989d00097802 */ /* 0x000fe20000000f00 */
[----:B------:R-:W-:-:S04]  /*0df0*/  IMAD.MOV.U32 R19, RZ, RZ, 0x437c0000 ;  /* 0x437c0000ff137424 */ /* 0x000fc800078e00ff */
[----:B------:R-:W-:-:S04]  /*0e00*/  FFMA.SAT R8, R0, R9, 0.5 ;  /* 0x3f00000000087423 */ /* 0x000fc80000002009 */
[----:B------:R-:W-:-:S04]  /*0e10*/  FFMA.RM R8, R8, R19, 12582913 ;  /* 0x4b40000108087423 */ /* 0x000fc80000004013 */
[----:B------:R-:W-:-:S04]  /*0e20*/  FADD R9, R8, -12583039 ;  /* 0xcb40007f08097421 */ /* 0x000fc80000000000 */
[----:B------:R-:W-:-:S04]  /*0e30*/  FFMA R9, R0, 1.4426950216293334961, -R9 ;  /* 0x3fb8aa3b00097823 */ /* 0x000fc80000000809 */
[----:B------:R-:W-:-:S06]  /*0e40*/  FFMA R9, R0, 1.925963033500011079e-08, R9 ;  /* 0x32a5706000097823 */ /* 0x000fcc0000000009 */
[----:B------:R-:W0:Y:S01]  /*0e50*/  MUFU.EX2 R9, R9 ;  /* 0x0000000900097308 */ /* 0x000e220000000800 */
[----:B------:R-:W-:Y:S01]  /*0e60*/  SHF.L.U32 R8, R8, 0x17, RZ ;  /* 0x0000001708087819 */ /* 0x000fe200000006ff */
[----:B------:R-:W-:-:S04]  /*0e70*/  FMUL R5, R5, R5 ;  /* 0x0000000505057220 */ /* 0x000fc80000400000 */
[----:B0-----:R-:W-:-:S04]  /*0e80*/  FMUL R8, R8, R9 ;  /* 0x0000000908087220 */ /* 0x001fc80000400000 */
[----:B------:R-:W-:Y:S01]  /*0e90*/  FMUL R8, R11, R8 ;  /* 0x000000080b087220 */ /* 0x000fe20000400000 */
[----:B---3--:R-:W-:-:S04]  /*0ea0*/  FADD R10, R10, R13 ;  /* 0x0000000d0a0a7221 */ /* 0x008fc80000000000 */
[----:B--2---:R-:W-:-:S04]  /*0eb0*/  FADD R10, R10, R15 ;  /* 0x0000000f0a0a7221 */ /* 0x004fc80000000000 */
[----:B----4-:R-:W-:-:S04]  /*0ec0*/  FADD R10, R10, R17 ;  /* 0x000000110a0a7221 */ /* 0x010fc80000000000 */
[----:B------:R-:W-:-:S04]  /*0ed0*/  FFMA R5, R5, R10, R8 ;  /* 0x0000000a05057223 */ /* 0x000fc80000000008 */
[----:B-----5:R-:W-:-:S04]  /*0ee0*/  FFMA R5, R4, R12, R5 ;  /* 0x0000000c04057223 */ /* 0x020fc80000000005 */
[----:B------:R-:W-:-:S05]  /*0ef0*/  FADD R5, R5, -R14 ;  /* 0x8000000e05057221 */ /* 0x000fca0000000000 */
[----:B------:R-:W-:Y:S01]  /*0f00*/  STG.E desc[UR6][R2.64+0x27a68], R5 ;  /* 0x027a680502007986 */ /* 0x000fe2000c101906 */
[----:B------:R-:W-:Y:S05]  /*0f10*/  EXIT ;  /* 0x000000000000794d */ /* 0x000fea0003800000 */
.L_x_97:
[----:B------:R-:W-:Y:S01]  /*0f20*/  ISETP.NE.AND P0, PT, R10, RZ, PT ;  /* 0x000000ff0a00720c */ /* 0x000fe20003f05270 */
[----:B------:R-:W-:-:S03]  /*0f30*/  IMAD R0, R0, 0x9dd1, RZ ;  /* 0x00009dd100007824 */ /* 0x000fc600078e02ff */
[----:B------:R-:W-:-:S04]  /*0f40*/  ISETP.EQ.OR P0, PT, R9, RZ, !P0 ;  /* 0x000000ff0900720c */ /* 0x000fc80004702670 */
[----:B------:R-:W-:-:S04]  /*0f50*/  ISETP.EQ.OR P0, PT, R9, 0xc8, P0 ;  /* 0x000000c80900780c */ /* 0x000fc80000702670 */
[----:B------:R-:W-:-:S13]  /*0f60*/  ISETP.EQ.OR P0, PT, R10, 0xc8, P0 ;  /* 0x000000c80a00780c */ /* 0x000fda0000702670 */
[----:B------:R-:W-:Y:S05]  /*0f70*/  @P0 BRA `(.L_x_102) ;  /* 0x00000000005c0947 */ /* 0x000fea0003800000 */
[----:B------:R-:W0:Y:S01]  /*0f80*/  LDCU.64 UR4, c[0x0][0x398] ;  /* 0x00007300ff0477ac */ /* 0x000e220008000a00 */
[----:B------:R-:W1:Y:S01]  /*0f90*/  LDC.64 R2, c[0x0][0x398] ;  /* 0x0000e600ff027b82 */ /* 0x000e620000000a00 */
[C---:B------:R-:W-:Y:S02]  /*0fa0*/  IADD3 R8, P0, PT, R7.reuse, R0, RZ ;  /* 0x0000000007087210 */ /* 0x040fe40007f1e0ff */
[----:B------:R-:W-:Y:S02]  /*0fb0*/  IADD3 R11, PT, PT, R7, -0xc9, R0 ;  /* 0xffffff37070b7810 */ /* 0x000fe40007ffe000 */
[----:B------:R-:W-:Y:S02]  /*0fc0*/  LEA.HI.X.SX32 R9, R0, R6, 0x1, P0 ;  /* 0x0000000600097211 */ /* 0x000fe400000f0eff */
[----:B0-----:R-:W-:-:S04]  /*0fd0*/  LEA R6, P0, R8, UR4, 0x2 ;  /* 0x0000000408067c11 */ /* 0x001fc8000f8010ff */
[----:B------:R-:W-:Y:S01]  /*0fe0*/  LEA.HI.X R7, R8, UR5, R9, 0x2, P0 ;  /* 0x0000000508077c11 */ /* 0x000fe200080f1409 */
[----:B-1----:R-:W-:-:S04]  /*0ff0*/  IMAD.WIDE R2, R11, 0x4, R2 ;  /* 0x000000040b027825 */ /* 0x002fc800078e0202 */
[----:B------:R-:W2:Y:S04]  /*1000*/  LDG.E R0, desc[UR6][R6.64+0x4] ;  /* 0x0000040606007981 */ /* 0x000ea8000c1e1900 */
[----:B------:R-:W2:Y:S04]  /*1010*/  LDG.E R9, desc[UR6][R6.64+-0x4] ;  /* 0xfffffc0606097981 */ /* 0x000ea8000c1e1900 */
[----:B------:R-:W3:Y:S04]  /*1020*/  LDG.E R11, desc[UR6][R2.64] ;  /* 0x00000006020b7981 */ /* 0x000ee8000c1e1900 */
[----:B------:R-:W4:Y:S04]  /*1030*/  LDG.E R15, desc[UR6][R2.64+0x324] ;  /* 0x00032406020f7981 */ /* 0x000f28000c1e1900 */
[----:B------:R-:W5:Y:S04]  /*1040*/  LDG.E R13, desc[UR6][R6.64+0x324] ;  /* 0x00032406060d7981 */ /* 0x000f68000c1e1900 */
[----:B------:R-:W5:Y:S01]  /*1050*/  LDG.E R17, desc[UR6][R2.64+-0x27420] ;  /* 0xfd8be00602117981 */ /* 0x000f62000c1e1900 */
[----:B--2---:R-:W-:-:S04]  /*1060*/  FADD R0, R0, R9 ;  /* 0x0000000900007221 */ /* 0x004fc80000000000 */
[----:B---3--:R-:W-:Y:S01]  /*1070*/  FADD R0, R0, R11 ;  /* 0x0000000b00007221 */ /* 0x008fe20000000000 */
[----:B----4-:R-:W-:Y:S01]  /*1080*/  FMUL R15, R4, R15 ;  /* 0x0000000f040f7220 */ /* 0x010fe20000400000 */
[----:B------:R-:W-:Y:S02]  /*1090*/  FMUL R4, R5, R5 ;  /* 0x0000000505047220 */ /* 0x000fe40000400000 */
[----:B-----5:R-:W-:-:S04]  /*10a0*/  FADD R0, R0, R13 ;  /* 0x0000000d00007221 */ /* 0x020fc80000000000 */
[----:B------:R-:W-:-:S04]  /*10b0*/  FFMA R0, R4, R0, R15 ;  /* 0x0000000004007223 */ /* 0x000fc8000000000f */
[----:B------:R-:W-:-:S05]  /*10c0*/  FADD R17, R0, -R17 ;  /* 0x8000001100117221 */ /* 0x000fca0000000000 */
[----:B------:R-:W-:Y:S01]  /*10d0*/  STG.E desc[UR6][R2.64+0x27a68], R17 ;  /* 0x027a681102007986 */ /* 0x000fe2000c101906 */
[----:B------:R-:W-:Y:S05]  /*10e0*/  EXIT ;  /* 0x000000000000794d */ /* 0x000fea0003800000 */
.L_x_102:
[----:B------:R-:W-:-:S05]  /*10f0*/  VIADD R2, R10, 0xffffffff ;  /* 0xffffffff0a027836 */ /* 0x000fca0000000000 */
[----:B------:R-:W-:-:S04]  /*1100*/  ISETP.GT.U32.AND P0, PT, R2, 0xc6, PT ;  /* 0x000000c60200780c */ /* 0x000fc80003f04070 */
[----:B------:R-:W-:-:S13]  /*1110*/  ISETP.NE.OR P1, PT, R9, RZ, P0 ;  /* 0x000000ff0900720c */ /* 0x000fda0000725670 */
[----:B------:R-:W-:Y:S05]  /*1120*/  @P1 BRA `(.L_x_103) ;  /* 0x00000000006c1947 */ /* 0x000fea0003800000 */
[----:B------:R-:W0:Y:S01]  /*1130*/  LDCU.64 UR4, c[0x0][0x398] ;  /* 0x00007300ff0477ac */ /* 0x000e220008000a00 */
[----:B------:R-:W1:Y:S01]  /*1140*/  LDC.64 R2, c[0x0][0x398] ;  /* 0x0000e600ff027b82 */ /* 0x000e620000000a00 */
[CC--:B------:R-:W-:Y:S02]  /*1150*/  IADD3 R4, P0, PT, R8.reuse, R0.reuse, RZ ;  /* 0x0000000008047210 */ /* 0x0c0fe40007f1e0ff */
[----:B------:R-:W-:Y:S02]  /*1160*/  IADD3 R9, PT, PT, R8, R0, RZ ;  /* 0x0000000008097210 */ /* 0x000fe40007ffe0ff */
[----:B------:R-:W-:Y:S02]  /*1170*/  LEA.HI.X.SX32 R7, R0, RZ, 0x1, P0 ;  /* 0x000000ff00077211 */ /* 0x000fe400000f0eff */
[----:B0-----:R-:W-:-:S04]  /*1180*/  LEA R6, P0, R4, UR4, 0x2 ;  /* 0x0000000404067c11 */ /* 0x001fc8000f8010ff */
[----:B------:R-:W-:Y:S01]  /*1190*/  LEA.HI.X R7, R4, UR5, R7, 0x2, P0 ;  /* 0x0000000504077c11 */ /* 0x000fe200080f1407 */
[----:B-1----:R-:W-:-:S04]  /*11a0*/  IMAD.WIDE R2, R9, 0x4, R2 ;  /* 0x0000000409027825 */ /* 0x002fc800078e0202 */
[----:B------:R-:W2:Y:S04]  /*11b0*/  LDG.E R8, desc[UR6][R6.64+0x4] ;  /* 0x0000040606087981 */ /* 0x000ea8000c1e1900 */
[----:B------:R-:W3:Y:S04]  /*11c0*/  LDG.E R9, desc[UR6][R2.64] ;  /* 0x0000000602097981 */ /* 0x000ee8000c1e1900 */
[----:B------:R-:W4:Y:S04]  /*11d0*/  LDG.E R13, desc[UR6][R6.64+0x8] ;  /* 0x00000806060d7981 */ /* 0x000f28000c1e1900 */
[----:B------:R-:W5:Y:S04]  /*11e0*/  LDG.E R10, desc[UR6][R2.64+-0x27744] ;  /* 0xfd88bc06020a7981 */ /* 0x000f68000c1e1900 */
[----:B------:R-:W5:Y:S01]  /*11f0*/  LDG.E R12, desc[UR6][R2.64+-0x27740] ;  /* 0xfd88c006020c7981 */ /* 0x000f62000c1e1900 */
[C---:B------:R-:W-:Y:S01]  /*1200*/  FADD R4, R5.reuse, R5 ;  /* 0x0000000505047221 */ /* 0x040fe20000000000 */
[C---:B------:R-:W-:Y:S01]  /*1210*/  FADD R11, R5.reuse, 1 ;  /* 0x3f800000050b7421 */ /* 0x040fe20000000000 */
[----:B------:R-:W-:-:S03]  /*1220*/  FADD R0, R5, 2 ;  /* 0x4000000005007421 */ /* 0x000fc60000000000 */
[----:B------:R-:W-:Y:S01]  /*1230*/  FMUL R11, R4, R11 ;  /* 0x0000000b040b7220 */ /* 0x000fe20000400000 */
[-C--:B------:R-:W-:Y:S01]  /*1240*/  FFMA R0, R0, -R5.reuse, 2 ;  /* 0x4000000000007423 */ /* 0x080fe20000000805 */
[----:B------:R-:W-:Y:S02]  /*1250*/  FMUL R5, R5, R5 ;  /* 0x0000000505057220 */ /* 0x000fe40000400000 */
[----:B--2---:R-:W-:-:S04]  /*1260*/  FMUL R11, R11, R8 ;  /* 0x000000080b0b7220 */ /* 0x004fc80000400000 */
[----:B---3--:R-:W-:-:S04]  /*1270*/  FFMA R0, R0, R9, R11 ;  /* 0x0000000900007223 */ /* 0x008fc8000000000b */
[----:B----4-:R-:W-:Y:S01]  /*1280*/  FFMA R0, -R5, R13, R0 ;  /* 0x0000000d05007223 */ /* 0x010fe20000000100 */
[----:B------:R-:W-:-:S04]  /*1290*/  FADD R5, R4, -1 ;  /* 0xbf80000004057421 */ /* 0x000fc80000000000 */
[----:B-----5:R-:W-:-:S04]  /*12a0*/  FFMA R5, R5, R10, R0 ;  /* 0x0000000a05057223 */ /* 0x020fc80000000000 */
[----:B------:R-:W-:-:S05]  /*12b0*/  FFMA R5, -R4, R12, R5 ;  /* 0x0000000c04057223 */ /* 0x000fca0000000105 */
[----:B------:R-:W-:Y:S01]  /*12c0*/  STG.E desc[UR6][R2.64+0x27744], R5 ;  /* 0x0277440502007986 */ /* 0x000fe2000c101906 */
[----:B------:R-:W-:Y:S05]  /*12d0*/  EXIT ;  /* 0x000000000000794d */ /* 0x000fea0003800000 */
.L_x_103:
[----:B------:R-:W-:-:S13]  /*12e0*/  ISETP.NE.OR P0, PT, R9, 0xc8, P0 ;  /* 0x000000c80900780c */ /* 0x000fda0000705670 */
[----:B------:R-:W-:Y:S05]  /*12f0*/  @P0 BRA `(.L_x_104) ;  /* 0x00000000006c0947 */ /* 0x000fea0003800000 */
[----:B------:R-:W0:Y:S01]  /*1300*/  LDCU.64 UR4, c[0x0][0x398] ;  /* 0x00007300ff0477ac */ /* 0x000e220008000a00 */
[----:B------:R-:W1:Y:S01]  /*1310*/  LDC.64 R2, c[0x0][0x398] ;  /* 0x0000e600ff027b82 */ /* 0x000e620000000a00 */
[C---:B------:R-:W-:Y:S02]  /*1320*/  IADD3 R4, P0, PT, R8.reuse, R0, RZ ;  /* 0x0000000008047210 */ /* 0x040fe40007f1e0ff */
[----:B------:R-:W-:Y:S02]  /*1330*/  IADD3 R9, PT, PT, R8, 0xc8, R0 ;  /* 0x000000c808097810 */ /* 0x000fe40007ffe000 */
        /* <DEDUP_REMOVED lines=11> */
[----:B------:R-:W-:-:S03]  /*13f0*/  FMUL R19, R5, R5 ;  /* 0x0000000505137220 */ /* 0x000fc60000400000 */
[C---:B------:R-:W-:Y:S01]  /*1400*/  FMUL R5, R17.reuse, R0 ;  /* 0x0000000011057220 */ /* 0x040fe20000400000 */
[----:B------:R-:W-:-:S04]  /*1410*/  FADD R0, -R17, 2 ;  /* 0x4000000011007421 */ /* 0x000fc80000000100 */
[----:B------:R-:W-:Y:S01]  /*1420*/  FADD R0, -R19, R0 ;  /* 0x0000000013007221 */ /* 0x000fe20000000100 */
[----:B--2---:R-:W-:-:S04]  /*1430*/  FMUL R5, R5, R4 ;  /* 0x0000000405057220 */ /* 0x004fc80000400000 */
[----:B---3--:R-:W-:Y:S01]  /*1440*/  FFMA R0, R0, R9, R5 ;  /* 0x0000000900007223 */ /* 0x008fe20000000005 */
[----:B------:R-:W-:-:S03]  /*1450*/  FADD R5, R17, -1 ;  /* 0xbf80000011057421 */ /* 0x000fc60000000000 */
[----:B----4-:R-:W-:-:S04]  /*1460*/  FFMA R0, -R19, R11, R0 ;  /* 0x0000000b13007223 */ /* 0x010fc80000000100 */
[----:B-----5:R-:W-:-:S04]  /*1470*/  FFMA R0, R5, R13, R0 ;  /* 0x0000000d05007223 */ /* 0x020fc80000000000 */
[----:B------:R-:W-:-:S05]  /*1480*/  FFMA R15, -R17, R15, R0 ;  /* 0x0000000f110f7223 */ /* 0x000fca0000000100 */
[----:B------:R-:W-:Y:S01]  /*1490*/  STG.E desc[UR6][R2.64+0x27744], R15 ;  /* 0x0277440f02007986 */ /* 0x000fe2000c101906 */
[----:B------:R-:W-:Y:S05]  /*14a0*/  EXIT ;  /* 0x000000000000794d */ /* 0x000fea0003800000 */
.L_x_104:
        /* <DEDUP_REMOVED lines=31> */
.L_x_105:
[----:B------:R-:W-:-:S13]  /*16a0*/  ISETP.NE.OR P0, PT, R10, 0xc8, P0 ;  /* 0x000000c80a00780c */ /* 0x000fda0000705670 */
[----:B------:R-:W-:Y:S05]  /*16b0*/  @P0 EXIT ;  /* 0x000000000000094d */ /* 0x000fea0003800000 */
[----:B------:R-:W0:Y:S01]  /*16c0*/  LDCU.64 UR4, c[0x0][0x398] ;  /* 0x00007300ff0477ac */ /* 0x000e220008000a00 */
[----:B------:R-:W1:Y:S01]  /*16d0*/  LDC.64 R2, c[0x0][0x398] ;  /* 0x0000e600ff027b82 */ /* 0x000e620000000a00 */
[----:B------:R-:W-:-:S04]  /*16e0*/  IADD3 R4, P0, PT, R9, R0, RZ ;  /* 0x0000000009047210 */ /* 0x000fc80007f1e0ff */
[----:B------:R-:W-:Y:S02]  /*16f0*/  LEA.HI.X.SX32 R7, R0, RZ, 0x1, P0 ;  /* 0x000000ff00077211 */ /* 0x000fe400000f0eff */
[----:B0-----:R-:W-:-:S04]  /*1700*/  LEA R6, P0, R4, UR4, 0x2 ;  /* 0x0000000404067c11 */ /* 0x001fc8000f8010ff */
[----:B------:R-:W-:Y:S02]  /*1710*/  LEA.HI.X R7, R4, UR5, R7, 0x2, P0 ;  /* 0x0000000504077c11 */ /* 0x000fe400080f1407 */
[----:B------:R-:W-:-:S03]  /*1720*/  IADD3 R11, PT, PT, R0, -0xc9, R9 ;  /* 0xffffff37000b7810 */ /* 0x000fc60007ffe009 */
[----:B------:R-:W2:Y:S04]  /*1730*/  LDG.E R4, desc[UR6][R6.64+0x270fc] ;  /* 0x0270fc0606047981 */ /* 0x000ea8000c1e1900 */
[----:B------:R-:W3:Y:S01]  /*1740*/  LDG.E R0, desc[UR6][R6.64+0x27420] ;  /* 0x0274200606007981 */ /* 0x000ee2000c1e1900 */
[----:B-1----:R-:W-:-:S03]  /*1750*/  IMAD.WIDE R2, R11, 0x4, R2 ;  /* 0x000000040b027825 */ /* 0x002fc600078e0202 */
        /* <DEDUP_REMOVED lines=17> */
        .weak           $__internal_6_$__cuda_sm20_sqrt_rn_f32_slowpath
        .type           $__internal_6_$__cuda_sm20_sqrt_rn_f32_slowpath,@function
        .size           $__internal_6_$__cuda_sm20_sqrt_rn_f32_slowpath,($__internal_7_$__cuda_sm3x_div_rn_noftz_f32_slowpath - $__internal_6_$__cuda_sm20_sqrt_rn_f32_slowpath)
$__internal_6_$__cuda_sm20_sqrt_rn_f32_slowpath:
[----:B------:R-:W-:-:S13]  /*1870*/  LOP3.LUT P0, RZ, R0, 0x7fffffff, RZ, 0xc0, !PT ;  /* 0x7fffffff00ff7812 */ /* 0x000fda000780c0ff */
[----:B------:R-:W-:Y:S01]  /*1880*/  @!P0 IMAD.MOV.U32 R2, RZ, RZ, R0 ;  /* 0x000000ffff028224 */ /* 0x000fe200078e0000 */
[----:B------:R-:W-:Y:S06]  /*1890*/  @!P0 BRA `(.L_x_106) ;  /* 0x0000000000408947 */ /* 0x000fec0003800000 */
[----:B------:R-:W-:-:S13]  /*18a0*/  FSETP.GEU.FTZ.AND P0, PT, R0, RZ, PT ;  /* 0x000000ff0000720b */ /* 0x000fda0003f1e000 */
[----:B------:R-:W-:Y:S01]  /*18b0*/  @!P0 MOV R2, 0x7fffffff ;  /* 0x7fffffff00028802 */ /* 0x000fe20000000f00 */
        /* <DEDUP_REMOVED lines=9> */
[----:B------:R-:W-:Y:S02]  /*1950*/  @!P0 IMAD.MOV.U32 R2, RZ, RZ, R0 ;  /* 0x000000ffff028224 */ /* 0x000fe400078e0000 */
[----:B------:R-:W-:-:S04]  /*1960*/  @P0 FADD.FTZ R5, -R4, -RZ ;  /* 0x800000ff04050221 */ /* 0x000fc80000010100 */
[----:B------:R-:W-:-:S04]  /*1970*/  @P0 FFMA R5, R4, R5, R3 ;  /* 0x0000000504050223 */ /* 0x000fc80000000003 */
[----:B------:R-:W-:-:S04]  /*1980*/  @P0 FFMA R5, R5, R11, R4 ;  /* 0x0000000b05050223 */ /* 0x000fc80000000004 */
[----:B------:R-:W-:-:S07]  /*1990*/  @P0 FMUL.FTZ R2, R5, 2.3283064365386962891e-10 ;  /* 0x2f80000005020820 */ /* 0x000fce0000410000 */
.L_x_106:
[----:B------:R-:W-:Y:S01]  /*19a0*/  HFMA2 R3, -RZ, RZ, 0, 0 ;  /* 0x00000000ff037431 */ /* 0x000fe200000001ff */
[----:B------:R-:W-:Y:S01]  /*19b0*/  MOV R11, R2 ;  /* 0x00000002000b7202 */ /* 0x000fe20000000f00 */
[----:B------:R-:W-:-:S04]  /*19c0*/  IMAD.MOV.U32 R2, RZ, RZ, R12 ;  /* 0x000000ffff027224 */ /* 0x000fc800078e000c */
[----:B------:R-:W-:Y:S05]  /*19d0*/  RET.REL.NODEC R2 `(_Z11propagationiiiiPKfPfi) ;  /* 0xffffffe402887950 */ /* 0x000fea0003c3ffff */
        .weak           $__internal_7_$__cuda_sm3x_div_rn_noftz_f32_slowpath
        .type           $__internal_7_$__cuda_sm3x_div_rn_noftz_f32_slowpath,@function
        .size           $__internal_7_$__cuda_sm3x_div_rn_noftz_f32_slowpath,(.L_x_143 - $__internal_7_$__cuda_sm3x_div_rn_noftz_f32_slowpath)
$__internal_7_$__cuda_sm3x_div_rn_noftz_f32_slowpath:
[----:B------:R-:W-:Y:S01]  /*19e0*/  SHF.R.U32.HI R12, RZ, 0x17, R3 ;  /* 0x00000017ff0c7819 */ /* 0x000fe20000011603 */
[----:B------:R-:W-:Y:S01]  /*19f0*/  BSSY.RECONVERGENT B1, `(.L_x_107) ;  /* 0x0000062000017945 */ /* 0x000fe20003800200 */
[----:B------:R-:W-:Y:S02]  /*1a00*/  SHF.R.U32.HI R0, RZ, 0x17, R2 ;  /* 0x00000017ff007819 */ /* 0x000fe40000011602 */
[----:B------:R-:W-:Y:S02]  /*1a10*/  LOP3.LUT R12, R12, 0xff, RZ, 0xc0, !PT ;  /* 0x000000ff0c0c7812 */ /* 0x000fe400078ec0ff */
[----:B------:R-:W-:-:S03]  /*1a20*/  LOP3.LUT R22, R0, 0xff, RZ, 0xc0, !PT ;  /* 0x000000ff00167812 */ /* 0x000fc600078ec0ff */
[----:B------:R-:W-:Y:S01]  /*1a30*/  VIADD R15, R12, 0xffffffff ;  /* 0xffffffff0c0f7836 */ /* 0x000fe20000000000 */
        /* <DEDUP_REMOVED lines=24> */
[----:B------:R-:W-:Y:S02]  /*1bc0*/  @!P0 IMAD.MOV.U32 R13, RZ, RZ, -0x40 ;  /* 0xffffffc0ff0d8424 */ /* 0x000fe400078e00ff */
[----:B------:R-:W-:Y:S01]  /*1bd0*/  @!P0 FFMA R2, R2, 1.84467440737095516160e+19, RZ ;  /* 0x5f80000002028823 */ /* 0x000fe200000000ff */
[----:B------:R-:W-:Y:S02]  /*1be0*/  @!P1 FFMA R3, R3, 1.84467440737095516160e+19, RZ ;  /* 0x5f80000003039823 */ /* 0x000fe400000000ff */
[----:B------:R-:W-:-:S07]  /*1bf0*/  @!P1 IADD3 R13, PT, PT, R13, 0x40, RZ ;  /* 0x000000400d0d9810 */ /* 0x000fce0007ffe0ff */
.L_x_108:
        /* <DEDUP_REMOVED lines=18> */
[----:B------:R-:W-:-:S05]  /*1d20*/  IADD3 R21, PT, PT, R3, R12, RZ ;  /* 0x0000000c03157210 */ /* 0x000fca0007ffe0ff */
        /* <DEDUP_REMOVED lines=10> */
[-CC-:B------:R-:W-:Y:S01]  /*1dd0*/  FFMA.RZ R3, R15, R17.reuse, R2.reuse ;  /* 0x000000110f037223 */ /* 0x180fe2000000c002 */
[C---:B------:R-:W-:Y:S02]  /*1de0*/  IADD3 R13, PT, PT, R21.reuse, 0x20, RZ ;  /* 0x00000020150d7810 */ /* 0x040fe40007ffe0ff */
[----:B------:R-:W-:Y:S02]  /*1df0*/  ISETP.NE.AND P2, PT, R21, RZ, PT ;  /* 0x000000ff1500720c */ /* 0x000fe40003f45270 */
[----:B------:R-:W-:Y:S01]  /*1e00*/  LOP3.LUT R12, R3, 0x7fffff, RZ, 0xc0, !PT ;  /* 0x007fffff030c7812 */ /* 0x000fe200078ec0ff */
[CCC-:B------:R-:W-:Y:S01]  /*1e10*/  FFMA.RP R3, R15.reuse, R17.reuse, R2.reuse ;  /* 0x000000110f037223 */ /* 0x1c0fe20000008002 */
[----:B------:R-:W-:Y:S01]  /*1e20*/  FFMA.RM R2, R15, R17, R2 ;  /* 0x000000110f027223 */ /* 0x000fe20000004002 */
[----:B------:R-:W-:Y:S01]  /*1e30*/  IMAD.MOV R15, RZ, RZ, -R21 ;  /* 0x000000ffff0f7224 */ /* 0x000fe200078e0a15 */
[----:B------:R-:W-:Y:S02]  /*1e40*/  LOP3.LUT R12, R12, 0x800000, RZ, 0xfc, !PT ;  /* 0x008000000c0c7812 */ /* 0x000fe400078efcff */
[----:B------:R-:W-:-:S02]  /*1e50*/  ISETP.NE.AND P1, PT, R21, RZ, PT ;  /* 0x000000ff1500720c */ /* 0x000fc40003f25270 */
[----:B------:R-:W-:Y:S02]  /*1e60*/  SHF.L.U32 R13, R12, R13, RZ ;  /* 0x0000000d0c0d7219 */ /* 0x000fe400000006ff */
[----:B------:R-:W-:Y:S02]  /*1e70*/  FSETP.NEU.FTZ.AND P0, PT, R3, R2, PT ;  /* 0x000000020300720b */ /* 0x000fe40003f1d000 */
        /* <DEDUP_REMOVED lines=11> */
.L_x_115:
[----:B------:R-:W-:-:S04]  /*1f30*/  LOP3.LUT R0, R0, 0x80000000, RZ, 0xc0, !PT ;  /* 0x8000000000007812 */ /* 0x000fc800078ec0ff */
[----:B------:R-:W-:Y:S01]  /*1f40*/  LOP3.LUT R0, R0, 0x7f800000, RZ, 0xfc, !PT ;  /* 0x7f80000000007812 */ /* 0x000fe200078efcff */
[----:B------:R-:W-:Y:S06]  /*1f50*/  BRA `(.L_x_116) ;  /* 0x0000000000047947 */ /* 0x000fec0003800000 */
.L_x_114:
[----:B------:R-:W-:-:S07]  /*1f60*/  IMAD R0, R12, 0x800000, R0 ;  /* 0x008000000c007824 */ /* 0x000fce00078e0200 */
.L_x_116:
[----:B------:R-:W-:Y:S05]  /*1f70*/  BSYNC.RECONVERGENT B2 ;  /* 0x0000000000027941 */ /* 0x000fea0003800200 */
.L_x_113:
[----:B------:R-:W-:Y:S05]  /*1f80*/  BRA `(.L_x_117) ;  /* 0x0000000000207947 */ /* 0x000fea0003800000 */
.L_x_112:
[----:B------:R-:W-:-:S04]  /*1f90*/  LOP3.LUT R0, R3, 0x80000000, R2, 0x48, !PT ;  /* 0x8000000003007812 */ /* 0x000fc800078e4802 */
[----:B------:R-:W-:Y:S01]  /*1fa0*/  LOP3.LUT R0, R0, 0x7f800000, RZ, 0xfc, !PT ;  /* 0x7f80000000007812 */ /* 0x000fe200078efcff */
[----:B------:R-:W-:Y:S06]  /*1fb0*/  BRA `(.L_x_117) ;  /* 0x0000000000147947 */ /* 0x000fec0003800000 */
.L_x_111:
[----:B------:R-:W-:Y:S01]  /*1fc0*/  LOP3.LUT R0, R3, 0x80000000, R2, 0x48, !PT ;  /* 0x8000000003007812 */ /* 0x000fe200078e4802 */
[----:B------:R-:W-:Y:S06]  /*1fd0*/  BRA `(.L_x_117) ;  /* 0x00000000000c7947 */ /* 0x000fec0003800000 */
.L_x_110:
[----:B------:R-:W0:Y:S01]  /*1fe0*/  MUFU.RSQ R0, -QNAN ;  /* 0xffc0000000007908 */ /* 0x000e220000001400 */
[----:B------:R-:W-:Y:S05]  /*1ff0*/  BRA `(.L_x_117) ;  /* 0x0000000000047947 */ /* 0x000fea0003800000 */
.L_x_109:
[----:B------:R-:W-:-:S07]  /*2000*/  FADD.FTZ R0, R2, R3 ;  /* 0x0000000302007221 */ /* 0x000fce0000010000 */
.L_x_117:
[----:B------:R-:W-:Y:S05]  /*2010*/  BSYNC.RECONVERGENT B1 ;  /* 0x0000000000017941 */ /* 0x000fea0003800200 */
.L_x_107:
[----:B------:R-:W-:Y:S01]  /*2020*/  MOV R2, R14 ;  /* 0x0000000e00027202 */ /* 0x000fe20000000f00 */
[----:B------:R-:W-:-:S04]  /*2030*/  IMAD.MOV.U32 R3, RZ, RZ, 0x0 ;  /* 0x00000000ff037424 */ /* 0x000fc800078e00ff */
[----:B0-----:R-:W-:Y:S05]  /*2040*/  RET.REL.NODEC R2 `(_Z11propagationiiiiPKfPfi) ;  /* 0xffffffdc02ec7950 */ /* 0x001fea0003c3ffff */
.L_x_118:
        /* <DEDUP_REMOVED lines=11> */
.L_x_143:


//--------------------- .text._Z11field_setupPKfS0_Pf --------------------------
	.section	.text._Z11field_setupPKfS0_Pf,"ax",@progbits
	.align	128
        .global         _Z11field_setupPKfS0_Pf
        .type           _Z11field_setupPKfS0_Pf,@function
        .size           _Z11field_setupPKfS0_Pf,(.L_x_156 - _Z11field_setupPKfS0_Pf)
        .other          _Z11field_setupPKfS0_Pf,@"STO_CUDA_ENTRY STV_DEFAULT"
_Z11field_setupPKfS0_Pf:
.text._Z11field_setupPKfS0_Pf:
        /* <DEDUP_REMOVED lines=13> */
[----:B------:R-:W1:Y:S07]  /*00d0*/  LDCU.64 UR4, c[0x0][0x358] ;  /* 0x00006b00ff0477ac */ /* 0x000e6e0008000a00 */
[----:B------:R-:W2:Y:S01]  /*00e0*/  LDC.64 R12, c[0x0][0x388] ;  /* 0x0000e200ff0c7b82 */ /* 0x000ea20000000a00 */
[----:B0-----:R-:W-:-:S05]  /*00f0*/  IMAD.WIDE R2, R6, 0x4, R2 ;  /* 0x0000000406027825 */ /* 0x001fca00078e0202 */
[----:B-1----:R0:W3:Y:S01]  /*0100*/  LDG.E R7, desc[UR4][R2.64] ;  /* 0x0000000402077981 */ /* 0x0020e2000c1e1900 */
[----:B--2---:R-:W-:-:S05]  /*0110*/  IMAD.WIDE.U32 R12, R5, 0x4, R12 ;  /* 0x00000004050c7825 */ /* 0x004fca00078e000c */
[----:B------:R1:W2:Y:S01]  /*0120*/  LDG.E R8, desc[UR4][R12.64] ;  /* 0x000000040c087981 */ /* 0x0002a2000c1e1900 */
[----:B------:R-:W-:Y:S01]  /*0130*/  HFMA2 R9, -RZ, RZ, 0.771484375, 0.21533203125 ;  /* 0x3a2c32e4ff097431 */ /* 0x000fe200000001ff */
[----:B0-----:R-:W-:Y:S01]  /*0140*/  MOV R2, 0x3e7b823d ;  /* 0x3e7b823d00027802 */ /* 0x001fe20000000f00 */
[----:B------:R-:W-:Y:S01]  /*0150*/  HFMA2 R3, -RZ, RZ, 1.9296875, -0.048675537109375 ;  /* 0x3fb8aa3bff037431 */ /* 0x000fe200000001ff */
[----:B------:R-:W-:Y:S01]  /*0160*/  BSSY.RECONVERGENT B0, `(.L_x_119) ;  /* 0x0000097000007945 */ /* 0x000fe20003800200 */
[----:B------:R-:W-:Y:S02]  /*0170*/  HFMA2 R20, -RZ, RZ, 0.1370849609375, 44.65625 ;  /* 0x30635195ff147431 */ /* 0x000fe400000001ff */
[----:B-1----:R-:W-:Y:S01]  /*0180*/  HFMA2 R13, -RZ, RZ, 0.66259765625, 2.662109375 ;  /* 0x394d4153ff0d7431 */ /* 0x002fe200000001ff */
[----:B------:R-:W-:-:S05]  /*0190*/  MOV R12, 0x3e8c5e23 ;  /* 0x3e8c5e23000c7802 */ /* 0x000fca0000000f00 */
[C---:B------:R-:W-:Y:S01]  /*01a0*/  FFMA R18, R12.reuse, 0.52359879016876220703, RZ ;  /* 0x3f060a920c127823 */ /* 0x040fe200000000ff */
[----:B------:R-:W-:-:S04]  /*01b0*/  FFMA R13, R12, -R13, 0.0083327032625675201416 ;  /* 0x3c0885e40c0d7423 */ /* 0x000fc8000000080d */
[----:B------:R-:W-:-:S04]  /*01c0*/  FFMA R19, R13, R12, -0.16666662693023681641 ;  /* 0xbe2aaaa80d137423 */ /* 0x000fc8000000000c */
[----:B------:R-:W-:Y:S01]  /*01d0*/  FFMA R21, R18, R19, 0.52359879016876220703 ;  /* 0x3f060a9212157423 */ /* 0x000fe20000000013 */
[C---:B---3--:R-:W-:Y:S01]  /*01e0*/  FMUL R0, |R7|.reuse, 16777216 ;  /* 0x4b80000007007820 */ /* 0x048fe20000400200 */
[C---:B------:R-:W-:Y:S02]  /*01f0*/  FSETP.GEU.AND P0, PT, |R7|.reuse, 1.175494350822287508e-38, PT ;  /* 0x008000000700780b */ /* 0x040fe40003f0e200 */
[----:B------:R-:W-:Y:S02]  /*0200*/  FSETP.NEU.AND P1, PT, R7, 1, PT ;  /* 0x3f8000000700780b */ /* 0x000fe40003f2d000 */
[----:B------:R-:W-:Y:S02]  /*0210*/  FSEL R0, R0, |R7|, !P0 ;  /* 0x4000000700007208 */ /* 0x000fe40004000000 */
[----:B--2---:R-:W-:Y:S02]  /*0220*/  FSETP.NEU.AND P4, PT, R8, 1, PT ;  /* 0x3f8000000800780b */ /* 0x004fe40003f8d000 */
[----:B------:R-:W-:-:S04]  /*0230*/  IADD3 R4, PT, PT, R0, -0x3f3504f3, RZ ;  /* 0xc0cafb0d00047810 */ /* 0x000fc80007ffe0ff */
[----:B------:R-:W-:Y:S02]  /*0240*/  LOP3.LUT R15, R4, 0xff800000, RZ, 0xc0, !PT ;  /* 0xff800000040f7812 */ /* 0x000fe400078ec0ff */
[----:B------:R-:W-:Y:S02]  /*0250*/  MOV R4, 0x31ccb497 ;  /* 0x31ccb49700047802 */ /* 0x000fe40000000f00 */
[-C--:B------:R-:W-:Y:S02]  /*0260*/  IADD3 R0, PT, PT, R0, -R15.reuse, RZ ;  /* 0x8000000f00007210 */ /* 0x080fe40007ffe0ff */
[----:B------:R-:W-:Y:S01]  /*0270*/  I2FP.F32.S32 R16, R15 ;  /* 0x0000000f00107245 */ /* 0x000fe20000201400 */
[----:B------:R-:W-:Y:S02]  /*0280*/  FFMA R23, R4, R3, -1.7002182062242354732e-07 ;  /* 0xb4368f3e04177423 */ /* 0x000fe40000000003 */
[C---:B------:R-:W-:Y:S01]  /*0290*/  FADD R10, R0.reuse, 1 ;  /* 0x3f800000000a7421 */ /* 0x040fe20000000000 */
[----:B------:R-:W-:Y:S01]  /*02a0*/  FADD R17, R0, -1 ;  /* 0xbf80000000117421 */ /* 0x000fe20000000000 */
[----:B------:R-:W-:-:S03]  /*02b0*/  FFMA R23, R2, 1.9251366722983220825e-08, R23 ;  /* 0x32a55e3402177823 */ /* 0x000fc60000000017 */
[----:B------:R-:W-:Y:S01]  /*02c0*/  FADD R11, R17, R17 ;  /* 0x00000011110b7221 */ /* 0x000fe20000000000 */
[----:B------:R-:W0:Y:S03]  /*02d0*/  MUFU.RCP R10, R10 ;  /* 0x0000000a000a7308 */ /* 0x000e260000001000 */
[----:B0-----:R-:W-:Y:S01]  /*02e0*/  FMUL R0, R10, R11 ;  /* 0x0000000b0a007220 */ /* 0x001fe20000400000 */
[----:B------:R-:W-:-:S03]  /*02f0*/  FSEL R11, RZ, -24, P0 ;  /* 0xc1c00000ff0b7808 */ /* 0x000fc60000000000 */
[----:B------:R-:W-:Y:S01]  /*0300*/  FMUL R14, R0, R0 ;  /* 0x00000000000e7220 */ /* 0x000fe20000400000 */
[----:B------:R-:W-:-:S03]  /*0310*/  FADD R13, R17, -R0 ;  /* 0x80000000110d7221 */ /* 0x000fc60000000000 */
[----:B------:R-:W-:Y:S01]  /*0320*/  FFMA R15, R14, R9, 0.0032181653659790754318 ;  /* 0x3b52e7db0e0f7423 */ /* 0x000fe20000000009 */
[----:B------:R-:W-:Y:S01]  /*0330*/  FADD R18, R13, R13 ;  /* 0x0000000d0d127221 */ /* 0x000fe20000000000 */
[----:B------:R-:W-:Y:S01]  /*0340*/  FFMA R13, R16, 1.1920928955078125e-07, R11 ;  /* 0x34000000100d7823 */ /* 0x000fe2000000000b */
[----:B------:R-:W-:Y:S01]  /*0350*/  FFMA R11, R4, 0.02195712551474571228, R23 ;  /* 0x3cb3df6e040b7823 */ /* 0x000fe20000000017 */
[----:B------:R-:W-:Y:S01]  /*0360*/  FFMA R19, R14, R15, 0.018033718690276145935 ;  /* 0x3c93bb730e137423 */ /* 0x000fe2000000000f */
[----:B------:R-:W-:Y:S01]  /*0370*/  FFMA R15, R17, -R0, R18 ;  /* 0x80000000110f7223 */ /* 0x000fe20000000012 */
[----:B------:R-:W-:Y:S01]  /*0380*/  FFMA R4, R0, 1.4426950216293334961, R13 ;  /* 0x3fb8aa3b00047823 */ /* 0x000fe2000000000d */
[----:B------:R-:W-:Y:S01]  /*0390*/  FFMA R11, R2, 0.0073190419934689998627, R11 ;  /* 0x3befd493020b7823 */ /* 0x000fe2000000000b */
[----:B------:R-:W-:Y:S01]  /*03a0*/  FFMA R19, R14, R19, 0.12022458761930465698 ;  /* 0x3df6384f0e137423 */ /* 0x000fe20000000013 */
[----:B------:R-:W-:Y:S01]  /*03b0*/  FMUL R15, R10, R15 ;  /* 0x0000000f0a0f7220 */ /* 0x000fe20000400000 */
[----:B------:R-:W-:Y:S01]  /*03c0*/  FFMA R10, R21, -0.014999999664723873138, R8 ;  /* 0xbc75c28f150a7823 */ /* 0x000fe20000000008 */
[----:B------:R-:W-:Y:S01]  /*03d0*/  FADD R13, R13, -R4 ;  /* 0x800000040d0d7221 */ /* 0x000fe20000000000 */
[----:B------:R-:W-:Y:S01]  /*03e0*/  FMUL R23, R14, R19 ;  /* 0x000000130e177220 */ /* 0x000fe20000400000 */
[----:B------:R-:W-:Y:S01]  /*03f0*/  MOV R14, 0x3d272f0b ;  /* 0x3d272f0b000e7802 */ /* 0x000fe20000000f00 */
[C---:B------:R-:W-:Y:S01]  /*0400*/  FMUL R17, |R10|.reuse, 16777216 ;  /* 0x4b8000000a117820 */ /* 0x040fe20000400200 */
[----:B------:R-:W-:Y:S01]  /*0410*/  FSETP.GEU.AND P0, PT, |R10|, 1.175494350822287508e-38, PT ;  /* 0x008000000a00780b */ /* 0x000fe20003f0e200 */
[----:B------:R-:W-:Y:S01]  /*0420*/  FFMA R16, R0, 1.4426950216293334961, R13 ;  /* 0x3fb8aa3b00107823 */ /* 0x000fe2000000000d */
[----:B------:R-:W-:Y:S01]  /*0430*/  FFMA R13, R3, -R20, 3.2213673506475970498e-08 ;  /* 0x330a5b4f030d7423 */ /* 0x000fe20000000814 */
[----:B------:R-:W-:Y:S01]  /*0440*/  HFMA2 R19, -RZ, RZ, 0.487060546875, -0.0625 ;  /* 0x37cbac00ff137431 */ /* 0x000fe200000001ff */
[----:B------:R-:W-:Y:S01]  /*0450*/  FSEL R18, R17, |R10|, !P0 ;  /* 0x4000000a11127208 */ /* 0x000fe20004000000 */
[----:B------:R-:W-:Y:S01]  /*0460*/  FFMA R3, R15, 1.4426950216293334961, R16 ;  /* 0x3fb8aa3b0f037823 */ /* 0x000fe20000000010 */
[----:B------:R-:W-:-:S02]  /*0470*/  FFMA R17, -R14, 1.9251366722983220825e-08, R13 ;  /* 0x32a55e340e117823 */ /* 0x000fc4000000010d */
[----:B------:R-:W-:Y:S01]  /*0480*/  IADD3 R13, PT, PT, R18, -0x3f3504f3, RZ ;  /* 0xc0cafb0d120d7810 */ /* 0x000fe20007ffe0ff */
[----:B------:R-:W-:Y:S01]  /*0490*/  FFMA R16, R0, 1.9251366722983220825e-08, R3 ;  /* 0x32a55e3400107823 */ /* 0x000fe20000000003 */
[----:B------:R-:W-:Y:S01]  /*04a0*/  FMUL R3, R23, 3 ;  /* 0x4040000017037820 */ /* 0x000fe20000400000 */
[----:B------:R-:W-:Y:S01]  /*04b0*/  FFMA R17, -R20, 0.00060102343559265136719, R17 ;  /* 0x3a1d8e0014117823 */ /* 0x000fe20000000111 */
[----:B------:R-:W-:Y:S02]  /*04c0*/  LOP3.LUT R13, R13, 0xff800000, RZ, 0xc0, !PT ;  /* 0xff8000000d0d7812 */ /* 0x000fe400078ec0ff */
[----:B------:R-:W-:Y:S01]  /*04d0*/  FFMA R3, R15, R3, R16 ;  /* 0x000000030f037223 */ /* 0x000fe20000000010 */
[----:B------:R-:W-:Y:S01]  /*04e0*/  FFMA R15, R12, R19, -0.0013887860113754868507 ;  /* 0xbab607ed0c0f7423 */ /* 0x000fe20000000013 */
[----:B------:R-:W-:Y:S01]  /*04f0*/  IADD3 R21, PT, PT, R18, -R13, RZ ;  /* 0x8000000d12157210 */ /* 0x000fe20007ffe0ff */
[----:B------:R-:W-:Y:S01]  /*0500*/  FFMA R19, -R14, 0.00020034113549627363682, R17 ;  /* 0x395212aa0e137823 */ /* 0x000fe20000000111 */
[----:B------:R-:W-:Y:S01]  /*0510*/  FFMA R23, R0, R23, R3 ;  /* 0x0000001700177223 */ /* 0x000fe20000000003 */
[-C--:B------:R-:W-:Y:S01]  /*0520*/  FFMA R15, R15, R12.reuse, 0.041666727513074874878 ;  /* 0x3d2aaabb0f0f7423 */ /* 0x080fe2000000000c */
[----:B------:R-:W-:Y:S01]  /*0530*/  FADD R17, R11, -7.6456537246704101562 ;  /* 0xc0f4a9320b117421 */ /* 0x000fe20000000000 */
[----:B------:R-:W-:Y:S01]  /*0540*/  FADD R0, R21, 1 ;  /* 0x3f80000015007421 */ /* 0x000fe20000000000 */
[----:B------:R-:W-:Y:S01]  /*0550*/  FADD R16, R19, -6.0588855743408203125 ;  /* 0xc0c1e26413107421 */ /* 0x000fe20000000000 */
[-C--:B------:R-:W-:Y:S01]  /*0560*/  FFMA R3, R15, R12.reuse, -0.4999999701976776123 ;  /* 0xbeffffff0f037423 */ /* 0x080fe2000000000c */
[----:B------:R-:W-:Y:S01]  /*0570*/  FADD R2, R17, 7.6456537246704101562 ;  /* 0x40f4a93211027421 */ /* 0x000fe20000000000 */
[----:B------:R-:W0:Y:S01]  /*0580*/  MUFU.RCP R15, R0 ;  /* 0x00000000000f7308 */ /* 0x000e220000001000 */
[C---:B------:R-:W-:Y:S01]  /*0590*/  FADD R20, R16.reuse, 6.0588855743408203125 ;  /* 0x40c1e26410147421 */ /* 0x040fe20000000000 */
[----:B------:R-:W-:Y:S01]  /*05a0*/  FFMA R12, R3, R12, 1 ;  /* 0x3f800000030c7423 */ /* 0x000fe2000000000c */
[----:B------:R-:W-:Y:S01]  /*05b0*/  FMUL R3, R16, 2 ;  /* 0x4000000010037820 */ /* 0x000fe20000400000 */
[----:B------:R-:W-:Y:S01]  /*05c0*/  FADD R21, R21, -1 ;  /* 0xbf80000015157421 */ /* 0x000fe20000000000 */
[----:B------:R-:W-:Y:S01]  /*05d0*/  FADD R18, R11, -R2 ;  /* 0x800000020b127221 */ /* 0x000fe20000000000 */
[----:B------:R-:W-:Y:S01]  /*05e0*/  FADD R14, R4, R23 ;  /* 0x00000017040e7221 */ /* 0x000fe20000000000 */
[----:B------:R-:W-:Y:S01]  /*05f0*/  FADD R20, R19, -R20 ;  /* 0x8000001413147221 */ /* 0x000fe20000000000 */
[----:B------:R-:W-:Y:S01]  /*0600*/  FMUL R2, R17, 2 ;  /* 0x4000000011027820 */ /* 0x000fe20000400000 */
[----:B------:R-:W-:Y:S01]  /*0610*/  FFMA R19, R16, 2, -R3 ;  /* 0x4000000010137823 */ /* 0x000fe20000000803 */
[----:B------:R-:W-:Y:S01]  /*0620*/  FADD R16, R21, R21 ;  /* 0x0000001515107221 */ /* 0x000fe20000000000 */
[----:B------:R-:W-:Y:S01]  /*0630*/  FMUL R11, R14, 2 ;  /* 0x400000000e0b7820 */ /* 0x000fe20000400000 */
[----:B------:R-:W-:Y:S01]  /*0640*/  FFMA R17, R17, 2, -R2 ;  /* 0x4000000011117823 */ /* 0x000fe20000000802 */
[----:B------:R-:W-:Y:S01]  /*0650*/  FADD R4, -R4, R14 ;  /* 0x0000000e04047221 */ /* 0x000fe20000000100 */
[----:B------:R-:W-:Y:S01]  /*0660*/  I2FP.F32.S32 R27, R13 ;  /* 0x0000000d001b7245 */ /* 0x000fe20000201400 */
[----:B------:R-:W1:Y:S01]  /*0670*/  FRND R0, R11 ;  /* 0x0000000b00007307 */ /* 0x000e620000201000 */
[----:B------:R-:W-:Y:S01]  /*0680*/  FFMA R17, R18, 2, R17 ;  /* 0x4000000012117823 */ /* 0x000fe20000000011 */
[----:B0-----:R-:W-:Y:S01]  /*0690*/  FMUL R16, R15, R16 ;  /* 0x000000100f107220 */ /* 0x001fe20000400000 */
[----:B------:R-:W-:Y:S01]  /*06a0*/  FSEL R18, RZ, -24, P0 ;  /* 0xc1c00000ff127808 */ /* 0x000fe20000000000 */
[----:B------:R-:W-:Y:S01]  /*06b0*/  FFMA R25, R14, 2, -R11 ;  /* 0x400000000e197823 */ /* 0x000fe2000000080b */
[----:B------:R-:W-:Y:S01]  /*06c0*/  FFMA R19, R20, 2, R19 ;  /* 0x4000000014137823 */ /* 0x000fe20000000013 */
[----:B------:R-:W-:Y:S01]  /*06d0*/  FADD R14, R21, -R16 ;  /* 0x80000010150e7221 */ /* 0x000fe20000000000 */
[----:B------:R-:W-:Y:S01]  /*06e0*/  FADD R4, R23, -R4 ;  /* 0x8000000417047221 */ /* 0x000fe20000000000 */
[----:B------:R-:W-:Y:S01]  /*06f0*/  FFMA R27, R27, 1.1920928955078125e-07, R18 ;  /* 0x340000001b1b7823 */ /* 0x000fe20000000012 */
[-C--:B------:R-:W-:Y:S01]  /*0700*/  FMUL R18, R16, R16.reuse ;  /* 0x0000001010127220 */ /* 0x080fe20000400000 */
[----:B------:R-:W-:Y:S01]  /*0710*/  FADD R14, R14, R14 ;  /* 0x0000000e0e0e7221 */ /* 0x000fe20000000000 */
[----:B------:R-:W0:Y:S01]  /*0720*/  FRND R23, R2 ;  /* 0x0000000200177307 */ /* 0x000e220000201000 */
[----:B------:R-:W-:Y:S01]  /*0730*/  FFMA R4, R4, 2, R25 ;  /* 0x4000000004047823 */ /* 0x000fe20000000019 */
[----:B------:R-:W-:Y:S01]  /*0740*/  FSETP.GEU.AND P5, PT, R11, RZ, PT ;  /* 0x000000ff0b00720b */ /* 0x000fe20003fae000 */
[----:B------:R-:W-:Y:S01]  /*0750*/  FFMA R20, R21, -R16, R14 ;  /* 0x8000001015147223 */ /* 0x000fe2000000000e */
[----:B------:R-:W-:Y:S01]  /*0760*/  FFMA R14, R16, 1.4426950216293334961, R27 ;  /* 0x3fb8aa3b100e7823 */ /* 0x000fe2000000001b */
[C---:B------:R-:W-:Y:S01]  /*0770*/  FFMA R21, R18.reuse, R9, 0.0032181653659790754318 ;  /* 0x3b52e7db12157423 */ /* 0x040fe20000000009 */
[----:B-1----:R-:W-:Y:S01]  /*0780*/  FADD R13, R11, -R0 ;  /* 0x800000000b0d7221 */ /* 0x002fe20000000000 */
[----:B------:R-:W-:Y:S01]  /*0790*/  FMUL R20, R15, R20 ;  /* 0x000000140f147220 */ /* 0x000fe20000400000 */
[----:B------:R-:W-:Y:S01]  /*07a0*/  FADD R27, R27, -R14 ;  /* 0x8000000e1b1b7221 */ /* 0x000fe20000000000 */
[----:B------:R-:W-:Y:S01]  /*07b0*/  FFMA R21, R18, R21, 0.018033718690276145935 ;  /* 0x3c93bb7312157423 */ /* 0x000fe20000000015 */
[----:B------:R-:W-:Y:S01]  /*07c0*/  FADD R13, R4, R13 ;  /* 0x0000000d040d7221 */ /* 0x000fe20000000000 */
[----:B------:R-:W-:Y:S01]  /*07d0*/  MOV R4, 0x391fcb8e ;  /* 0x391fcb8e00047802 */ /* 0x000fe20000000f00 */
[----:B------:R-:W-:Y:S01]  /*07e0*/  FFMA R27, R16, 1.4426950216293334961, R27 ;  /* 0x3fb8aa3b101b7823 */ /* 0x000fe2000000001b */
[----:B------:R-:W-:Y:S01]  /*07f0*/  FFMA R21, R18, R21, 0.12022458761930465698 ;  /* 0x3df6384f12157423 */ /* 0x000fe20000000015 */
[----:B------:R-:W-:Y:S01]  /*0800*/  FSETP.GT.AND P0, PT, R0, RZ, PT ;  /* 0x000000ff0000720b */ /* 0x000fe20003f04000 */
[----:B0-----:R-:W-:Y:S01]  /*0810*/  FADD R26, R2, -R23 ;  /* 0x80000017021a7221 */ /* 0x001fe20000000000 */
[----:B------:R-:W-:Y:S01]  /*0820*/  FFMA R27, R20, 1.4426950216293334961, R27 ;  /* 0x3fb8aa3b141b7823 */ /* 0x000fe2000000001b */
[----:B------:R-:W-:Y:S01]  /*0830*/  FMUL R21, R18, R21 ;  /* 0x0000001512157220 */ /* 0x000fe20000400000 */
[----:B------:R-:W-:Y:S01]  /*0840*/  FFMA R24, R13, R4, 0.0013391353422775864601 ;  /* 0x3aaf85ed0d187423 */ /* 0x000fe20000000004 */
[----:B------:R-:W-:Y:S01]  /*0850*/  FSETP.GT.AND P3, PT, R23, RZ, PT ;  /* 0x000000ff1700720b */ /* 0x000fe20003f64000 */
[----:B------:R-:W-:Y:S01]  /*0860*/  FFMA R27, R16, 1.9251366722983220825e-08, R27 ;  /* 0x32a55e34101b7823 */ /* 0x000fe2000000001b */
[----:B------:R-:W-:Y:S01]  /*0870*/  FMUL R18, R21, 3 ;  /* 0x4040000015127820 */ /* 0x000fe20000400000 */
[C---:B------:R-:W-:Y:S01]  /*0880*/  FFMA R24, R13.reuse, R24, 0.0096188392490148544312 ;  /* 0x3c1d98560d187423 */ /* 0x040fe20000000018 */
[----:B------:R-:W-:Y:S01]  /*0890*/  FADD R15, R26, R17 ;  /* 0x000000111a0f7221 */ /* 0x000fe20000000000 */
[----:B------:R-:W0:Y:S01]  /*08a0*/  FRND R22, R3 ;  /* 0x0000000300167307 */ /* 0x000e220000201000 */
[----:B------:R-:W-:Y:S01]  /*08b0*/  FFMA R23, R20, R18, R27 ;  /* 0x0000001214177223 */ /* 0x000fe2000000001b */
[----:B------:R-:W-:Y:S01]  /*08c0*/  FFMA R24, R13, R24, 0.055503588169813156128 ;  /* 0x3d6357bb0d187423 */ /* 0x000fe20000000018 */
[----:B------:R-:W-:-:S02]  /*08d0*/  FFMA R18, R15, R4, 0.0013391353422775864601 ;  /* 0x3aaf85ed0f127423 */ /* 0x000fc40000000004 */
[----:B------:R-:W-:Y:S01]  /*08e0*/  FFMA R23, R16, R21, R23 ;  /* 0x0000001510177223 */ /* 0x000fe20000000017 */
[C---:B------:R-:W-:Y:S01]  /*08f0*/  FFMA R24, R13.reuse, R24, 0.24022644758224487305 ;  /* 0x3e75fdec0d187423 */ /* 0x040fe20000000018 */
[----:B------:R-:W-:Y:S01]  /*0900*/  SEL R16, RZ, 0x83000000, P0 ;  /* 0x83000000ff107807 */ /* 0x000fe20000000000 */
[----:B------:R1:W2:Y:S01]  /*0910*/  F2I.NTZ R17, R11 ;  /* 0x0000000b00117305 */ /* 0x0002a20000203100 */
[----:B------:R-:W-:Y:S01]  /*0920*/  FADD R21, R14, R23 ;  /* 0x000000170e157221 */ /* 0x000fe20000000000 */
[----:B------:R-:W-:Y:S01]  /*0930*/  FFMA R24, R13, R24, 0.69314718246459960938 ;  /* 0x3f3172180d187423 */ /* 0x000fe20000000018 */
[----:B------:R-:W-:Y:S02]  /*0940*/  FSETP.GT.AND P0, PT, |R11|, 152, PT ;  /* 0x431800000b00780b */ /* 0x000fe40003f04200 */
[----:B------:R-:W-:Y:S01]  /*0950*/  FMUL R0, R21, 2 ;  /* 0x4000000015007820 */ /* 0x000fe20000400000 */
[----:B------:R-:W-:Y:S01]  /*0960*/  FFMA R24, R13, R24, 1 ;  /* 0x3f8000000d187423 */ /* 0x000fe20000000018 */
[----:B------:R-:W-:-:S02]  /*0970*/  IADD3 R25, PT, PT, R16, 0x7f000000, RZ ;  /* 0x7f00000010197810 */ /* 0x000fc40007ffe0ff */
[----:B0-----:R-:W-:Y:S01]  /*0980*/  FSETP.GT.AND P2, PT, R22, RZ, PT ;  /* 0x000000ff1600720b */ /* 0x001fe20003f44000 */
[----:B------:R-:W-:Y:S01]  /*0990*/  FADD R22, R3, -R22 ;  /* 0x8000001603167221 */ /* 0x000fe20000000000 */
[----:B-1----:R-:W-:Y:S01]  /*09a0*/  MOV R11, 0x3f800000 ;  /* 0x3f800000000b7802 */ /* 0x002fe20000000f00 */
[----:B------:R-:W-:Y:S02]  /*09b0*/  FMUL R24, R24, R25 ;  /* 0x0000001918187220 */ /* 0x000fe40000400000 */
[----:B------:R-:W-:Y:S01]  /*09c0*/  FADD R19, R22, R19 ;  /* 0x0000001316137221 */ /* 0x000fe20000000000 */
[----:B--2---:R-:W-:Y:S01]  /*09d0*/  LEA R13, R17, -R16, 0x17 ;  /* 0x80000010110d7211 */ /* 0x004fe200078eb8ff */
[----:B------:R-:W-:Y:S01]  /*09e0*/  FADD R16, -R14, R21 ;  /* 0x000000150e107221 */ /* 0x000fe20000000100 */
[----:B------:R0:W1:Y:S01]  /*09f0*/  FRND R17, R0 ;  /* 0x0000000000117307 */ /* 0x0000620000201000 */
[----:B------:R-:W-:Y:S02]  /*0a00*/  HFMA2 R14, -RZ, RZ, 1.875, 0 ;  /* 0x3f800000ff0e7431 */ /* 0x000fe400000001ff */
[----:B------:R-:W-:Y:S01]  /*0a10*/  FMUL R13, R24, R13 ;  /* 0x0000000d180d7220 */ /* 0x000fe20000400000 */
[----:B------:R-:W-:Y:S01]  /*0a20*/  FADD R16, R23, -R16 ;  /* 0x8000001017107221 */ /* 0x000fe20000000000 */
[----:B------:R-:W-:Y:S01]  /*0a30*/  @P0 FSEL R13, RZ, +INF , !P5 ;  /* 0x7f800000ff0d0808 */ /* 0x000fe20006800000 */
[----:B------:R-:W-:Y:S06]  /*0a40*/  @!P1 BRA `(.L_x_120) ;  /* 0x0000000000209947 */ /* 0x000fec0003800000 */
[----:B------:R-:W-:-:S13]  /*0a50*/  FSETP.NAN.AND P0, PT, |R7|, |R7|, PT ;  /* 0x400000070700720b */ /* 0x000fda0003f08200 */
[----:B------:R-:W-:Y:S01]  /*0a60*/  @P0 FADD R14, R7, 2 ;  /* 0x40000000070e0421 */ /* 0x000fe20000000000 */
[----:B------:R-:W-:Y:S06]  /*0a70*/  @P0 BRA `(.L_x_120) ;  /* 0x0000000000140947 */ /* 0x000fec0003800000 */
[C---:B------:R-:W-:Y:S02]  /*0a80*/  FSETP.NEU.AND P0, PT, |R7|.reuse, +INF , PT ;  /* 0x7f8000000700780b */ /* 0x040fe40003f0d200 */
[----:B------:R-:W-:Y:S02]  /*0a90*/  MOV R14, R13 ;  /* 0x0000000d000e7202 */ /* 0x000fe40000000f00 */
[----:B------:R-:W-:-:S13]  /*0aa0*/  FSETP.NEU.AND P0, PT, R7, RZ, P0 ;  /* 0x000000ff0700720b */ /* 0x000fda000070d000 */
[----:B------:R-:W-:-:S05]  /*0ab0*/  @!P0 FADD R20, R7, R7 ;  /* 0x0000000707148221 */ /* 0x000fca0000000000 */
[----:B------:R-:W-:-:S07]  /*0ac0*/  @!P0 LOP3.LUT R14, R20, 0x7fffffff, RZ, 0xc0, !PT ;  /* 0x7fffffff140e8812 */ /* 0x000fce00078ec0ff */
.L_x_120:
[----:B------:R-:W-:Y:S05]  /*0ad0*/  BSYNC.RECONVERGENT B0 ;  /* 0x0000000000007941 */ /* 0x000fea0003800200 */
.L_x_119:
[----:B------:R-:W-:Y:S04]  /*0ae0*/  BSSY.RECONVERGENT B0, `(.L_x_121) ;  /* 0x0000041000007945 */ /* 0x000fe80003800200 */
[----:B------:R-:W-:Y:S05]  /*0af0*/  @!P4 BRA `(.L_x_122) ;  /* 0x0000000000fcc947 */ /* 0x000fea0003800000 */
[----:B------:R-:W-:-:S13]  /*0b00*/  FSETP.NAN.AND P0, PT, |R8|, |R8|, PT ;  /* 0x400000080800720b */ /* 0x000fda0003f08200 */
[----:B------:R-:W-:Y:S01]  /*0b10*/  @P0 FADD R11, R8, 2 ;  /* 0x40000000080b0421 */ /* 0x000fe20000000000 */
[----:B------:R-:W-:Y:S06]  /*0b20*/  @P0 BRA `(.L_x_122) ;  /* 0x0000000000f00947 */ /* 0x000fec0003800000 */
[C---:B------:R-:W-:Y:S01]  /*0b30*/  FMUL R11, |R8|.reuse, 16777216 ;  /* 0x4b800000080b7820 */ /* 0x040fe20000400200 */
[----:B------:R-:W-:-:S04]  /*0b40*/  FSETP.GEU.AND P0, PT, |R8|, 1.175494350822287508e-38, PT ;  /* 0x008000000800780b */ /* 0x000fc80003f0e200 */
[----:B------:R-:W-:-:S04]  /*0b50*/  FSEL R11, R11, |R8|, !P0 ;  /* 0x400000080b0b7208 */ /* 0x000fc80004000000 */
[----:B------:R-:W-:-:S04]  /*0b60*/  IADD3 R20, PT, PT, R11, -0x3f3504f3, RZ ;  /* 0xc0cafb0d0b147810 */ /* 0x000fc80007ffe0ff */
[----:B------:R-:W-:-:S04]  /*0b70*/  LOP3.LUT R22, R20, 0xff800000, RZ, 0xc0, !PT ;  /* 0xff80000014167812 */ /* 0x000fc800078ec0ff */
[-C--:B------:R-:W-:Y:S02]  /*0b80*/  IADD3 R11, PT, PT, R11, -R22.reuse, RZ ;  /* 0x800000160b0b7210 */ /* 0x080fe40007ffe0ff */
[----:B------:R-:W-:-:S03]  /*0b90*/  I2FP.F32.S32 R23, R22 ;  /* 0x0000001600177245 */ /* 0x000fc60000201400 */
[C---:B------:R-:W-:Y:S01]  /*0ba0*/  FADD R20, R11.reuse, 1 ;  /* 0x3f8000000b147421 */ /* 0x040fe20000000000 */
[----:B------:R-:W-:-:S04]  /*0bb0*/  FADD R26, R11, -1 ;  /* 0xbf8000000b1a7421 */ /* 0x000fc80000000000 */
[----:B------:R-:W-:Y:S01]  /*0bc0*/  FADD R11, R26, R26 ;  /* 0x0000001a1a0b7221 */ /* 0x000fe20000000000 */
[----:B------:R-:W2:Y:S03]  /*0bd0*/  MUFU.RCP R20, R20 ;  /* 0x0000001400147308 */ /* 0x000ea60000001000 */
[----:B--2---:R-:W-:-:S04]  /*0be0*/  FMUL R11, R20, R11 ;  /* 0x0000000b140b7220 */ /* 0x004fc80000400000 */
[----:B------:R-:W-:Y:S01]  /*0bf0*/  FADD R24, R26, -R11 ;  /* 0x8000000b1a187221 */ /* 0x000fe20000000000 */
[----:B------:R-:W-:-:S03]  /*0c00*/  FMUL R22, R11, R11 ;  /* 0x0000000b0b167220 */ /* 0x000fc60000400000 */
[----:B------:R-:W-:Y:S01]  /*0c10*/  FADD R25, R24, R24 ;  /* 0x0000001818197221 */ /* 0x000fe20000000000 */
[----:B------:R-:W-:Y:S02]  /*0c20*/  FSEL R24, RZ, -24, P0 ;  /* 0xc1c00000ff187808 */ /* 0x000fe40000000000 */
[----:B------:R-:W-:Y:S01]  /*0c30*/  FSETP.NEU.AND P0, PT, |R8|, +INF , PT ;  /* 0x7f8000000800780b */ /* 0x000fe20003f0d200 */
[----:B------:R-:W-:Y:S02]  /*0c40*/  FFMA R25, R26, -R11, R25 ;  /* 0x8000000b1a197223 */ /* 0x000fe40000000019 */
[----:B------:R-:W-:Y:S01]  /*0c50*/  FFMA R24, R23, 1.1920928955078125e-07, R24 ;  /* 0x3400000017187823 */ /* 0x000fe20000000018 */
[----:B------:R-:W-:Y:S01]  /*0c60*/  FSETP.NEU.AND P0, PT, R8, RZ, P0 ;  /* 0x000000ff0800720b */ /* 0x000fe2000070d000 */
[----:B------:R-:W-:Y:S01]  /*0c70*/  FMUL R23, R20, R25 ;  /* 0x0000001914177220 */ /* 0x000fe20000400000 */
[----:B------:R-:W-:Y:S01]  /*0c80*/  FFMA R25, R22, R9, 0.0032181653659790754318 ;  /* 0x3b52e7db16197423 */ /* 0x000fe20000000009 */
[----:B------:R-:W-:-:S03]  /*0c90*/  FFMA R20, R11, 1.4426950216293334961, R24 ;  /* 0x3fb8aa3b0b147823 */ /* 0x000fc60000000018 */
[----:B------:R-:W-:Y:S01]  /*0ca0*/  FFMA R25, R22, R25, 0.018033718690276145935 ;  /* 0x3c93bb7316197423 */ /* 0x000fe20000000019 */
[----:B------:R-:W-:-:S03]  /*0cb0*/  FADD R24, R24, -R20 ;  /* 0x8000001418187221 */ /* 0x000fc60000000000 */
[----:B------:R-:W-:Y:S01]  /*0cc0*/  FFMA R25, R22, R25, 0.12022458761930465698 ;  /* 0x3df6384f16197423 */ /* 0x000fe20000000019 */
[----:B------:R-:W-:-:S03]  /*0cd0*/  FFMA R24, R11, 1.4426950216293334961, R24 ;  /* 0x3fb8aa3b0b187823 */ /* 0x000fc60000000018 */
[----:B------:R-:W-:Y:S01]  /*0ce0*/  FMUL R22, R22, R25 ;  /* 0x0000001916167220 */ /* 0x000fe20000400000 */
[----:B------:R-:W-:-:S04]  /*0cf0*/  FFMA R24, R23, 1.4426950216293334961, R24 ;  /* 0x3fb8aa3b17187823 */ /* 0x000fc80000000018 */
[----:B------:R-:W-:Y:S01]  /*0d00*/  FFMA R25, R11, 1.9251366722983220825e-08, R24 ;  /* 0x32a55e340b197823 */ /* 0x000fe20000000018 */
[----:B------:R-:W-:-:S04]  /*0d10*/  FMUL R24, R22, 3 ;  /* 0x4040000016187820 */ /* 0x000fc80000400000 */
[----:B------:R-:W-:-:S04]  /*0d20*/  FFMA R25, R23, R24, R25 ;  /* 0x0000001817197223 */ /* 0x000fc80000000019 */
[----:B------:R-:W-:-:S04]  /*0d30*/  FFMA R25, R11, R22, R25 ;  /* 0x000000160b197223 */ /* 0x000fc80000000019 */
[----:B------:R-:W-:-:S04]  /*0d40*/  FADD R23, R20, R25 ;  /* 0x0000001914177221 */ /* 0x000fc80000000000 */
[----:B------:R-:W-:Y:S01]  /*0d50*/  FMUL R22, R23, 2 ;  /* 0x4000000017167820 */ /* 0x000fe20000400000 */
[----:B------:R-:W-:-:S03]  /*0d60*/  FADD R20, -R20, R23 ;  /* 0x0000001714147221 */ /* 0x000fc60000000100 */
[----:B------:R-:W2:Y:S01]  /*0d70*/  FRND R11, R22 ;  /* 0x00000016000b7307 */ /* 0x000ea20000201000 */
[----:B------:R-:W-:Y:S01]  /*0d80*/  FADD R20, R25, -R20 ;  /* 0x8000001419147221 */ /* 0x000fe20000000000 */
[----:B------:R-:W-:Y:S01]  /*0d90*/  FFMA R23, R23, 2, -R22 ;  /* 0x4000000017177823 */ /* 0x000fe20000000816 */
[----:B------:R-:W-:-:S03]  /*0da0*/  FSETP.GT.AND P5, PT, |R22|, 152, PT ;  /* 0x431800001600780b */ /* 0x000fc60003fa4200 */
[----:B------:R-:W-:Y:S01]  /*0db0*/  FFMA R20, R20, 2, R23 ;  /* 0x4000000014147823 */ /* 0x000fe20000000017 */
[----:B--2---:R-:W-:Y:S01]  /*0dc0*/  FADD R23, R22, -R11 ;  /* 0x8000000b16177221 */ /* 0x004fe20000000000 */
[----:B------:R-:W-:-:S03]  /*0dd0*/  FSETP.GT.AND P4, PT, R11, RZ, PT ;  /* 0x000000ff0b00720b */ /* 0x000fc60003f84000 */
[----:B------:R-:W-:Y:S01]  /*0de0*/  FADD R23, R23, R20 ;  /* 0x0000001417177221 */ /* 0x000fe20000000000 */
[----:B------:R-:W-:Y:S02]  /*0df0*/  SEL R11, RZ, 0x83000000, P4 ;  /* 0x83000000ff0b7807 */ /* 0x000fe40002000000 */
[----:B------:R-:W-:Y:S01]  /*0e00*/  FSETP.GEU.AND P4, PT, R22, RZ, PT ;  /* 0x000000ff1600720b */ /* 0x000fe20003f8e000 */
[----:B------:R-:W-:-:S04]  /*0e10*/  FFMA R20, R23, R4, 0.0013391353422775864601 ;  /* 0x3aaf85ed17147423 */ /* 0x000fc80000000004 */
[C---:B------:R-:W-:Y:S02]  /*0e20*/  FFMA R24, R23.reuse, R20, 0.0096188392490148544312 ;  /* 0x3c1d985617187423 */ /* 0x040fe40000000014 */
[----:B------:R2:W3:Y:S02]  /*0e30*/  F2I.NTZ R20, R22 ;  /* 0x0000001600147305 */ /* 0x0004e40000203100 */
[----:B------:R-:W-:-:S04]  /*0e40*/  FFMA R24, R23, R24, 0.055503588169813156128 ;  /* 0x3d6357bb17187423 */ /* 0x000fc80000000018 */
[----:B------:R-:W-:Y:S01]  /*0e50*/  FFMA R24, R23, R24, 0.24022644758224487305 ;  /* 0x3e75fdec17187423 */ /* 0x000fe20000000018 */
[----:B--2---:R-:W-:-:S03]  /*0e60*/  @!P0 FADD R22, R8, R8 ;  /* 0x0000000808168221 */ /* 0x004fc60000000000 */
[----:B------:R-:W-:Y:S01]  /*0e70*/  FFMA R26, R23, R24, 0.69314718246459960938 ;  /* 0x3f317218171a7423 */ /* 0x000fe20000000018 */
[----:B------:R-:W-:-:S03]  /*0e80*/  IADD3 R24, PT, PT, R11, 0x7f000000, RZ ;  /* 0x7f0000000b187810 */ /* 0x000fc60007ffe0ff */
[----:B------:R-:W-:Y:S01]  /*0e90*/  FFMA R23, R23, R26, 1 ;  /* 0x3f80000017177423 */ /* 0x000fe2000000001a */
[----:B---3--:R-:W-:Y:S02]  /*0ea0*/  LEA R20, R20, -R11, 0x17 ;  /* 0x8000000b14147211 */ /* 0x008fe400078eb8ff */
[----:B------:R-:W-:Y:S01]  /*0eb0*/  FSEL R11, RZ, +INF , !P4 ;  /* 0x7f800000ff0b7808 */ /* 0x000fe20006000000 */
[----:B------:R-:W-:-:S04]  /*0ec0*/  FMUL R23, R24, R23 ;  /* 0x0000001718177220 */ /* 0x000fc80000400000 */
[----:B------:R-:W-:Y:S01]  /*0ed0*/  @!P5 FMUL R11, R20, R23 ;  /* 0x00000017140bd220 */ /* 0x000fe20000400000 */
[----:B------:R-:W-:-:S07]  /*0ee0*/  @!P0 LOP3.LUT R11, R22, 0x7fffffff, RZ, 0xc0, !PT ;  /* 0x7fffffff160b8812 */ /* 0x000fce00078ec0ff */
.L_x_122:
[----:B------:R-:W-:Y:S05]  /*0ef0*/  BSYNC.RECONVERGENT B0 ;  /* 0x0000000000007941 */ /* 0x000fea0003800200 */
.L_x_121:
[----:B------:R-:W-:Y:S01]  /*0f00*/  FFMA R22, R19, R4, 0.0013391353422775864601 ;  /* 0x3aaf85ed13167423 */ /* 0x000fe20000000004 */
[----:B------:R-:W-:Y:S01]  /*0f10*/  FFMA R20, R15, R18, 0.0096188392490148544312 ;  /* 0x3c1d98560f147423 */ /* 0x000fe20000000012 */
[----:B------:R-:W-:Y:S01]  /*0f20*/  FFMA R21, R21, 2, -R0 ;  /* 0x4000000015157823 */ /* 0x000fe20000000800 */
[----:B------:R2:W3:Y:S01]  /*0f30*/  F2I.NTZ R18, R2 ;  /* 0x0000000200127305 */ /* 0x0004e20000203100 */
[----:B------:R-:W-:Y:S01]  /*0f40*/  FFMA R22, R19, R22, 0.0096188392490148544312 ;  /* 0x3c1d985613167423 */ /* 0x000fe20000000016 */
[----:B------:R-:W-:Y:S01]  /*0f50*/  FFMA R20, R15, R20, 0.055503588169813156128 ;  /* 0x3d6357bb0f147423 */ /* 0x000fe20000000014 */
[----:B------:R-:W-:Y:S01]  /*0f60*/  FFMA R21, R16, 2, R21 ;  /* 0x4000000010157823 */ /* 0x000fe20000000015 */
[C---:B------:R-:W-:Y:S01]  /*0f70*/  FSETP.GEU.AND P6, PT, R2.reuse, RZ, PT ;  /* 0x000000ff0200720b */ /* 0x040fe20003fce000 */
[----:B------:R-:W-:Y:S01]  /*0f80*/  FFMA R22, R19, R22, 0.055503588169813156128 ;  /* 0x3d6357bb13167423 */ /* 0x000fe20000000016 */
[----:B------:R-:W-:Y:S01]  /*0f90*/  FFMA R20, R15, R20, 0.24022644758224487305 ;  /* 0x3e75fdec0f147423 */ /* 0x000fe20000000014 */
[----:B------:R-:W-:Y:S01]  /*0fa0*/  FSETP.GT.AND P0, PT, |R2|, 152, PT ;  /* 0x431800000200780b */ /* 0x000fe20003f04200 */
[----:B------:R3:W4:Y:S01]  /*0fb0*/  F2I.NTZ R16, R3 ;  /* 0x0000000300107305 */ /* 0x0007220000203100 */
[----:B------:R-:W-:Y:S01]  /*0fc0*/  FFMA R24, R19, R22, 0.24022644758224487305 ;  /* 0x3e75fdec13187423 */ /* 0x000fe20000000016 */
[----:B-1----:R-:W-:Y:S01]  /*0fd0*/  FADD R22, R0, -R17 ;  /* 0x8000001100167221 */ /* 0x002fe20000000000 */
[----:B------:R-:W-:Y:S01]  /*0fe0*/  FFMA R20, R15, R20, 0.69314718246459960938 ;  /* 0x3f3172180f147423 */ /* 0x000fe20000000014 */
[----:B--2---:R-:W-:Y:S01]  /*0ff0*/  FFMA R2, R12, -0.014999999664723873138, R7 ;  /* 0xbc75c28f0c027823 */ /* 0x004fe20000000007 */
[----:B------:R-:W-:Y:S01]  /*1000*/  FSETP.GEU.AND P5, PT, R3, RZ, PT ;  /* 0x000000ff0300720b */ /* 0x000fe20003fae000 */
[----:B------:R-:W-:Y:S01]  /*1010*/  FADD R21, R21, R22 ;  /* 0x0000001615157221 */ /* 0x000fe20000000000 */
[----:B------:R-:W-:Y:S01]  /*1020*/  FFMA R20, R15, R20, 1 ;  /* 0x3f8000000f147423 */ /* 0x000fe20000000014 */
[----:B------:R-:W-:Y:S01]  /*1030*/  SEL R15, RZ, 0x83000000, P3 ;  /* 0x83000000ff0f7807 */ /* 0x000fe20001800000 */
[----:B------:R-:W-:Y:S01]  /*1040*/  FFMA R24, R19, R24, 0.69314718246459960938 ;  /* 0x3f31721813187423 */ /* 0x000fe20000000018 */
[----:B------:R-:W-:Y:S01]  /*1050*/  FFMA R22, R21, R4, 0.0013391353422775864601 ;  /* 0x3aaf85ed15167423 */ /* 0x000fe20000000004 */
[----:B------:R-:W-:Y:S01]  /*1060*/  FSETP.NEU.AND P3, PT, R2, 1, PT ;  /* 0x3f8000000200780b */ /* 0x000fe20003f6d000 */
[----:B------:R-:W-:Y:S01]  /*1070*/  BSSY.RECONVERGENT B0, `(.L_x_123) ;  /* 0x0000054000007945 */ /* 0x000fe20003800200 */
[----:B------:R-:W-:Y:S01]  /*1080*/  FSETP.GT.AND P4, PT, |R3|, 152, PT ;  /* 0x431800000300780b */ /* 0x000fe20003f84200 */
[----:B------:R-:W-:Y:S01]  /*1090*/  FFMA R22, R21, R22, 0.0096188392490148544312 ;  /* 0x3c1d985615167423 */ /* 0x000fe20000000016 */
[----:B---3--:R-:W-:Y:S01]  /*10a0*/  LEA R3, R18, -R15, 0x17 ;  /* 0x8000000f12037211 */ /* 0x008fe200078eb8ff */
[----:B------:R-:W-:Y:S01]  /*10b0*/  FFMA R19, R19, R24, 1 ;  /* 0x3f80000013137423 */ /* 0x000fe20000000018 */
[----:B------:R1:W2:Y:S01]  /*10c0*/  F2I.NTZ R18, R0 ;  /* 0x0000000000127305 */ /* 0x0002a20000203100 */
[----:B------:R-:W-:Y:S01]  /*10d0*/  SEL R25, RZ, 0x83000000, P2 ;  /* 0x83000000ff197807 */ /* 0x000fe20001000000 */
[----:B------:R-:W-:Y:S01]  /*10e0*/  FFMA R22, R21, R22, 0.055503588169813156128 ;  /* 0x3d6357bb15167423 */ /* 0x000fe20000000016 */
[----:B------:R-:W-:-:S02]  /*10f0*/  IADD3 R23, PT, PT, R15, 0x7f000000, RZ ;  /* 0x7f0000000f177810 */ /* 0x000fc40007ffe0ff */
[----:B------:R-:W-:Y:S02]  /*1100*/  IADD3 R26, PT, PT, R25, 0x7f000000, RZ ;  /* 0x7f000000191a7810 */ /* 0x000fe40007ffe0ff */
[----:B------:R-:W-:Y:S01]  /*1110*/  FSETP.GT.AND P2, PT, R17, RZ, PT ;  /* 0x000000ff1100720b */ /* 0x000fe20003f44000 */
[----:B------:R-:W-:Y:S01]  /*1120*/  FMUL R24, R23, R20 ;  /* 0x0000001417187220 */ /* 0x000fe20000400000 */
[----:B------:R-:W-:Y:S01]  /*1130*/  FFMA R20, R21, R22, 0.24022644758224487305 ;  /* 0x3e75fdec15147423 */ /* 0x000fe20000000016 */
[----:B------:R-:W-:Y:S01]  /*1140*/  HFMA2 R22, -RZ, RZ, 1.875, 0 ;  /* 0x3f800000ff167431 */ /* 0x000fe200000001ff */
[----:B------:R-:W-:Y:S01]  /*1150*/  FSEL R15, RZ, +INF , !P6 ;  /* 0x7f800000ff0f7808 */ /* 0x000fe20007000000 */
[----:B------:R-:W-:Y:S01]  /*1160*/  FMUL R17, R26, R19 ;  /* 0x000000131a117220 */ /* 0x000fe20000400000 */
[----:B----4-:R-:W-:Y:S01]  /*1170*/  LEA R16, R16, -R25, 0x17 ;  /* 0x8000001910107211 */ /* 0x010fe200078eb8ff */
[----:B------:R-:W-:Y:S01]  /*1180*/  @!P0 FMUL R15, R3, R24 ;  /* 0x00000018030f8220 */ /* 0x000fe20000400000 */
[----:B------:R-:W-:Y:S01]  /*1190*/  SEL R19, RZ, 0x83000000, P2 ;  /* 0x83000000ff137807 */ /* 0x000fe20001000000 */
[----:B------:R-:W-:Y:S01]  /*11a0*/  FFMA R20, R21, R20, 0.69314718246459960938 ;  /* 0x3f31721815147423 */ /* 0x000fe20000000014 */
[----:B-12---:R-:W-:Y:S06]  /*11b0*/  @!P3 BRA `(.L_x_124) ;  /* 0x0000000000fcb947 */ /* 0x006fec0003800000 */
        /* <DEDUP_REMOVED lines=13> */
[----:B------:R-:W1:Y:S03]  /*1290*/  MUFU.RCP R22, R22 ;  /* 0x0000001600167308 */ /* 0x000e660000001000 */
[----:B-1----:R-:W-:-:S04]  /*12a0*/  FMUL R3, R22, R3 ;  /* 0x0000000316037220 */ /* 0x002fc80000400000 */
[----:B------:R-:W-:-:S04]  /*12b0*/  FADD R23, R26, -R3 ;  /* 0x800000031a177221 */ /* 0x000fc80000000000 */
[----:B------:R-:W-:Y:S01]  /*12c0*/  FADD R25, R23, R23 ;  /* 0x0000001717197221 */ /* 0x000fe20000000000 */
[----:B------:R-:W-:Y:S02]  /*12d0*/  FSEL R23, RZ, -24, P0 ;  /* 0xc1c00000ff177808 */ /* 0x000fe40000000000 */
[----:B------:R-:W-:Y:S01]  /*12e0*/  FSETP.NEU.AND P0, PT, |R2|, +INF , PT ;  /* 0x7f8000000200780b */ /* 0x000fe20003f0d200 */
[-C--:B------:R-:W-:Y:S02]  /*12f0*/  FFMA R25, R26, -R3.reuse, R25 ;  /* 0x800000031a197223 */ /* 0x080fe40000000019 */
[----:B------:R-:W-:Y:S01]  /*1300*/  FFMA R26, R24, 1.1920928955078125e-07, R23 ;  /* 0x34000000181a7823 */ /* 0x000fe20000000017 */
[C---:B------:R-:W-:Y:S01]  /*1310*/  FMUL R24, R3.reuse, R3 ;  /* 0x0000000303187220 */ /* 0x040fe20000400000 */
[----:B------:R-:W-:Y:S01]  /*1320*/  FMUL R23, R22, R25 ;  /* 0x0000001916177220 */ /* 0x000fe20000400000 */
[----:B------:R-:W-:Y:S01]  /*1330*/  FSETP.NEU.AND P0, PT, R2, RZ, P0 ;  /* 0x000000ff0200720b */ /* 0x000fe2000070d000 */
[----:B------:R-:W-:Y:S01]  /*1340*/  FFMA R22, R3, 1.4426950216293334961, R26 ;  /* 0x3fb8aa3b03167823 */ /* 0x000fe2000000001a */
[----:B------:R-:W-:-:S03]  /*1350*/  FFMA R25, R24, R9, 0.0032181653659790754318 ;  /* 0x3b52e7db18197423 */ /* 0x000fc60000000009 */
[----:B------:R-:W-:Y:S01]  /*1360*/  FADD R26, R26, -R22 ;  /* 0x800000161a1a7221 */ /* 0x000fe20000000000 */
[----:B------:R-:W-:-:S03]  /*1370*/  FFMA R25, R24, R25, 0.018033718690276145935 ;  /* 0x3c93bb7318197423 */ /* 0x000fc60000000019 */
[----:B------:R-:W-:Y:S01]  /*1380*/  FFMA R26, R3, 1.4426950216293334961, R26 ;  /* 0x3fb8aa3b031a7823 */ /* 0x000fe2000000001a */
[----:B------:R-:W-:-:S03]  /*1390*/  FFMA R25, R24, R25, 0.12022458761930465698 ;  /* 0x3df6384f18197423 */ /* 0x000fc60000000019 */
[----:B------:R-:W-:Y:S01]  /*13a0*/  FFMA R26, R23, 1.4426950216293334961, R26 ;  /* 0x3fb8aa3b171a7823 */ /* 0x000fe2000000001a */
[----:B------:R-:W-:Y:S01]  /*13b0*/  FMUL R24, R24, R25 ;  /* 0x0000001918187220 */ /* 0x000fe20000400000 */
[----:B------:R-:W-:Y:S02]  /*13c0*/  @!P0 FADD R2, R2, R2 ;  /* 0x0000000202028221 */ /* 0x000fe40000000000 */
[----:B------:R-:W-:Y:S01]  /*13d0*/  FFMA R25, R3, 1.9251366722983220825e-08, R26 ;  /* 0x32a55e3403197823 */ /* 0x000fe2000000001a */
[----:B------:R-:W-:-:S04]  /*13e0*/  FMUL R26, R24, 3 ;  /* 0x40400000181a7820 */ /* 0x000fc80000400000 */
[----:B------:R-:W-:-:S04]  /*13f0*/  FFMA R25, R23, R26, R25 ;  /* 0x0000001a17197223 */ /* 0x000fc80000000019 */
[----:B------:R-:W-:-:S04]  /*1400*/  FFMA R25, R3, R24, R25 ;  /* 0x0000001803197223 */ /* 0x000fc80000000019 */
[----:B------:R-:W-:-:S04]  /*1410*/  FADD R23, R22, R25 ;  /* 0x0000001916177221 */ /* 0x000fc80000000000 */
[----:B------:R-:W-:Y:S01]  /*1420*/  FMUL R24, R23, 2 ;  /* 0x4000000017187820 */ /* 0x000fe20000400000 */
[----:B------:R-:W-:-:S03]  /*1430*/  FADD R22, -R22, R23 ;  /* 0x0000001716167221 */ /* 0x000fc60000000100 */
[----:B------:R-:W1:Y:S01]  /*1440*/  FRND R3, R24 ;  /* 0x0000001800037307 */ /* 0x000e620000201000 */
[----:B------:R-:W-:Y:S01]  /*1450*/  FADD R22, R25, -R22 ;  /* 0x8000001619167221 */ /* 0x000fe20000000000 */
[----:B------:R-:W-:Y:S01]  /*1460*/  FFMA R23, R23, 2, -R24 ;  /* 0x4000000017177823 */ /* 0x000fe20000000818 */
[----:B------:R-:W-:-:S03]  /*1470*/  FSETP.GT.AND P3, PT, |R24|, 152, PT ;  /* 0x431800001800780b */ /* 0x000fc60003f64200 */
[----:B------:R-:W-:Y:S01]  /*1480*/  FFMA R22, R22, 2, R23 ;  /* 0x4000000016167823 */ /* 0x000fe20000000017 */
[----:B-1----:R-:W-:Y:S01]  /*1490*/  FADD R23, R24, -R3 ;  /* 0x8000000318177221 */ /* 0x002fe20000000000 */
[----:B------:R-:W-:-:S03]  /*14a0*/  FSETP.GT.AND P2, PT, R3, RZ, PT ;  /* 0x000000ff0300720b */ /* 0x000fc60003f44000 */
[----:B------:R-:W-:Y:S01]  /*14b0*/  FADD R23, R23, R22 ;  /* 0x0000001617177221 */ /* 0x000fe20000000000 */
[----:B------:R-:W-:Y:S02]  /*14c0*/  SEL R3, RZ, 0x83000000, P2 ;  /* 0x83000000ff037807 */ /* 0x000fe40001000000 */
[----:B------:R-:W-:Y:S01]  /*14d0*/  FSETP.GEU.AND P2, PT, R24, RZ, PT ;  /* 0x000000ff1800720b */ /* 0x000fe20003f4e000 */
[----:B------:R-:W-:-:S04]  /*14e0*/  FFMA R22, R23, R4, 0.0013391353422775864601 ;  /* 0x3aaf85ed17167423 */ /* 0x000fc80000000004 */
[----:B------:R-:W-:-:S04]  /*14f0*/  FFMA R22, R23, R22, 0.0096188392490148544312 ;  /* 0x3c1d985617167423 */ /* 0x000fc80000000016 */
[C---:B------:R-:W-:Y:S02]  /*1500*/  FFMA R26, R23.reuse, R22, 0.055503588169813156128 ;  /* 0x3d6357bb171a7423 */ /* 0x040fe40000000016 */
[----:B------:R-:W1:Y:S02]  /*1510*/  F2I.NTZ R22, R24 ;  /* 0x0000001800167305 */ /* 0x000e640000203100 */
[----:B------:R-:W-:-:S04]  /*1520*/  FFMA R26, R23, R26, 0.24022644758224487305 ;  /* 0x3e75fdec171a7423 */ /* 0x000fc8000000001a */
[----:B------:R-:W-:-:S04]  /*1530*/  FFMA R26, R23, R26, 0.69314718246459960938 ;  /* 0x3f317218171a7423 */ /* 0x000fc8000000001a */
[----:B------:R-:W-:Y:S01]  /*1540*/  FFMA R26, R23, R26, 1 ;  /* 0x3f800000171a7423 */ /* 0x000fe2000000001a */
[----:B------:R-:W-:Y:S02]  /*1550*/  IADD3 R23, PT, PT, R3, 0x7f000000, RZ ;  /* 0x7f00000003177810 */ /* 0x000fe40007ffe0ff */
[----:B-1----:R-:W-:-:S03]  /*1560*/  LEA R3, R22, -R3, 0x17 ;  /* 0x8000000316037211 */ /* 0x002fc600078eb8ff */
[----:B------:R-:W-:Y:S01]  /*1570*/  FMUL R26, R23, R26 ;  /* 0x0000001a171a7220 */ /* 0x000fe20000400000 */
[----:B------:R-:W-:-:S03]  /*1580*/  FSEL R22, RZ, +INF , !P2 ;  /* 0x7f800000ff167808 */ /* 0x000fc60005000000 */
[----:B------:R-:W-:Y:S01]  /*1590*/  @!P3 FMUL R22, R3, R26 ;  /* 0x0000001a0316b220 */ /* 0x000fe20000400000 */
[----:B------:R-:W-:-:S07]  /*15a0*/  @!P0 LOP3.LUT R22, R2, 0x7fffffff, RZ, 0xc0, !PT ;  /* 0x7fffffff02168812 */ /* 0x000fce00078ec0ff */
.L_x_124:
[----:B------:R-:W-:Y:S05]  /*15b0*/  BSYNC.RECONVERGENT B0 ;  /* 0x0000000000007941 */ /* 0x000fea0003800200 */
.L_x_123:
[----:B------:R-:W1:Y:S01]  /*15c0*/  LDC.64 R2, c[0x0][0x390] ;  /* 0x0000e400ff027b82 */ /* 0x000e620000000a00 */
[----:B------:R-:W-:Y:S01]  /*15d0*/  FSETP.NEU.AND P3, PT, R10, 1, PT ;  /* 0x3f8000000a00780b */ /* 0x000fe20003f6d000 */
[----:B------:R-:W-:Y:S01]  /*15e0*/  FFMA R20, R21, R20, 1 ;  /* 0x3f80000015147423 */ /* 0x000fe20000000014 */
[----:B------:R-:W-:Y:S01]  /*15f0*/  FSETP.GT.AND P0, PT, |R0|, 152, PT ;  /* 0x431800000000780b */ /* 0x000fe20003f04200 */
[----:B------:R-:W-:Y:S01]  /*1600*/  FADD R8, R8, 0.014999999664723873138 ;  /* 0x3c75c28f08087421 */ /* 0x000fe20000000000 */
[----:B------:R-:W-:Y:S01]  /*1610*/  IADD3 R21, PT, PT, R19, 0x7f000000, RZ ;  /* 0x7f00000013157810 */ /* 0x000fe20007ffe0ff */
[----:B------:R-:W-:Y:S01]  /*1620*/  BSSY.RECONVERGENT B0, `(.L_x_125) ;  /* 0x0000016000007945 */ /* 0x000fe20003800200 */
[----:B------:R-:W-:Y:S01]  /*1630*/  LEA R19, R18, -R19, 0x17 ;  /* 0x8000001312137211 */ /* 0x000fe200078eb8ff */
[----:B------:R-:W-:Y:S01]  /*1640*/  FFMA R18, R12, 0.014999999664723873138, R7 ;  /* 0x3c75c28f0c127823 */ /* 0x000fe20000000007 */
[----:B------:R-:W-:Y:S01]  /*1650*/  FSETP.GEU.AND P6, PT, R0, RZ, PT ;  /* 0x000000ff0000720b */ /* 0x000fe20003fce000 */
[----:B------:R-:W-:Y:S01]  /*1660*/  FMUL R20, R20, R21 ;  /* 0x0000001514147220 */ /* 0x000fe20000400000 */
[----:B------:R-:W-:Y:S01]  /*1670*/  FSEL R12, RZ, +INF , !P5 ;  /* 0x7f800000ff0c7808 */ /* 0x000fe20006800000 */
[----:B------:R-:W-:Y:S01]  /*1680*/  @!P4 FMUL R12, R16, R17 ;  /* 0x00000011100cc220 */ /* 0x000fe20000400000 */
[----:B------:R-:W-:Y:S01]  /*1690*/  FSETP.NEU.AND P2, PT, R8, 1, PT ;  /* 0x3f8000000800780b */ /* 0x000fe20003f4d000 */
[----:B------:R-:W-:Y:S01]  /*16a0*/  FMUL R19, R20, R19 ;  /* 0x0000001314137220 */ /* 0x000fe20000400000 */
[----:B------:R-:W-:Y:S01]  /*16b0*/  FSETP.NEU.AND P5, PT, R18, 1, PT ;  /* 0x3f8000001200780b */ /* 0x000fe20003fad000 */
[----:B------:R-:W-:Y:S01]  /*16c0*/  FADD R11, R11, R14 ;  /* 0x0000000e0b0b7221 */ /* 0x000fe20000000000 */
[----:B------:R-:W-:-:S02]  /*16d0*/  MOV R17, 0x3f800000 ;  /* 0x3f80000000117802 */ /* 0x000fc40000000f00 */
[----:B------:R-:W-:Y:S01]  /*16e0*/  @P0 FSEL R19, RZ, +INF , !P6 ;  /* 0x7f800000ff130808 */ /* 0x000fe20007000000 */
[----:B------:R-:W-:Y:S08]  /*16f0*/  @!P3 BRA `(.L_x_126) ;  /* 0x000000000020b947 */ /* 0x000ff00003800000 */
[----:B------:R-:W-:-:S13]  /*1700*/  FSETP.NAN.AND P0, PT, |R10|, |R10|, PT ;  /* 0x4000000a0a00720b */ /* 0x000fda0003f08200 */
[----:B------:R-:W-:Y:S01]  /*1710*/  @P0 FADD R17, R10, 2 ;  /* 0x400000000a110421 */ /* 0x000fe20000000000 */
[----:B------:R-:W-:Y:S06]  /*1720*/  @P0 BRA `(.L_x_126) ;  /* 0x0000000000140947 */ /* 0x000fec0003800000 */
[C---:B------:R-:W-:Y:S02]  /*1730*/  FSETP.NEU.AND P0, PT, |R10|.reuse, +INF , PT ;  /* 0x7f8000000a00780b */ /* 0x040fe40003f0d200 */
[----:B------:R-:W-:Y:S02]  /*1740*/  MOV R17, R19 ;  /* 0x0000001300117202 */ /* 0x000fe40000000f00 */
[----:B------:R-:W-:-:S13]  /*1750*/  FSETP.NEU.AND P0, PT, R10, RZ, P0 ;  /* 0x000000ff0a00720b */ /* 0x000fda000070d000 */
[----:B0-----:R-:W-:-:S05]  /*1760*/  @!P0 FADD R0, R10, R10 ;  /* 0x0000000a0a008221 */ /* 0x001fca0000000000 */
[----:B------:R-:W-:-:S07]  /*1770*/  @!P0 LOP3.LUT R17, R0, 0x7fffffff, RZ, 0xc0, !PT ;  /* 0x7fffffff00118812 */ /* 0x000fce00078ec0ff */
.L_x_126:
[----:B------:R-:W-:Y:S05]  /*1780*/  BSYNC.RECONVERGENT B0 ;  /* 0x0000000000007941 */ /* 0x000fea0003800200 */
.L_x_125:
[----:B------:R-:W-:Y:S01]  /*1790*/  BSSY.RECONVERGENT B0, `(.L_x_127) ;  /* 0x0000043000007945 */ /* 0x000fe20003800200 */
[----:B0-----:R-:W-:Y:S02]  /*17a0*/  HFMA2 R0, -RZ, RZ, 1.875, 0 ;  /* 0x3f800000ff007431 */ /* 0x001fe400000001ff */
[----:B------:R-:W-:Y:S01]  /*17b0*/  FADD R22, R17, R22 ;  /* 0x0000001611167221 */ /* 0x000fe20000000000 */
[----:B------:R-:W-:Y:S06]  /*17c0*/  @!P5 BRA `(.L_x_128) ;  /* 0x0000000000fcd947 */ /* 0x000fec0003800000 */
[----:B------:R-:W-:-:S13]  /*17d0*/  FSETP.NAN.AND P0, PT, |R18|, |R18|, PT ;  /* 0x400000121200720b */ /* 0x000fda0003f08200 */
[----:B------:R-:W-:Y:S01]  /*17e0*/  @P0 FADD R0, R18, 2 ;  /* 0x4000000012000421 */ /* 0x000fe20000000000 */
[----:B------:R-:W-:Y:S06]  /*17f0*/  @P0 BRA `(.L_x_128) ;  /* 0x0000000000f00947 */ /* 0x000fec0003800000 */
[C---:B------:R-:W-:Y:S01]  /*1800*/  FMUL R17, |R18|.reuse, 16777216 ;  /* 0x4b80000012117820 */ /* 0x040fe20000400200 */
[----:B------:R-:W-:-:S04]  /*1810*/  FSETP.GEU.AND P0, PT, |R18|, 1.175494350822287508e-38, PT ;  /* 0x008000001200780b */ /* 0x000fc80003f0e200 */
[----:B------:R-:W-:Y:S02]  /*1820*/  FSEL R17, R17, |R18|, !P0 ;  /* 0x4000001211117208 */ /* 0x000fe40004000000 */
[----:B------:R-:W-:Y:S02]  /*1830*/  FSEL R21, RZ, -24, P0 ;  /* 0xc1c00000ff157808 */ /* 0x000fe40000000000 */
[----:B------:R-:W-:Y:S02]  /*1840*/  IADD3 R0, PT, PT, R17, -0x3f3504f3, RZ ;  /* 0xc0cafb0d11007810 */ /* 0x000fe40007ffe0ff */
[----:B------:R-:W-:Y:S02]  /*1850*/  FSETP.NEU.AND P0, PT, |R18|, +INF , PT ;  /* 0x7f8000001200780b */ /* 0x000fe40003f0d200 */
[----:B------:R-:W-:Y:S02]  /*1860*/  LOP3.LUT R14, R0, 0xff800000, RZ, 0xc0, !PT ;  /* 0xff800000000e7812 */ /* 0x000fe400078ec0ff */
[----:B------:R-:W-:-:S02]  /*1870*/  FSETP.NEU.AND P0, PT, R18, RZ, P0 ;  /* 0x000000ff1200720b */ /* 0x000fc4000070d000 */
[-C--:B------:R-:W-:Y:S02]  /*1880*/  IADD3 R17, PT, PT, R17, -R14.reuse, RZ ;  /* 0x8000000e11117210 */ /* 0x080fe40007ffe0ff */
[----:B------:R-:W-:-:S03]  /*1890*/  I2FP.F32.S32 R14, R14 ;  /* 0x0000000e000e7245 */ /* 0x000fc60000201400 */
[C---:B------:R-:W-:Y:S01]  /*18a0*/  FADD R0, R17.reuse, 1 ;  /* 0x3f80000011007421 */ /* 0x040fe20000000000 */
[----:B------:R-:W-:Y:S01]  /*18b0*/  FADD R17, R17, -1 ;  /* 0xbf80000011117421 */ /* 0x000fe20000000000 */
[----:B------:R-:W-:-:S03]  /*18c0*/  FFMA R21, R14, 1.1920928955078125e-07, R21 ;  /* 0x340000000e157823 */ /* 0x000fc60000000015 */
[----:B------:R-:W-:Y:S01]  /*18d0*/  FADD R23, R17, R17 ;  /* 0x0000001111177221 */ /* 0x000fe20000000000 */
[----:B------:R-:W0:Y:S01]  /*18e0*/  MUFU.RCP R0, R0 ;  /* 0x0000000000007308 */ /* 0x000e220000001000 */
[----:B------:R-:W-:Y:S02]  /*18f0*/  @!P0 FADD R18, R18, R18 ;  /* 0x0000001212128221 */ /* 0x000fe40000000000 */
[----:B0-----:R-:W-:-:S04]  /*1900*/  FMUL R16, R0, R23 ;  /* 0x0000001700107220 */ /* 0x001fc80000400000 */
[----:B------:R-:W-:Y:S01]  /*1910*/  FADD R23, R17, -R16 ;  /* 0x8000001011177221 */ /* 0x000fe20000000000 */
[CC--:B------:R-:W-:Y:S01]  /*1920*/  FMUL R20, R16.reuse, R16.reuse ;  /* 0x0000001010147220 */ /* 0x0c0fe20000400000 */
[----:B------:R-:W-:Y:S02]  /*1930*/  FFMA R14, R16, 1.4426950216293334961, R21 ;  /* 0x3fb8aa3b100e7823 */ /* 0x000fe40000000015 */
[----:B------:R-:W-:Y:S01]  /*1940*/  FADD R24, R23, R23 ;  /* 0x0000001717187221 */ /* 0x000fe20000000000 */
[C---:B------:R-:W-:Y:S01]  /*1950*/  FFMA R23, R20.reuse, R9, 0.0032181653659790754318 ;  /* 0x3b52e7db14177423 */ /* 0x040fe20000000009 */
[----:B------:R-:W-:Y:S02]  /*1960*/  FADD R21, R21, -R14 ;  /* 0x8000000e15157221 */ /* 0x000fe40000000000 */
[----:B------:R-:W-:Y:S01]  /*1970*/  FFMA R17, R17, -R16, R24 ;  /* 0x8000001011117223 */ /* 0x000fe20000000018 */
[----:B------:R-:W-:Y:S01]  /*1980*/  FFMA R23, R20, R23, 0.018033718690276145935 ;  /* 0x3c93bb7314177423 */ /* 0x000fe20000000017 */
[----:B------:R-:W-:-:S02]  /*1990*/  FFMA R24, R16, 1.4426950216293334961, R21 ;  /* 0x3fb8aa3b10187823 */ /* 0x000fc40000000015 */
[----:B------:R-:W-:Y:S01]  /*19a0*/  FMUL R17, R0, R17 ;  /* 0x0000001100117220 */ /* 0x000fe20000400000 */
[----:B------:R-:W-:-:S03]  /*19b0*/  FFMA R23, R20, R23, 0.12022458761930465698 ;  /* 0x3df6384f14177423 */ /* 0x000fc60000000017 */
[----:B------:R-:W-:Y:S01]  /*19c0*/  FFMA R21, R17, 1.4426950216293334961, R24 ;  /* 0x3fb8aa3b11157823 */ /* 0x000fe20000000018 */
[----:B------:R-:W-:-:S03]  /*19d0*/  FMUL R23, R20, R23 ;  /* 0x0000001714177220 */ /* 0x000fc60000400000 */
[----:B------:R-:W-:Y:S01]  /*19e0*/  FFMA R20, R16, 1.9251366722983220825e-08, R21 ;  /* 0x32a55e3410147823 */ /* 0x000fe20000000015 */
[----:B------:R-:W-:-:S04]  /*19f0*/  FMUL R0, R23, 3 ;  /* 0x4040000017007820 */ /* 0x000fc80000400000 */
[----:B------:R-:W-:-:S04]  /*1a00*/  FFMA R0, R17, R0, R20 ;  /* 0x0000000011007223 */ /* 0x000fc80000000014 */
[----:B------:R-:W-:-:S04]  /*1a10*/  FFMA R23, R16, R23, R0 ;  /* 0x0000001710177223 */ /* 0x000fc80000000000 */
[----:B------:R-:W-:-:S04]  /*1a20*/  FADD R21, R14, R23 ;  /* 0x000000170e157221 */ /* 0x000fc80000000000 */
[----:B------:R-:W-:Y:S01]  /*1a30*/  FMUL R0, R21, 2 ;  /* 0x4000000015007820 */ /* 0x000fe20000400000 */
[----:B------:R-:W-:-:S03]  /*1a40*/  FADD R14, -R14, R21 ;  /* 0x000000150e0e7221 */ /* 0x000fc60000000100 */
[----:B------:R-:W0:Y:S01]  /*1a50*/  FRND R17, R0 ;  /* 0x0000000000117307 */ /* 0x000e220000201000 */
[----:B------:R-:W-:Y:S01]  /*1a60*/  FADD R14, R23, -R14 ;  /* 0x8000000e170e7221 */ /* 0x000fe20000000000 */
[----:B------:R-:W-:Y:S01]  /*1a70*/  FFMA R21, R21, 2, -R0 ;  /* 0x4000000015157823 */ /* 0x000fe20000000800 */
[----:B------:R-:W-:-:S03]  /*1a80*/  FSETP.GT.AND P5, PT, |R0|, 152, PT ;  /* 0x431800000000780b */ /* 0x000fc60003fa4200 */
[----:B------:R-:W-:Y:S02]  /*1a90*/  FFMA R21, R14, 2, R21 ;  /* 0x400000000e157823 */ /* 0x000fe40000000015 */
[----:B------:R-:W2:Y:S01]  /*1aa0*/  F2I.NTZ R23, R0 ;  /* 0x0000000000177305 */ /* 0x000ea20000203100 */
[----:B0-----:R-:W-:Y:S01]  /*1ab0*/  FADD R14, R0, -R17 ;  /* 0x80000011000e7221 */ /* 0x001fe20000000000 */
[----:B------:R-:W-:-:S03]  /*1ac0*/  FSETP.GT.AND P4, PT, R17, RZ, PT ;  /* 0x000000ff1100720b */ /* 0x000fc60003f84000 */
[----:B------:R-:W-:-:S04]  /*1ad0*/  FADD R21, R14, R21 ;  /* 0x000000150e157221 */ /* 0x000fc80000000000 */
[----:B------:R-:W-:-:S04]  /*1ae0*/  FFMA R14, R21, R4, 0.0013391353422775864601 ;  /* 0x3aaf85ed150e7423 */ /* 0x000fc80000000004 */
[----:B------:R-:W-:-:S04]  /*1af0*/  FFMA R14, R21, R14, 0.0096188392490148544312 ;  /* 0x3c1d9856150e7423 */ /* 0x000fc8000000000e */
[----:B------:R-:W-:-:S04]  /*1b00*/  FFMA R14, R21, R14, 0.055503588169813156128 ;  /* 0x3d6357bb150e7423 */ /* 0x000fc8000000000e */
[C---:B------:R-:W-:Y:S01]  /*1b10*/  FFMA R16, R21.reuse, R14, 0.24022644758224487305 ;  /* 0x3e75fdec15107423 */ /* 0x040fe2000000000e */
[----:B------:R-:W-:Y:S02]  /*1b20*/  SEL R14, RZ, 0x83000000, P4 ;  /* 0x83000000ff0e7807 */ /* 0x000fe40002000000 */
[----:B------:R-:W-:Y:S01]  /*1b30*/  FSETP.GEU.AND P4, PT, R0, RZ, PT ;  /* 0x000000ff0000720b */ /* 0x000fe20003f8e000 */
[----:B------:R-:W-:Y:S01]  /*1b40*/  FFMA R20, R21, R16, 0.69314718246459960938 ;  /* 0x3f31721815147423 */ /* 0x000fe20000000010 */
[----:B------:R-:W-:Y:S02]  /*1b50*/  IADD3 R16, PT, PT, R14, 0x7f000000, RZ ;  /* 0x7f0000000e107810 */ /* 0x000fe40007ffe0ff */
[----:B--2---:R-:W-:Y:S01]  /*1b60*/  LEA R23, R23, -R14, 0x17 ;  /* 0x8000000e17177211 */ /* 0x004fe200078eb8ff */
[----:B------:R-:W-:Y:S01]  /*1b70*/  FFMA R21, R21, R20, 1 ;  /* 0x3f80000015157423 */ /* 0x000fe20000000014 */
[----:B------:R-:W-:-:S03]  /*1b80*/  FSEL R0, RZ, +INF , !P4 ;  /* 0x7f800000ff007808 */ /* 0x000fc60006000000 */
[----:B------:R-:W-:-:S04]  /*1b90*/  FMUL R16, R16, R21 ;  /* 0x0000001510107220 */ /* 0x000fc80000400000 */
[----:B------:R-:W-:Y:S01]  /*1ba0*/  @!P5 FMUL R0, R23, R16 ;  /* 0x000000101700d220 */ /* 0x000fe20000400000 */
[----:B------:R-:W-:-:S07]  /*1bb0*/  @!P0 LOP3.LUT R0, R18, 0x7fffffff, RZ, 0xc0, !PT ;  /* 0x7fffffff12008812 */ /* 0x000fce00078ec0ff */
.L_x_128:
[----:B------:R-:W-:Y:S05]  /*1bc0*/  BSYNC.RECONVERGENT B0 ;  /* 0x0000000000007941 */ /* 0x000fea0003800200 */
.L_x_127:
[----:B------:R-:W-:Y:S01]  /*1bd0*/  BSSY.RECONVERGENT B0, `(.L_x_129) ;  /* 0x000000b000007945 */ /* 0x000fe20003800200 */
[----:B------:R-:W-:-:S03]  /*1be0*/  MOV R17, 0x3f800000 ;  /* 0x3f80000000117802 */ /* 0x000fc60000000f00 */
[----:B------:R-:W-:Y:S05]  /*1bf0*/  @!P3 BRA `(.L_x_130) ;  /* 0x000000000020b947 */ /* 0x000fea0003800000 */
        /* <DEDUP_REMOVED lines=8> */
.L_x_130:
[----:B------:R-:W-:Y:S05]  /*1c80*/  BSYNC.RECONVERGENT B0 ;  /* 0x0000000000007941 */ /* 0x000fea0003800200 */
.L_x_129:
[----:B------:R-:W-:Y:S01]  /*1c90*/  BSSY.RECONVERGENT B0, `(.L_x_131) ;  /* 0x000000c000007945 */ /* 0x000fe20003800200 */
[----:B------:R-:W-:Y:S02]  /*1ca0*/  HFMA2 R10, -RZ, RZ, 1.875, 0 ;  /* 0x3f800000ff0a7431 */ /* 0x000fe400000001ff */
[----:B------:R-:W-:Y:S01]  /*1cb0*/  FADD R0, R17, R0 ;  /* 0x0000000011007221 */ /* 0x000fe20000000000 */
        /* <DEDUP_REMOVED lines=9> */
.L_x_132:
[----:B------:R-:W-:Y:S05]  /*1d50*/  BSYNC.RECONVERGENT B0 ;  /* 0x0000000000007941 */ /* 0x000fea0003800200 */
.L_x_131:
[----:B------:R-:W-:Y:S01]  /*1d60*/  BSSY.RECONVERGENT B0, `(.L_x_133) ;  /* 0x0000042000007945 */ /* 0x000fe20003800200 */
[----:B------:R-:W-:-:S03]  /*1d70*/  HFMA2 R7, -RZ, RZ, 1.875, 0 ;  /* 0x3f800000ff077431 */ /* 0x000fc600000001ff */
        /* <DEDUP_REMOVED lines=8> */
[----:B------:R-:W-:Y:S02]  /*1e00*/  LOP3.LUT R16, R13, 0xff800000, RZ, 0xc0, !PT ;  /* 0xff8000000d107812 */ /* 0x000fe400078ec0ff */
[----:B------:R-:W-:Y:S02]  /*1e10*/  FSEL R13, RZ, -24, P0 ;  /* 0xc1c00000ff0d7808 */ /* 0x000fe40000000000 */
[-C--:B------:R-:W-:Y:S02]  /*1e20*/  IADD3 R7, PT, PT, R7, -R16.reuse, RZ ;  /* 0x8000001007077210 */ /* 0x080fe40007ffe0ff */
[----:B------:R-:W-:Y:S02]  /*1e30*/  I2FP.F32.S32 R16, R16 ;  /* 0x0000001000107245 */ /* 0x000fe40000201400 */
[----:B------:R-:W-:Y:S01]  /*1e40*/  FSETP.NEU.AND P0, PT, |R8|, +INF , PT ;  /* 0x7f8000000800780b */ /* 0x000fe20003f0d200 */
[C---:B------:R-:W-:Y:S01]  /*1e50*/  FADD R14, R7.reuse, 1 ;  /* 0x3f800000070e7421 */ /* 0x040fe20000000000 */
[----:B------:R-:W-:Y:S01]  /*1e60*/  FADD R18, R7, -1 ;  /* 0xbf80000007127421 */ /* 0x000fe20000000000 */
[----:B------:R-:W-:Y:S01]  /*1e70*/  FFMA R16, R16, 1.1920928955078125e-07, R13 ;  /* 0x3400000010107823 */ /* 0x000fe2000000000d */
[----:B------:R-:W-:-:S02]  /*1e80*/  FSETP.NEU.AND P0, PT, R8, RZ, P0 ;  /* 0x000000ff0800720b */ /* 0x000fc4000070d000 */
[----:B------:R-:W-:Y:S01]  /*1e90*/  FADD R7, R18, R18 ;  /* 0x0000001212077221 */ /* 0x000fe20000000000 */
[----:B------:R-:W0:Y:S10]  /*1ea0*/  MUFU.RCP R14, R14 ;  /* 0x0000000e000e7308 */ /* 0x000e340000001000 */
[----:B------:R-:W-:Y:S01]  /*1eb0*/  @!P0 FADD R8, R8, R8 ;  /* 0x0000000808088221 */ /* 0x000fe20000000000 */
[----:B0-----:R-:W-:-:S04]  /*1ec0*/  FMUL R7, R14, R7 ;  /* 0x000000070e077220 */ /* 0x001fc80000400000 */
[----:B------:R-:W-:Y:S01]  /*1ed0*/  FADD R17, R18, -R7 ;  /* 0x8000000712117221 */ /* 0x000fe20000000000 */
[C---:B------:R-:W-:Y:S01]  /*1ee0*/  FMUL R20, R7.reuse, R7 ;  /* 0x0000000707147220 */ /* 0x040fe20000400000 */
[----:B------:R-:W-:Y:S02]  /*1ef0*/  FFMA R13, R7, 1.4426950216293334961, R16 ;  /* 0x3fb8aa3b070d7823 */ /* 0x000fe40000000010 */
[----:B------:R-:W-:Y:S01]  /*1f00*/  FADD R17, R17, R17 ;  /* 0x0000001111117221 */ /* 0x000fe20000000000 */
[----:B------:R-:W-:Y:S01]  /*1f10*/  FFMA R9, R20, R9, 0.0032181653659790754318 ;  /* 0x3b52e7db14097423 */ /* 0x000fe20000000009 */
        /* <DEDUP_REMOVED lines=27> */
[----:B------:R-:W-:Y:S01]  /*20d0*/  FFMA R14, R9, R4, 0.24022644758224487305 ;  /* 0x3e75fdec090e7423 */ /* 0x000fe20000000004 */
        /* <DEDUP_REMOVED lines=10> */
.L_x_134:
[----:B------:R-:W-:Y:S05]  /*2180*/  BSYNC.RECONVERGENT B0 ;  /* 0x0000000000007941 */ /* 0x000fea0003800200 */
.L_x_133:
[----:B------:R-:W-:Y:S01]  /*2190*/  FADD R7, R7, R10 ;  /* 0x0000000a07077221 */ /* 0x000fe20000000000 */
[----:B------:R-:W-:Y:S01]  /*21a0*/  FSETP.GTU.AND P1, PT, R11, R12, PT ;  /* 0x0000000c0b00720b */ /* 0x000fe20003f2c000 */
[----:B------:R-:W-:Y:S01]  /*21b0*/  IMAD R5, R5, 0xc9, R6 ;  /* 0x000000c905057824 */ /* 0x000fe200078e0206 */
[----:B------:R-:W-:Y:S02]  /*21c0*/  FSETP.GTU.AND P0, PT, R22, R15, PT ;  /* 0x0000000f1600720b */ /* 0x000fe40003f0c000 */
[----:B------:R-:W-:Y:S01]  /*21d0*/  FMNMX R0, R0, R7, PT ;  /* 0x0000000700007209 */ /* 0x000fe20003800000 */
[----:B-1----:R-:W-:Y:S01]  /*21e0*/  IMAD.WIDE R2, R5, 0x4, R2 ;  /* 0x0000000405027825 */ /* 0x002fe200078e0202 */
[----:B------:R-:W-:Y:S02]  /*21f0*/  FSEL R4, RZ, 0.029999999329447746277, P1 ;  /* 0x3cf5c28fff047808 */ /* 0x000fe40000800000 */
[----:B------:R-:W-:Y:S02]  /*2200*/  FSETP.GTU.AND P1, PT, R0, R15, PT ;  /* 0x0000000f0000720b */ /* 0x000fe40003f2c000 */
[----:B------:R-:W-:-:S04]  /*2210*/  FSEL R4, R4, 0.050000000745058059692, P0 ;  /* 0x3d4ccccd04047808 */ /* 0x000fc80000000000 */
[----:B------:R-:W-:-:S05]  /*2220*/  FSEL R5, R4, 0.050000000745058059692, P1 ;  /* 0x3d4ccccd04057808 */ /* 0x000fca0000800000 */
[----:B------:R-:W-:Y:S01]  /*2230*/  STG.E desc[UR4][R2.64], R5 ;  /* 0x0000000502007986 */ /* 0x000fe2000c101904 */
[----:B------:R-:W-:Y:S05]  /*2240*/  EXIT ;  /* 0x000000000000794d */ /* 0x000fea0003800000 */
.L_x_135:
        /* <DEDUP_REMOVED lines=11> */
.L_x_156:


//--------------------- .nv.global.init           --------------------------
	.section	.nv.global.init,"aw",@progbits
	.align	4
.nv.global.init:
	.type		__cudart_i2opi_f,@object
	.size		__cudart_i2opi_f,(.L_7 - __cudart_i2opi_f)
__cudart_i2opi_f:
        /*0000*/ 	.byte	0x41, 0x90, 0x43, 0x3c, 0x99, 0x95, 0x62, 0xdb, 0xc0, 0xdd, 0x34, 0xf5, 0xd1, 0x57, 0x27, 0xfc
        /*0010*/ 	.byte	0x29, 0x15, 0x44, 0x4e, 0x6e, 0x83, 0xf9, 0xa2
.L_7:


//--------------------- .nv.shared.reserved.0     --------------------------
	.section	.nv.shared.reserved.0,"aw",@nobits
	.weak		__nv_reservedSMEM_offset_0_alias
	.size		__nv_reservedSMEM_offset_0_alias, 0, 64
	.other		__nv_reservedSMEM_offset_0_alias,@"STO_CUDA_RESERVED_SHARED STV_DEFAULT"
__nv_reservedSMEM_offset_0_alias:
	.zero		0
	.zero		64


//--------------------- .nv.constant0._Z5resetPKfPfS1_S1_S1_ --------------------------
	.section	.nv.constant0._Z5resetPKfPfS1_S1_S1_,"a",@progbits
	.sectionflags	@""
	.align	4
.nv.constant0._Z5resetPKfPfS1_S1_S1_:
	.zero		936


//--------------------- .nv.constant0._Z12update_fieldPfPKfS_S1_ --------------------------
	.section	.nv.constant0._Z12update_fieldPfPKfS_S1_,"a",@progbits
	.sectionflags	@""
	.align	4
.nv.constant0._Z12update_fieldPfPKfS_S1_:
	.zero		928


//--------------------- .nv.constant0._Z19update_differentialPfPKfS1_S1_i --------------------------
	.section	.nv.constant0._Z19update_differentialPfPKfS1_S1_i,"a",@progbits
	.sectionflags	@""
	.align	4
.nv.constant0._Z19update_differentialPfPKfS1_S1_i:
	.zero		932


//--------------------- .nv.constant0._Z17init_differentialPfPKfS1_S1_ --------------------------
	.section	.nv.constant0._Z17init_differentialPfPKfS1_S1_,"a",@progbits
	.sectionflags	@""
	.align	4
.nv.constant0._Z17init_differentialPfPKfS1_S1_:
	.zero		928


//--------------------- .nv.constant0._Z8laplace2PKfPf --------------------------
	.section	.nv.constant0._Z8laplace2PKfPf,"a",@progbits
	.sectionflags	@""
	.align	4
.nv.constant0._Z8laplace2PKfPf:
	.zero		912


//--------------------- .nv.constant0._Z8laplace1PKfPf --------------------------
	.section	.nv.constant0._Z8laplace1PKfPf,"a",@progbits
	.sectionflags	@""
	.align	4
.nv.constant0._Z8laplace1PKfPf:
	.zero		912


//--------------------- .nv.constant0._Z16backpropagation2PfPKfS1_S1_S1_i --------------------------
	.section	.nv.constant0._Z16backpropagation2PfPKfS1_S1_S1_i,"a",@progbits
	.sectionflags	@""
	.align	4
.nv.constant0._Z16backpropagation2PfPKfS1_S1_S1_i:
	.zero		940


//--------------------- .nv.constant0._Z16backpropagation1PfPKfi --------------------------
	.section	.nv.constant0._Z16backpropagation1PfPKfi,"a",@progbits
	.sectionflags	@""
	.align	4
.nv.constant0._Z16backpropagation1PfPKfi:
	.zero		916


//--------------------- .nv.constant0._Z17difference_signalPKfS0_S0_S0_S0_PfS1_S1_S1_i --------------------------
	.section	.nv.constant0._Z17difference_signalPKfS0_S0_S0_S0_PfS1_S1_S1_i,"a",@progbits
	.sectionflags	@""
	.align	4
.nv.constant0._Z17difference_signalPKfS0_S0_S0_S0_PfS1_S1_S1_i:
	.zero		972


//--------------------- .nv.constant0._Z14initial_signalPKfPfS1_S1_S1_i --------------------------
	.section	.nv.constant0._Z14initial_signalPKfPfS1_S1_S1_i,"a",@progbits
	.sectionflags	@""
	.align	4
.nv.constant0._Z14initial_signalPKfPfS1_S1_S1_i:
	.zero		940


//--------------------- .nv.constant0._Z22propagation_at_cornersPf --------------------------
	.section	.nv.constant0._Z22propagation_at_cornersPf,"a",@progbits
	.sectionflags	@""
	.align	4
.nv.constant0._Z22propagation_at_cornersPf:
	.zero		904


//--------------------- .nv.constant0._Z11propagationiiiiPKfPfi --------------------------
	.section	.nv.constant0._Z11propagationiiiiPKfPfi,"a",@progbits
	.sectionflags	@""
	.align	4
.nv.constant0._Z11propagationiiiiPKfPfi:
	.zero		932


//--------------------- .nv.constant0._Z11field_setupPKfS0_Pf --------------------------
	.section	.nv.constant0._Z11field_setupPKfS0_Pf,"a",@progbits
	.sectionflags	@""
	.align	4
.nv.constant0._Z11field_setupPKfS0_Pf:
	.zero		920


//--------------------- SYMBOLS --------------------------

	.type		.nv.reservedSmem.offset0,@object
	.size		.nv.reservedSmem.offset0,0x4
